def attn_fwd(
    Q,
    K,
    V,
    Out,
    Lse,
    sm_scale,
    stride_qz,
    stride_qh,
    stride_qm,
    stride_qk,
    stride_kz,
    stride_kh,
    stride_kn,
    stride_kk,
    stride_vz,
    stride_vh,
    stride_vn,
    stride_vk,
    stride_oz,
    stride_oh,
    stride_om,
    stride_ok,
    seqlen_q,
    seqlen_k,
    BLOCK_M: tl.constexpr,
    BLOCK_N: tl.constexpr,
    HEAD_DIM: tl.constexpr,
    CAUSAL: tl.constexpr,
):
    start_m = tl.program_id(0)
    off_hz = tl.program_id(1)
    q_off = off_hz * stride_qh
    k_off = off_hz * stride_kh
    v_off = off_hz * stride_vh
    offs_m = start_m * BLOCK_M + tl.arange(0, BLOCK_M)
    offs_d = tl.arange(0, HEAD_DIM)
    offs_n = tl.arange(0, BLOCK_N)
    q_ptrs = Q + q_off + offs_m[:, None] * stride_qm + offs_d[None, :] * stride_qk
    k_ptrs = K + k_off + offs_d[:, None] * stride_kk + offs_n[None, :] * stride_kn
    v_ptrs = V + v_off + offs_n[:, None] * stride_vn + offs_d[None, :] * stride_vk
    m_i = tl.full([BLOCK_M], float("-inf"), dtype=tl.float32)
    l_i = tl.zeros([BLOCK_M], dtype=tl.float32) + 1.0
    acc = tl.zeros([BLOCK_M, HEAD_DIM], dtype=tl.float32)
    q = tl.load(q_ptrs)
    acc, l_i, m_i = _attn_fwd_inner(
        acc,
        l_i,
        m_i,
        q,
        k_ptrs,
        v_ptrs,
        sm_scale,
        stride_kn,
        stride_vn,
        start_m,
        seqlen_k,
        BLOCK_M,
        BLOCK_N,
        HEAD_DIM,
        CAUSAL,
    )
    acc = acc / l_i[:, None]
    lse = m_i + tl.math.log2(l_i) / 1.4426950408889634
    o_ptrs = (
        Out
        + off_hz * stride_oh
        + offs_m[:, None] * stride_om
        + offs_d[None, :] * stride_ok
    )
    tl.store(o_ptrs, acc.to(Out.dtype.element_ty))
    tl.store(Lse + off_hz * seqlen_q + offs_m, lse)

# config = {"BLOCK_M": 32, "BLOCK_N": 32, "HEAD_DIM": 512, "arch": "sm_90", "causal": true, "dtype": "fp16", "num_stages": 3, "num_warps": 4}
# arch = sm_90


// ===== COMPILED SASS (sm_90a) =====

	.target	sm_90a

	.elftype	@"ET_EXEC"


//--------------------- .note.nv.tkinfo           --------------------------
	.section	.note.nv.tkinfo,"",@"SHT_NOTE"
	.sectionflags	@"SHF_NOTE_NV_TKINFO"
	.tkinfo
        /*0018*/ 	.word	0x00000002
        /*0030*/ 	.string	""
        /*0030*/ 	.string	"ptxas"
        /*0030*/ 	.string	"Cuda compilation tools, release 13.0, V13.0.88"
        /*0030*/ 	.string	"Build cuda_13.0.r13.0/compiler.36424714_0"
        /*0030*/ 	.string	"-v  -suppress-debug-info  -lineinfo  -arch sm_90a "



//--------------------- .note.nv.cuinfo           --------------------------
	.section	.note.nv.cuinfo,"",@"SHT_NOTE"
	.sectionflags	@"SHF_NOTE_NV_CUINFO"
        /*0018*/ 	.short	0x0002
        /*001a*/ 	.short	0x005a
        /*001c*/ 	.short	0x0082
	.zero		2


//--------------------- .nv.info                  --------------------------
	.section	.nv.info,"",@"SHT_CUDA_INFO"
	.align	4


	//----- nvinfo : EIATTR_REGCOUNT
	.align		4
        /*0000*/ 	.byte	0x04, 0x2f
        /*0002*/ 	.short	(.L_2 - .L_1)
	.align		4
.L_1:
        /*0004*/ 	.word	index@(attn_fwd)
        /*0008*/ 	.word	0x000000ff


	//----- nvinfo : EIATTR_FRAME_SIZE
	.align		4
.L_2:
        /*000c*/ 	.byte	0x04, 0x11
        /*000e*/ 	.short	(.L_4 - .L_3)
	.align		4
.L_3:
        /*0010*/ 	.word	index@(attn_fwd)
        /*0014*/ 	.word	0x00000830


	//----- nvinfo : EIATTR_MIN_STACK_SIZE
	.align		4
.L_4:
        /*0018*/ 	.byte	0x04, 0x12
        /*001a*/ 	.short	(.L_6 - .L_5)
	.align		4
.L_5:
        /*001c*/ 	.word	index@(attn_fwd)
        /*0020*/ 	.word	0x00000830
.L_6:


//--------------------- .nv.compat                --------------------------
	.section	.nv.compat,"",@"SHT_CUDA_COMPAT_INFO"
	.align	4
        /*0000*/ 	.byte	0x02, 0x09, 0x01, 0x00, 0x02, 0x02, 0x01, 0x00, 0x02, 0x05, 0x05, 0x00, 0x03, 0x07, 0x01, 0x01
        /*0010*/ 	.byte	0x02, 0x03, 0x00, 0x00, 0x02, 0x06, 0x01, 0x00, 0x04, 0x0b, 0x08, 0x00, 0x00, 0x00, 0x00, 0x00
        /*0020*/ 	.byte	0x00, 0x00, 0x00, 0x00


//--------------------- .nv.info.attn_fwd         --------------------------
	.section	.nv.info.attn_fwd,"",@"SHT_CUDA_INFO"
	.sectionflags	@""
	.align	4


	//----- nvinfo : EIATTR_CUDA_API_VERSION
	.align		4
        /*0000*/ 	.byte	0x04, 0x37
        /*0002*/ 	.short	(.L_8 - .L_7)
.L_7:
        /*0004*/ 	.word	0x00000082


	//----- nvinfo : EIATTR_KPARAM_INFO
	.align		4
.L_8:
        /*0008*/ 	.byte	0x04, 0x17
        /*000a*/ 	.short	(.L_10 - .L_9)
.L_9:
        /*000c*/ 	.word	0x00000000
        /*0010*/ 	.short	0x0019
        /*0012*/ 	.short	0x0080
        /*0014*/ 	.byte	0x00, 0xf4, 0x21, 0x00


	//----- nvinfo : EIATTR_KPARAM_INFO
	.align		4
.L_10:
        /*0018*/ 	.byte	0x04, 0x17
        /*001a*/ 	.short	(.L_12 - .L_11)
.L_11:
        /*001c*/ 	.word	0x00000000
        /*0020*/ 	.short	0x0018
        /*0022*/ 	.short	0x0078
        /*0024*/ 	.byte	0x00, 0xf4, 0x21, 0x00


	//----- nvinfo : EIATTR_KPARAM_INFO
	.align		4
.L_12:
        /*0028*/ 	.byte	0x04, 0x17
        /*002a*/ 	.short	(.L_14 - .L_13)
.L_13:
        /*002c*/ 	.word	0x00000000
        /*0030*/ 	.short	0x0017
        /*0032*/ 	.short	0x0070
        /*0034*/ 	.byte	0x00, 0xf0, 0x11, 0x00


	//----- nvinfo : EIATTR_KPARAM_INFO
	.align		4
.L_14:
        /*0038*/ 	.byte	0x04, 0x17
        /*003a*/ 	.short	(.L_16 - .L_15)
.L_15:
        /*003c*/ 	.word	0x00000000
        /*0040*/ 	.short	0x0016
        /*0042*/ 	.short	0x006c
        /*0044*/ 	.byte	0x00, 0xf0, 0x11, 0x00


	//----- nvinfo : EIATTR_KPARAM_INFO
	.align		4
.L_16:
        /*0048*/ 	.byte	0x04, 0x17
        /*004a*/ 	.short	(.L_18 - .L_17)
.L_17:
        /*004c*/ 	.word	0x00000000
        /*0050*/ 	.short	0x0015
        /*0052*/ 	.short	0x0068
        /*0054*/ 	.byte	0x00, 0xf0, 0x11, 0x00


	//----- nvinfo : EIATTR_KPARAM_INFO
	.align		4
.L_18:
        /*0058*/ 	.byte	0x04, 0x17
        /*005a*/ 	.short	(.L_20 - .L_19)
.L_19:
        /*005c*/ 	.word	0x00000000
        /*0060*/ 	.short	0x0014
        /*0062*/ 	.short	0x0064
        /*0064*/ 	.byte	0x00, 0xf0, 0x11, 0x00


	//----- nvinfo : EIATTR_KPARAM_INFO
	.align		4
.L_20:
        /*0068*/ 	.byte	0x04, 0x17
        /*006a*/ 	.short	(.L_22 - .L_21)
.L_21:
        /*006c*/ 	.word	0x00000000
        /*0070*/ 	.short	0x0013
        /*0072*/ 	.short	0x0060
        /*0074*/ 	.byte	0x00, 0xf0, 0x11, 0x00


	//----- nvinfo : EIATTR_KPARAM_INFO
	.align		4
.L_22:
        /*0078*/ 	.byte	0x04, 0x17
        /*007a*/ 	.short	(.L_24 - .L_23)
.L_23:
        /*007c*/ 	.word	0x00000000
        /*0080*/ 	.short	0x0012
        /*0082*/ 	.short	0x005c
        /*0084*/ 	.byte	0x00, 0xf0, 0x11, 0x00


	//----- nvinfo : EIATTR_KPARAM_INFO
	.align		4
.L_24:
        /*0088*/ 	.byte	0x04, 0x17
        /*008a*/ 	.short	(.L_26 - .L_25)
.L_25:
        /*008c*/ 	.word	0x00000000
        /*0090*/ 	.short	0x0011
        /*0092*/ 	.short	0x0058
        /*0094*/ 	.byte	0x00, 0xf0, 0x11, 0x00


	//----- nvinfo : EIATTR_KPARAM_INFO
	.align		4
.L_26:
        /*0098*/ 	.byte	0x04, 0x17
        /*009a*/ 	.short	(.L_28 - .L_27)
.L_27:
        /*009c*/ 	.word	0x00000000
        /*00a0*/ 	.short	0x0010
        /*00a2*/ 	.short	0x0054
        /*00a4*/ 	.byte	0x00, 0xf0, 0x11, 0x00


	//----- nvinfo : EIATTR_KPARAM_INFO
	.align		4
.L_28:
        /*00a8*/ 	.byte	0x04, 0x17
        /*00aa*/ 	.short	(.L_30 - .L_29)
.L_29:
        /*00ac*/ 	.word	0x00000000
        /*00b0*/ 	.short	0x000f
        /*00b2*/ 	.short	0x0050
        /*00b4*/ 	.byte	0x00, 0xf0, 0x11, 0x00


	//----- nvinfo : EIATTR_KPARAM_INFO
	.align		4
.L_30:
        /*00b8*/ 	.byte	0x04, 0x17
        /*00ba*/ 	.short	(.L_32 - .L_31)
.L_31:
        /*00bc*/ 	.word	0x00000000
        /*00c0*/ 	.short	0x000e
        /*00c2*/ 	.short	0x004c
        /*00c4*/ 	.byte	0x00, 0xf0, 0x11, 0x00


	//----- nvinfo : EIATTR_KPARAM_INFO
	.align		4
.L_32:
        /*00c8*/ 	.byte	0x04, 0x17
        /*00ca*/ 	.short	(.L_34 - .L_33)
.L_33:
        /*00cc*/ 	.word	0x00000000
        /*00d0*/ 	.short	0x000d
        /*00d2*/ 	.short	0x0048
        /*00d4*/ 	.byte	0x00, 0xf0, 0x11, 0x00


	//----- nvinfo : EIATTR_KPARAM_INFO
	.align		4
.L_34:
        /*00d8*/ 	.byte	0x04, 0x17
        /*00da*/ 	.short	(.L_36 - .L_35)
.L_35:
        /*00dc*/ 	.word	0x00000000
        /*00e0*/ 	.short	0x000c
        /*00e2*/ 	.short	0x0044
        /*00e4*/ 	.byte	0x00, 0xf0, 0x11, 0x00


	//----- nvinfo : EIATTR_KPARAM_INFO
	.align		4
.L_36:
        /*00e8*/ 	.byte	0x04, 0x17
        /*00ea*/ 	.short	(.L_38 - .L_37)
.L_37:
        /*00ec*/ 	.word	0x00000000
        /*00f0*/ 	.short	0x000b
        /*00f2*/ 	.short	0x0040
        /*00f4*/ 	.byte	0x00, 0xf0, 0x11, 0x00


	//----- nvinfo : EIATTR_KPARAM_INFO
	.align		4
.L_38:
        /*00f8*/ 	.byte	0x04, 0x17
        /*00fa*/ 	.short	(.L_40 - .L_39)
.L_39:
        /*00fc*/ 	.word	0x00000000
        /*0100*/ 	.short	0x000a
        /*0102*/ 	.short	0x003c
        /*0104*/ 	.byte	0x00, 0xf0, 0x11, 0x00


	//----- nvinfo : EIATTR_KPARAM_INFO
	.align		4
.L_40:
        /*0108*/ 	.byte	0x04, 0x17
        /*010a*/ 	.short	(.L_42 - .L_41)
.L_41:
        /*010c*/ 	.word	0x00000000
        /*0110*/ 	.short	0x0009
        /*0112*/ 	.short	0x0038
        /*0114*/ 	.byte	0x00, 0xf0, 0x11, 0x00


	//----- nvinfo : EIATTR_KPARAM_INFO
	.align		4
.L_42:
        /*0118*/ 	.byte	0x04, 0x17
        /*011a*/ 	.short	(.L_44 - .L_43)
.L_43:
        /*011c*/ 	.word	0x00000000
        /*0120*/ 	.short	0x0008
        /*0122*/ 	.short	0x0034
        /*0124*/ 	.byte	0x00, 0xf0, 0x11, 0x00


	//----- nvinfo : EIATTR_KPARAM_INFO
	.align		4
.L_44:
        /*0128*/ 	.byte	0x04, 0x17
        /*012a*/ 	.short	(.L_46 - .L_45)
.L_45:
        /*012c*/ 	.word	0x00000000
        /*0130*/ 	.short	0x0007
        /*0132*/ 	.short	0x0030
        /*0134*/ 	.byte	0x00, 0xf0, 0x11, 0x00


	//----- nvinfo : EIATTR_KPARAM_INFO
	.align		4
.L_46:
        /*0138*/ 	.byte	0x04, 0x17
        /*013a*/ 	.short	(.L_48 - .L_47)
.L_47:
        /*013c*/ 	.word	0x00000000
        /*0140*/ 	.short	0x0006
        /*0142*/ 	.short	0x002c
        /*0144*/ 	.byte	0x00, 0xf0, 0x11, 0x00


	//----- nvinfo : EIATTR_KPARAM_INFO
	.align		4
.L_48:
        /*0148*/ 	.byte	0x04, 0x17
        /*014a*/ 	.short	(.L_50 - .L_49)
.L_49:
        /*014c*/ 	.word	0x00000000
        /*0150*/ 	.short	0x0005
        /*0152*/ 	.short	0x0028
        /*0154*/ 	.byte	0x00, 0xf0, 0x11, 0x00


	//----- nvinfo : EIATTR_KPARAM_INFO
	.align		4
.L_50:
        /*0158*/ 	.byte	0x04, 0x17
        /*015a*/ 	.short	(.L_52 - .L_51)
.L_51:
        /*015c*/ 	.word	0x00000000
        /*0160*/ 	.short	0x0004
        /*0162*/ 	.short	0x0020
        /*0164*/ 	.byte	0x00, 0xf4, 0x21, 0x00


	//----- nvinfo : EIATTR_KPARAM_INFO
	.align		4
.L_52:
        /*0168*/ 	.byte	0x04, 0x17
        /*016a*/ 	.short	(.L_54 - .L_53)
.L_53:
        /*016c*/ 	.word	0x00000000
        /*0170*/ 	.short	0x0003
        /*0172*/ 	.short	0x0018
        /*0174*/ 	.byte	0x00, 0xf4, 0x21, 0x00


	//----- nvinfo : EIATTR_KPARAM_INFO
	.align		4
.L_54:
        /*0178*/ 	.byte	0x04, 0x17
        /*017a*/ 	.short	(.L_56 - .L_55)
.L_55:
        /*017c*/ 	.word	0x00000000
        /*0180*/ 	.short	0x0002
        /*0182*/ 	.short	0x0010
        /*0184*/ 	.byte	0x00, 0xf4, 0x21, 0x00


	//----- nvinfo : EIATTR_KPARAM_INFO
	.align		4
.L_56:
        /*0188*/ 	.byte	0x04, 0x17
        /*018a*/ 	.short	(.L_58 - .L_57)
.L_57:
        /*018c*/ 	.word	0x00000000
        /*0190*/ 	.short	0x0001
        /*0192*/ 	.short	0x0008
        /*0194*/ 	.byte	0x00, 0xf4, 0x21, 0x00


	//----- nvinfo : EIATTR_KPARAM_INFO
	.align		4
.L_58:
        /*0198*/ 	.byte	0x04, 0x17
        /*019a*/ 	.short	(.L_60 - .L_59)
.L_59:
        /*019c*/ 	.word	0x00000000
        /*01a0*/ 	.short	0x0000
        /*01a2*/ 	.short	0x0000
        /*01a4*/ 	.byte	0x00, 0xf4, 0x21, 0x00


	//----- nvinfo : EIATTR_SPARSE_MMA_MASK
	.align		4
.L_60:
        /*01a8*/ 	.byte	0x03, 0x50
        /*01aa*/ 	.short	0x0000


	//----- nvinfo : EIATTR_MAXREG_COUNT
	.align		4
        /*01ac*/ 	.byte	0x03, 0x1b
        /*01ae*/ 	.short	0x00ff


	//----- nvinfo : EIATTR_NUM_BARRIERS
	.align		4
        /*01b0*/ 	.byte	0x02, 0x4c
        /*01b2*/ 	.byte	0x01
	.zero		1


	//----- nvinfo : EIATTR_ANNOTATIONS
	.align		4
        /*01b4*/ 	.byte	0x04, 0x55
        /*01b6*/ 	.short	(.L_62 - .L_61)


	//   ....[0]....
.L_61:
        /*01b8*/ 	.word	0x00000001
        /*01bc*/ 	.byte	0x00, 0x2a, 0x00, 0x00, 0x01, 0x00, 0x00, 0x00, 0x20, 0x2a, 0x00, 0x00, 0x01, 0x00, 0x00, 0x00
        /* <DEDUP_REMOVED lines=288> */
        /*13cc*/ 	.byte	0xf0, 0xd3, 0x00, 0x00, 0x01, 0x00, 0x00, 0x00, 0x30, 0xd4, 0x00, 0x00


	//----- nvinfo : EIATTR_MERCURY_ISA_VERSION
	.align		4
.L_62:
        /*13d8*/ 	.byte	0x03, 0x5f
        /*13da*/ 	.short	0x0101


	//----- nvinfo : EIATTR_COOP_GROUP_MASK_REGIDS
	.align		4
        /*13dc*/ 	.byte	0x04, 0x29
        /*13de*/ 	.short	(.L_64 - .L_63)


	//   ....[0]....
.L_63:
        /*13e0*/ 	.word	0xffffffff


	//   ....[1]....
        /*13e4*/ 	.word	0xffffffff


	//   ....[2]....
        /*13e8*/ 	.word	0xffffffff


	//   ....[3]....
        /*13ec*/ 	.word	0xffffffff


	//   ....[4]....
        /*13f0*/ 	.word	0xffffffff


	//   ....[5]....
        /*13f4*/ 	.word	0xffffffff


	//   ....[6]....
        /*13f8*/ 	.word	0xffffffff


	//   ....[7]....
        /*13fc*/ 	.word	0xffffffff


	//   ....[8]....
        /*1400*/ 	.word	0xffffffff


	//   ....[9]....
        /*1404*/ 	.word	0xffffffff


	//   ....[10]....
        /*1408*/ 	.word	0xffffffff


	//   ....[11]....
        /*140c*/ 	.word	0xffffffff


	//   ....[12]....
        /*1410*/ 	.word	0xffffffff


	//   ....[13]....
        /*1414*/ 	.word	0xffffffff


	//   ....[14]....
        /*1418*/ 	.word	0xffffffff


	//   ....[15]....
        /*141c*/ 	.word	0xffffffff


	//   ....[16]....
        /*1420*/ 	.word	0xffffffff


	//   ....[17]....
        /*1424*/ 	.word	0xffffffff


	//   ....[18]....
        /*1428*/ 	.word	0xffffffff


	//   ....[19]....
        /*142c*/ 	.word	0xffffffff


	//----- nvinfo : EIATTR_COOP_GROUP_INSTR_OFFSETS
	.align		4
.L_64:
        /*1430*/ 	.byte	0x04, 0x28
        /*1432*/ 	.short	(.L_66 - .L_65)


	//   ....[0]....
.L_65:
        /*1434*/ 	.word	0x000098a0


	//   ....[1]....
        /*1438*/ 	.word	0x000098e0


	//   ....[2]....
        /*143c*/ 	.word	0x000098f0


	//   ....[3]....
        /*1440*/ 	.word	0x00009900


	//   ....[4]....
        /*1444*/ 	.word	0x00009920


	//   ....[5]....
        /*1448*/ 	.word	0x00009950


	//   ....[6]....
        /*144c*/ 	.word	0x00009970


	//   ....[7]....
        /*1450*/ 	.word	0x00009980


	//   ....[8]....
        /*1454*/ 	.word	0x00009b40


	//   ....[9]....
        /*1458*/ 	.word	0x00009b60


	//   ....[10]....
        /*145c*/ 	.word	0x00009dd0


	//   ....[11]....
        /*1460*/ 	.word	0x00009de0


	//   ....[12]....
        /*1464*/ 	.word	0x00009e00


	//   ....[13]....
        /*1468*/ 	.word	0x00009e10


	//   ....[14]....
        /*146c*/ 	.word	0x00009e40


	//   ....[15]....
        /*1470*/ 	.word	0x00009e60


	//   ....[16]....
        /*1474*/ 	.word	0x00009e80


	//   ....[17]....
        /*1478*/ 	.word	0x00009e90


	//   ....[18]....
        /*147c*/ 	.word	0x00009fc0


	//   ....[19]....
        /*1480*/ 	.word	0x00009fe0


	//----- nvinfo : EIATTR_EXIT_INSTR_OFFSETS
	.align		4
.L_66:
        /*1484*/ 	.byte	0x04, 0x1c
        /*1486*/ 	.short	(.L_68 - .L_67)


	//   ....[0]....
.L_67:
        /*1488*/ 	.word	0x00012360


	//   ....[1]....
        /*148c*/ 	.word	0x00012390


	//----- nvinfo : EIATTR_REQNTID
	.align		4
.L_68:
        /*1490*/ 	.byte	0x04, 0x10
        /*1492*/ 	.short	(.L_70 - .L_69)
.L_69:
        /*1494*/ 	.word	0x00000080
        /*1498*/ 	.word	0x00000001
        /*149c*/ 	.word	0x00000001


	//----- nvinfo : EIATTR_CBANK_PARAM_SIZE
	.align		4
.L_70:
        /*14a0*/ 	.byte	0x03, 0x19
        /*14a2*/ 	.short	0x0088


	//----- nvinfo : EIATTR_PARAM_CBANK
	.align		4
        /*14a4*/ 	.byte	0x04, 0x0a
        /*14a6*/ 	.short	(.L_72 - .L_71)
	.align		4
.L_71:
        /*14a8*/ 	.word	index@(.nv.constant0.attn_fwd)
        /*14ac*/ 	.short	0x0210
        /*14ae*/ 	.short	0x0088


	//----- nvinfo : EIATTR_SW_WAR
	.align		4
.L_72:
        /*14b0*/ 	.byte	0x04, 0x36
        /*14b2*/ 	.short	(.L_74 - .L_73)
.L_73:
        /*14b4*/ 	.word	0x00000008
.L_74:


//--------------------- .nv.callgraph             --------------------------
	.section	.nv.callgraph,"",@"SHT_CUDA_CALLGRAPH"
	.align	4
	.sectionentsize	8
	.align		4
        /*0000*/ 	.word	0x00000000
	.align		4
        /*0004*/ 	.word	0xffffffff
	.align		4
        /*0008*/ 	.word	0x00000000
	.align		4
        /*000c*/ 	.word	0xfffffffe
	.align		4
        /*0010*/ 	.word	0x00000000
	.align		4
        /*0014*/ 	.word	0xfffffffd
	.align		4
        /*0018*/ 	.word	0x00000000
	.align		4
        /*001c*/ 	.word	0xfffffffc


//--------------------- .nv.constant4             --------------------------
	.section	.nv.constant4,"a",@progbits
	.align	8
	.align		8
.nv.constant4:
        /*0000*/ 	.dword	_$_str


//--------------------- .text.attn_fwd            --------------------------
	.section	.text.attn_fwd,"ax",@progbits
	.align	128
        .global         attn_fwd
        .type           attn_fwd,@function
        .size           attn_fwd,(.L_x_3 - attn_fwd)
        .other          attn_fwd,@"STO_CUDA_ENTRY STV_DEFAULT"
attn_fwd:
.text.attn_fwd:
[----:B------:R-:W0:Y:S01]  /*0000*/  LDC R1, c[0x0][0x28] ;  /* 0x00000a00ff017b82 */ /* 0x000e220000000800 */
[----:B------:R-:W1:Y:S07]  /*0010*/  S2R R0, SR_CTAID.X ;  /* 0x0000000000007919 */ /* 0x000e6e0000002500 */
[----:B------:R-:W2:Y:S01]  /*0020*/  S2UR UR7, SR_CTAID.Y ;  /* 0x00000000000779c3 */ /* 0x000ea20000002600 */
[----:B------:R-:W-:Y:S01]  /*0030*/  ULDC.64 UR4, c[0x0][0x240] ;  /* 0x0000900000047ab9 */ /* 0x000fe20000000a00 */
[----:B------:R-:W-:Y:S01]  /*0040*/  ULDC.64 UR10, c[0x0][0x208] ;  /* 0x00008200000a7ab9 */ /* 0x000fe20000000a00 */
[----:B------:R-:W3:Y:S01]  /*0050*/  S2R R200, SR_TID.X ;  /* 0x0000000000c87919 */ /* 0x000ee20000002100 */
[----:B0-----:R-:W-:-:S04]  /*0060*/  VIADD R1, R1, 0xfffff7d0 ;  /* 0xfffff7d001017836 */ /* 0x001fc80000000000 */
[----:B------:R-:W0:Y:S08]  /*0070*/  LDC R15, c[0x0][0x248] ;  /* 0x00009200ff0f7b82 */ /* 0x000e300000000800 */
[----:B------:R-:W4:Y:S01]  /*0080*/  LDC.64 R8, c[0x0][0x210] ;  /* 0x00008400ff087b82 */ /* 0x000f220000000a00 */
[----:B--2---:R-:W-:-:S04]  /*0090*/  UIMAD UR4, UR7, UR4, URZ ;  /* 0x00000004070472a4 */ /* 0x004fc8000f8e023f */
[----:B------:R-:W-:Y:S01]  /*00a0*/  USHF.L.U32 UR6, UR4, 0x1, URZ ;  /* 0x0000000104067899 */ /* 0x000fe2000800063f */
[----:B-1----:R-:W-:Y:S01]  /*00b0*/  IMAD.SHL.U32 R0, R0, 0x20, RZ ;  /* 0x0000002000007824 */ /* 0x002fe200078e00ff */
[----:B---3--:R-:W-:-:S04]  /*00c0*/  SHF.R.U32.HI R2, RZ, 0x5, R200 ;  /* 0x00000005ff027819 */ /* 0x008fc800000116c8 */
[----:B------:R-:W-:Y:S02]  /*00d0*/  LOP3.LUT R3, R0, 0x1f, R200, 0xf8, !PT ;  /* 0x0000001f00037812 */ /* 0x000fe400078ef8c8 */
[----:B------:R-:W-:-:S03]  /*00e0*/  SGXT.U32 R2, R2, 0x2 ;  /* 0x000000020202781a */ /* 0x000fc60000000000 */
[----:B------:R-:W-:Y:S01]  /*00f0*/  IMAD R3, R3, UR5, RZ ;  /* 0x0000000503037c24 */ /* 0x000fe2000f8e02ff */
[----:B------:R-:W-:Y:S01]  /*0100*/  UIMAD.WIDE UR4, UR4, 0x2, URZ ;  /* 0x00000002040478a5 */ /* 0x000fe2000f8e023f */
[----:B0-----:R-:W-:Y:S02]  /*0110*/  IMAD R10, R2, R15, RZ ;  /* 0x0000000f020a7224 */ /* 0x001fe400078e02ff */
[C---:B------:R-:W-:Y:S01]  /*0120*/  IMAD.HI R6, R3.reuse, 0x2, RZ ;  /* 0x0000000203067827 */ /* 0x040fe200078e02ff */
[----:B------:R-:W-:-:S03]  /*0130*/  SHF.L.U32 R5, R3, 0x1, RZ ;  /* 0x0000000103057819 */ /* 0x000fc600000006ff */
[----:B------:R-:W-:Y:S01]  /*0140*/  IMAD R14, R15, 0x4, R10 ;  /* 0x000000040f0e7824 */ /* 0x000fe200078e020a */
[----:B----4-:R-:W-:-:S03]  /*0150*/  IADD3 R4, P0, P1, R5, UR6, R8 ;  /* 0x0000000605047c10 */ /* 0x010fc6000f91e008 */
[C---:B------:R-:W-:Y:S01]  /*0160*/  IMAD R16, R15.reuse, 0x4, R14 ;  /* 0x000000040f107824 */ /* 0x040fe200078e020e */
[----:B------:R-:W-:Y:S02]  /*0170*/  IADD3.X R3, R6, UR5, R9, P0, P1 ;  /* 0x0000000506037c10 */ /* 0x000fe400087e2409 */
[C---:B------:R-:W-:Y:S02]  /*0180*/  LEA R8, P0, R10.reuse, R4, 0x1 ;  /* 0x000000040a087211 */ /* 0x040fe400078008ff */
[C---:B------:R-:W-:Y:S02]  /*0190*/  LEA R20, R15.reuse, R16, 0x2 ;  /* 0x000000100f147211 */ /* 0x040fe400078e10ff */
[-C--:B------:R-:W-:Y:S02]  /*01a0*/  LEA.HI.X.SX32 R9, R10, R3.reuse, 0x1, P0 ;  /* 0x000000030a097211 */ /* 0x080fe400000f0eff */
[-C--:B------:R-:W-:Y:S02]  /*01b0*/  LEA R10, P0, R14, R4.reuse, 0x1 ;  /* 0x000000040e0a7211 */ /* 0x080fe400078008ff */
[----:B------:R-:W-:Y:S01]  /*01c0*/  LEA R12, P1, R16, R4, 0x1 ;  /* 0x00000004100c7211 */ /* 0x000fe200078208ff */
[----:B------:R-:W2:Y:S01]  /*01d0*/  LDG.E.U16 R5, desc[UR10][R8.64] ;  /* 0x0000000a08057981 */ /* 0x000ea2000c1e1500 */
[-C--:B------:R-:W-:Y:S01]  /*01e0*/  LEA.HI.X.SX32 R11, R14, R3.reuse, 0x1, P0 ;  /* 0x000000030e0b7211 */ /* 0x080fe200000f0eff */
[----:B------:R-:W-:Y:S01]  /*01f0*/  IMAD R14, R15, 0x4, R20 ;  /* 0x000000040f0e7824 */ /* 0x000fe200078e0214 */
[----:B------:R-:W-:-:S02]  /*0200*/  LEA.HI.X.SX32 R13, R16, R3, 0x1, P1 ;  /* 0x00000003100d7211 */ /* 0x000fc400008f0eff */
[-C--:B------:R-:W-:Y:S01]  /*0210*/  LEA R16, P0, R20, R4.reuse, 0x1 ;  /* 0x0000000414107211 */ /* 0x080fe200078008ff */
[C---:B------:R-:W-:Y:S01]  /*0220*/  IMAD R22, R15.reuse, 0x4, R14 ;  /* 0x000000040f167824 */ /* 0x040fe200078e020e */
[-C--:B------:R-:W-:Y:S01]  /*0230*/  LEA R18, P1, R14, R4.reuse, 0x1 ;  /* 0x000000040e127211 */ /* 0x080fe200078208ff */
[----:B------:R0:W3:Y:S01]  /*0240*/  LDG.E.U16 R6, desc[UR10][R12.64] ;  /* 0x0000000a0c067981 */ /* 0x0000e2000c1e1500 */
[-C--:B------:R-:W-:Y:S02]  /*0250*/  LEA.HI.X.SX32 R17, R20, R3.reuse, 0x1, P0 ;  /* 0x0000000314117211 */ /* 0x080fe400000f0eff */
[-C--:B------:R-:W-:Y:S01]  /*0260*/  LEA.HI.X.SX32 R19, R14, R3.reuse, 0x1, P1 ;  /* 0x000000030e137211 */ /* 0x080fe200008f0eff */
[----:B------:R-:W4:Y:S01]  /*0270*/  LDG.E.U16 R7, desc[UR10][R10.64] ;  /* 0x0000000a0a077981 */ /* 0x000f22000c1e1500 */
[C---:B------:R-:W-:Y:S02]  /*0280*/  LEA R20, P0, R22.reuse, R4, 0x1 ;  /* 0x0000000416147211 */ /* 0x040fe400078008ff */
[----:B------:R-:W-:Y:S01]  /*0290*/  LEA R14, R15, R22, 0x2 ;  /* 0x000000160f0e7211 */ /* 0x000fe200078e10ff */
[----:B------:R1:W5:Y:S01]  /*02a0*/  LDG.E.U16 R8, desc[UR10][R16.64] ;  /* 0x0000000a10087981 */ /* 0x000362000c1e1500 */
[----:B------:R-:W-:-:S02]  /*02b0*/  LEA.HI.X.SX32 R21, R22, R3, 0x1, P0 ;  /* 0x0000000316157211 */ /* 0x000fc400000f0eff */
[CC--:B------:R-:W-:Y:S01]  /*02c0*/  LEA R22, P0, R14.reuse, R4.reuse, 0x1 ;  /* 0x000000040e167211 */ /* 0x0c0fe200078008ff */
[C---:B0-----:R-:W-:Y:S01]  /*02d0*/  IMAD R12, R15.reuse, 0x4, R14 ;  /* 0x000000040f0c7824 */ /* 0x041fe200078e020e */
[----:B------:R-:W4:Y:S02]  /*02e0*/  LDG.E.U16 R9, desc[UR10][R18.64] ;  /* 0x0000000a12097981 */ /* 0x000f24000c1e1500 */
[----:B------:R-:W-:Y:S01]  /*02f0*/  LEA.HI.X.SX32 R23, R14, R3, 0x1, P0 ;  /* 0x000000030e177211 */ /* 0x000fe200000f0eff */
[C---:B------:R-:W-:Y:S01]  /*0300*/  IMAD R14, R15.reuse, 0x4, R12 ;  /* 0x000000040f0e7824 */ /* 0x040fe200078e020c */
[-C--:B------:R-:W-:Y:S01]  /*0310*/  LEA R24, P0, R12, R4.reuse, 0x1 ;  /* 0x000000040c187211 */ /* 0x080fe200078008ff */
[----:B------:R0:W5:Y:S03]  /*0320*/  LDG.E.U16 R10, desc[UR10][R20.64] ;  /* 0x0000000a140a7981 */ /* 0x000166000c1e1500 */
[----:B------:R-:W-:Y:S01]  /*0330*/  LEA R26, P1, R14, R4, 0x1 ;  /* 0x000000040e1a7211 */ /* 0x000fe200078208ff */
[----:B------:R0:W5:Y:S01]  /*0340*/  LDG.E.U16 R11, desc[UR10][R22.64] ;  /* 0x0000000a160b7981 */ /* 0x000162000c1e1500 */
[----:B------:R-:W-:-:S02]  /*0350*/  LEA R30, R15, R14, 0x2 ;  /* 0x0000000e0f1e7211 */ /* 0x000fc400078e10ff */
[----:B------:R-:W-:-:S03]  /*0360*/  LEA.HI.X.SX32 R27, R14, R3, 0x1, P1 ;  /* 0x000000030e1b7211 */ /* 0x000fc600008f0eff */
[C---:B------:R-:W-:Y:S01]  /*0370*/  IMAD R14, R15.reuse, 0x4, R30 ;  /* 0x000000040f0e7824 */ /* 0x040fe200078e021e */
[-C--:B------:R-:W-:Y:S01]  /*0380*/  LEA.HI.X.SX32 R25, R12, R3.reuse, 0x1, P0 ;  /* 0x000000030c197211 */ /* 0x080fe200000f0eff */
[----:B------:R-:W5:Y:S01]  /*0390*/  LDG.E.U16 R13, desc[UR10][R26.64] ;  /* 0x0000000a1a0d7981 */ /* 0x000f62000c1e1500 */
[CC--:B------:R-:W-:Y:S01]  /*03a0*/  LEA R28, P0, R30.reuse, R4.reuse, 0x1 ;  /* 0x000000041e1c7211 */ /* 0x0c0fe200078008ff */
[C---:B-1----:R-:W-:Y:S02]  /*03b0*/  IMAD R16, R15.reuse, 0x4, R14 ;  /* 0x000000040f107824 */ /* 0x042fe400078e020e */
[----:B------:R1:W5:Y:S01]  /*03c0*/  LDG.E.U16 R12, desc[UR10][R24.64] ;  /* 0x0000000a180c7981 */ /* 0x000362000c1e1500 */
[----:B------:R-:W-:Y:S02]  /*03d0*/  LEA.HI.X.SX32 R29, R30, R3, 0x1, P0 ;  /* 0x000000031e1d7211 */ /* 0x000fe400000f0eff */
[----:B0-----:R-:W-:Y:S02]  /*03e0*/  LEA R20, P0, R14, R4, 0x1 ;  /* 0x000000040e147211 */ /* 0x001fe400078008ff */
[----:B------:R-:W-:-:S02]  /*03f0*/  LEA R18, R15, R16, 0x2 ;  /* 0x000000100f127211 */ /* 0x000fc400078e10ff */
[-C--:B------:R-:W-:Y:S02]  /*0400*/  LEA.HI.X.SX32 R21, R14, R3.reuse, 0x1, P0 ;  /* 0x000000030e157211 */ /* 0x080fe400000f0eff */
[CC--:B------:R-:W-:Y:S01]  /*0410*/  LEA R22, P0, R16.reuse, R4.reuse, 0x1 ;  /* 0x0000000410167211 */ /* 0x0c0fe200078008ff */
[C---:B------:R-:W-:Y:S01]  /*0420*/  IMAD R32, R15.reuse, 0x4, R18 ;  /* 0x000000040f207824 */ /* 0x040fe200078e0212 */
[----:B------:R0:W5:Y:S02]  /*0430*/  LDG.E.U16 R14, desc[UR10][R28.64] ;  /* 0x0000000a1c0e7981 */ /* 0x000164000c1e1500 */
[-C--:B------:R-:W-:Y:S01]  /*0440*/  LEA.HI.X.SX32 R23, R16, R3.reuse, 0x1, P0 ;  /* 0x0000000310177211 */ /* 0x080fe200000f0eff */
[----:B------:R-:W-:Y:S01]  /*0450*/  IMAD R34, R15, 0x4, R32 ;  /* 0x000000040f227824 */ /* 0x000fe200078e0220 */
[CC--:B-1----:R-:W-:Y:S01]  /*0460*/  LEA R24, P0, R32.reuse, R4.reuse, 0x1 ;  /* 0x0000000420187211 */ /* 0x0c2fe200078008ff */
[----:B------:R-:W5:Y:S03]  /*0470*/  LDG.E.U16 R16, desc[UR10][R20.64] ;  /* 0x0000000a14107981 */ /* 0x000f66000c1e1500 */
[----:B------:R-:W-:Y:S01]  /*0480*/  LEA.HI.X.SX32 R25, R32, R3, 0x1, P0 ;  /* 0x0000000320197211 */ /* 0x000fe200000f0eff */
[----:B------:R-:W5:Y:S01]  /*0490*/  LDG.E.U16 R17, desc[UR10][R22.64] ;  /* 0x0000000a16117981 */ /* 0x000f62000c1e1500 */
[----:B------:R-:W-:-:S02]  /*04a0*/  LEA R26, P0, R34, R4, 0x1 ;  /* 0x00000004221a7211 */ /* 0x000fc400078008ff */
[----:B------:R-:W-:Y:S01]  /*04b0*/  LEA R36, R15, R34, 0x2 ;  /* 0x000000220f247211 */ /* 0x000fe200078e10ff */
[----:B------:R1:W5:Y:S01]  /*04c0*/  LDG.E.U16 R19, desc[UR10][R24.64] ;  /* 0x0000000a18137981 */ /* 0x000362000c1e1500 */
[----:B------:R-:W-:-:S03]  /*04d0*/  LEA.HI.X.SX32 R27, R34, R3, 0x1, P0 ;  /* 0x00000003221b7211 */ /* 0x000fc600000f0eff */
[C---:B------:R-:W-:Y:S01]  /*04e0*/  IMAD R34, R15.reuse, 0x4, R36 ;  /* 0x000000040f227824 */ /* 0x040fe200078e0224 */
[-C--:B0-----:R-:W-:Y:S01]  /*04f0*/  LEA R28, P0, R36, R4.reuse, 0x1 ;  /* 0x00000004241c7211 */ /* 0x081fe200078008ff */
[----:B------:R-:W5:Y:S02]  /*0500*/  LDG.E.U16 R20, desc[UR10][R26.64] ;  /* 0x0000000a1a147981 */ /* 0x000f64000c1e1500 */
[C---:B------:R-:W-:Y:S01]  /*0510*/  IMAD R38, R15.reuse, 0x4, R34 ;  /* 0x000000040f267824 */ /* 0x040fe200078e0222 */
[----:B------:R-:W-:Y:S02]  /*0520*/  LEA R30, P1, R18, R4, 0x1 ;  /* 0x00000004121e7211 */ /* 0x000fe400078208ff */
[-C--:B------:R-:W-:Y:S02]  /*0530*/  LEA.HI.X.SX32 R29, R36, R3.reuse, 0x1, P0 ;  /* 0x00000003241d7211 */ /* 0x080fe400000f0eff */
[C---:B------:R-:W-:Y:S02]  /*0540*/  LEA R36, R15.reuse, R38, 0x2 ;  /* 0x000000260f247211 */ /* 0x040fe400078e10ff */
[----:B------:R-:W-:Y:S01]  /*0550*/  LEA.HI.X.SX32 R31, R18, R3, 0x1, P1 ;  /* 0x00000003121f7211 */ /* 0x000fe200008f0eff */
[----:B------:R-:W5:Y:S01]  /*0560*/  LDG.E.U16 R21, desc[UR10][R28.64] ;  /* 0x0000000a1c157981 */ /* 0x000f62000c1e1500 */
[----:B------:R-:W-:Y:S01]  /*0570*/  LEA R32, P1, R34, R4, 0x1 ;  /* 0x0000000422207211 */ /* 0x000fe200078208ff */
[----:B-1----:R-:W-:-:S02]  /*0580*/  IMAD R24, R15, 0x4, R36 ;  /* 0x000000040f187824 */ /* 0x002fc400078e0224 */
[----:B------:R0:W5:Y:S01]  /*0590*/  LDG.E.U16 R18, desc[UR10][R30.64] ;  /* 0x0000000a1e127981 */ /* 0x000162000c1e1500 */
[-C--:B------:R-:W-:Y:S02]  /*05a0*/  LEA.HI.X.SX32 R33, R34, R3.reuse, 0x1, P1 ;  /* 0x0000000322217211 */ /* 0x080fe400008f0eff */
[CC--:B------:R-:W-:Y:S01]  /*05b0*/  LEA R34, P0, R38.reuse, R4.reuse, 0x1 ;  /* 0x0000000426227211 */ /* 0x0c0fe200078008ff */
[C---:B------:R-:W-:Y:S02]  /*05c0*/  IMAD R40, R15.reuse, 0x4, R24 ;  /* 0x000000040f287824 */ /* 0x040fe400078e0218 */
[----:B------:R1:W5:Y:S01]  /*05d0*/  LDG.E.U16 R22, desc[UR10][R32.64] ;  /* 0x0000000a20167981 */ /* 0x000362000c1e1500 */
[-C--:B------:R-:W-:Y:S02]  /*05e0*/  LEA.HI.X.SX32 R35, R38, R3.reuse, 0x1, P0 ;  /* 0x0000000326237211 */ /* 0x080fe400000f0eff */
[C---:B0-----:R-:W-:Y:S02]  /*05f0*/  LEA R30, P0, R36.reuse, R4, 0x1 ;  /* 0x00000004241e7211 */ /* 0x041fe400078008ff */
[----:B------:R-:W-:Y:S01]  /*0600*/  LEA R26, R15, R40, 0x2 ;  /* 0x000000280f1a7211 */ /* 0x000fe200078e10ff */
[----:B------:R0:W5:Y:S01]  /*0610*/  LDG.E.U16 R23, desc[UR10][R34.64] ;  /* 0x0000000a22177981 */ /* 0x000162000c1e1500 */
[----:B------:R-:W-:-:S02]  /*0620*/  LEA.HI.X.SX32 R31, R36, R3, 0x1, P0 ;  /* 0x00000003241f7211 */ /* 0x000fc400000f0eff */
[-C--:B------:R-:W-:Y:S02]  /*0630*/  LEA R36, P0, R24, R4.reuse, 0x1 ;  /* 0x0000000418247211 */ /* 0x080fe400078008ff */
[-C--:B------:R-:W-:Y:S01]  /*0640*/  LEA R38, P1, R40, R4.reuse, 0x1 ;  /* 0x0000000428267211 */ /* 0x080fe200078208ff */
[C---:B------:R-:W-:Y:S01]  /*0650*/  IMAD R28, R15.reuse, 0x4, R26 ;  /* 0x000000040f1c7824 */ /* 0x040fe200078e021a */
[-C--:B------:R-:W-:Y:S02]  /*0660*/  LEA.HI.X.SX32 R37, R24, R3.reuse, 0x1, P0 ;  /* 0x0000000318257211 */ /* 0x080fe400000f0eff */
[-C--:B------:R-:W-:Y:S01]  /*0670*/  LEA.HI.X.SX32 R39, R40, R3.reuse, 0x1, P1 ;  /* 0x0000000328277211 */ /* 0x080fe200008f0eff */
[----:B------:R-:W-:Y:S01]  /*0680*/  IMAD R44, R15, 0x4, R28 ;  /* 0x000000040f2c7824 */ /* 0x000fe200078e021c */
[CC--:B------:R-:W-:Y:S01]  /*0690*/  LEA R40, P0, R26.reuse, R4.reuse, 0x1 ;  /* 0x000000041a287211 */ /* 0x0c0fe200078008ff */
[----:B------:R0:W5:Y:S03]  /*06a0*/  LDG.E.U16 R24, desc[UR10][R30.64] ;  /* 0x0000000a1e187981 */ /* 0x000166000c1e1500 */
[----:B------:R-:W-:Y:S01]  /*06b0*/  LEA.HI.X.SX32 R41, R26, R3, 0x1, P0 ;  /* 0x000000031a297211 */ /* 0x000fe200000f0eff */
[----:B------:R0:W5:Y:S01]  /*06c0*/  LDG.E.U16 R25, desc[UR10][R36.64] ;  /* 0x0000000a24197981 */ /* 0x000162000c1e1500 */
[----:B-1----:R-:W-:-:S02]  /*06d0*/  LEA R32, P0, R28, R4, 0x1 ;  /* 0x000000041c207211 */ /* 0x002fc400078008ff */
[C---:B------:R-:W-:Y:S01]  /*06e0*/  LEA R46, R15.reuse, R44, 0x2 ;  /* 0x0000002c0f2e7211 */ /* 0x040fe200078e10ff */
[----:B------:R1:W5:Y:S01]  /*06f0*/  LDG.E.U16 R26, desc[UR10][R38.64] ;  /* 0x0000000a261a7981 */ /* 0x000362000c1e1500 */
[-C--:B------:R-:W-:Y:S02]  /*0700*/  LEA.HI.X.SX32 R33, R28, R3.reuse, 0x1, P0 ;  /* 0x000000031c217211 */ /* 0x080fe400000f0eff */
[-C--:B0-----:R-:W-:Y:S01]  /*0710*/  LEA R34, P0, R44, R4.reuse, 0x1 ;  /* 0x000000042c227211 */ /* 0x081fe200078008ff */
[C---:B------:R-:W-:Y:S01]  /*0720*/  IMAD R30, R15.reuse, 0x4, R46 ;  /* 0x000000040f1e7824 */ /* 0x040fe200078e022e */
[-C--:B------:R-:W-:Y:S01]  /*0730*/  LEA R42, P1, R46, R4.reuse, 0x1 ;  /* 0x000000042e2a7211 */ /* 0x080fe200078208ff */
[----:B------:R0:W5:Y:S01]  /*0740*/  LDG.E.U16 R27, desc[UR10][R40.64] ;  /* 0x0000000a281b7981 */ /* 0x000162000c1e1500 */
[-C--:B------:R-:W-:Y:S01]  /*0750*/  LEA.HI.X.SX32 R35, R44, R3.reuse, 0x1, P0 ;  /* 0x000000032c237211 */ /* 0x080fe200000f0eff */
[----:B------:R-:W-:Y:S01]  /*0760*/  IMAD R44, R15, 0x4, R30 ;  /* 0x000000040f2c7824 */ /* 0x000fe200078e021e */
[----:B------:R-:W-:Y:S01]  /*0770*/  LEA.HI.X.SX32 R43, R46, R3, 0x1, P1 ;  /* 0x000000032e2b7211 */ /* 0x000fe200008f0eff */
[----:B------:R-:W5:Y:S01]  /*0780*/  LDG.E.U16 R28, desc[UR10][R32.64] ;  /* 0x0000000a201c7981 */ /* 0x000f62000c1e1500 */
[----:B------:R-:W-:-:S02]  /*0790*/  LEA R36, P0, R30, R4, 0x1 ;  /* 0x000000041e247211 */ /* 0x000fc400078008ff */
[C---:B------:R-:W-:Y:S01]  /*07a0*/  LEA R46, R15.reuse, R44, 0x2 ;  /* 0x0000002c0f2e7211 */ /* 0x040fe200078e10ff */
[----:B------:R-:W5:Y:S01]  /*07b0*/  LDG.E.U16 R29, desc[UR10][R34.64] ;  /* 0x0000000a221d7981 */ /* 0x000f62000c1e1500 */
[-C--:B------:R-:W-:Y:S02]  /*07c0*/  LEA.HI.X.SX32 R37, R30, R3.reuse, 0x1, P0 ;  /* 0x000000031e257211 */ /* 0x080fe400000f0eff */
[CC--:B-1----:R-:W-:Y:S01]  /*07d0*/  LEA R38, P0, R44.reuse, R4.reuse, 0x1 ;  /* 0x000000042c267211 */ /* 0x0c2fe200078008ff */
[C---:B------:R-:W-:Y:S01]  /*07e0*/  IMAD R48, R15.reuse, 0x4, R46 ;  /* 0x000000040f307824 */ /* 0x040fe200078e022e */
[----:B------:R-:W5:Y:S02]  /*07f0*/  LDG.E.U16 R30, desc[UR10][R42.64] ;  /* 0x0000000a2a1e7981 */ /* 0x000f64000c1e1500 */
[-C--:B------:R-:W-:Y:S01]  /*0800*/  LEA.HI.X.SX32 R39, R44, R3.reuse, 0x1, P0 ;  /* 0x000000032c277211 */ /* 0x080fe200000f0eff */
[C---:B------:R-:W-:Y:S01]  /*0810*/  IMAD R50, R15.reuse, 0x4, R48 ;  /* 0x000000040f327824 */ /* 0x040fe200078e0230 */
[C---:B------:R-:W-:Y:S01]  /*0820*/  LEA R44, P1, R48.reuse, R4, 0x1 ;  /* 0x00000004302c7211 */ /* 0x040fe200078208ff */
[----:B------:R1:W5:Y:S03]  /*0830*/  LDG.E.U16 R31, desc[UR10][R36.64] ;  /* 0x0000000a241f7981 */ /* 0x000366000c1e1500 */
[----:B------:R-:W-:Y:S01]  /*0840*/  LEA.HI.X.SX32 R45, R48, R3, 0x1, P1 ;  /* 0x00000003302d7211 */ /* 0x000fe200008f0eff */
[----:B------:R1:W5:Y:S01]  /*0850*/  LDG.E.U16 R32, desc[UR10][R38.64] ;  /* 0x0000000a26207981 */ /* 0x000362000c1e1500 */
[----:B------:R-:W-:-:S02]  /*0860*/  LEA R48, R15, R50, 0x2 ;  /* 0x000000320f307211 */ /* 0x000fc400078e10ff */
[CC--:B0-----:R-:W-:Y:S01]  /*0870*/  LEA R40, P0, R46.reuse, R4.reuse, 0x1 ;  /* 0x000000042e287211 */ /* 0x0c1fe200078008ff */
[----:B------:R-:W5:Y:S02]  /*0880*/  LDG.E.U16 R34, desc[UR10][R44.64] ;  /* 0x0000000a2c227981 */ /* 0x000f64000c1e1500 */
[C---:B-1----:R-:W-:Y:S01]  /*0890*/  IMAD R36, R15.reuse, 0x4, R48 ;  /* 0x000000040f247824 */ /* 0x042fe200078e0230 */
[-C--:B------:R-:W-:Y:S02]  /*08a0*/  LEA.HI.X.SX32 R41, R46, R3.reuse, 0x1, P0 ;  /* 0x000000032e297211 */ /* 0x080fe400000f0eff */
[C---:B------:R-:W-:Y:S01]  /*08b0*/  LEA R46, P0, R50.reuse, R4, 0x1 ;  /* 0x00000004322e7211 */ /* 0x040fe200078008ff */
[----:B------:R-:W-:Y:S02]  /*08c0*/  IMAD R52, R15, 0x4, R36 ;  /* 0x000000040f347824 */ /* 0x000fe400078e0224 */
[----:B------:R0:W5:Y:S01]  /*08d0*/  LDG.E.U16 R33, desc[UR10][R40.64] ;  /* 0x0000000a28217981 */ /* 0x000162000c1e1500 */
[----:B------:R-:W-:-:S02]  /*08e0*/  LEA.HI.X.SX32 R47, R50, R3, 0x1, P0 ;  /* 0x00000003322f7211 */ /* 0x000fc400000f0eff */
[C---:B------:R-:W-:Y:S02]  /*08f0*/  LEA R42, P0, R48.reuse, R4, 0x1 ;  /* 0x00000004302a7211 */ /* 0x040fe400078008ff */
[C---:B------:R-:W-:Y:S01]  /*0900*/  LEA R38, R15.reuse, R52, 0x2 ;  /* 0x000000340f267211 */ /* 0x040fe200078e10ff */
[----:B------:R1:W5:Y:S01]  /*0910*/  LDG.E.U16 R35, desc[UR10][R46.64] ;  /* 0x0000000a2e237981 */ /* 0x000362000c1e1500 */
[-C--:B------:R-:W-:Y:S02]  /*0920*/  LEA.HI.X.SX32 R43, R48, R3.reuse, 0x1, P0 ;  /* 0x00000003302b7211 */ /* 0x080fe400000f0eff */
[-C--:B------:R-:W-:Y:S02]  /*0930*/  LEA R48, P0, R36, R4.reuse, 0x1 ;  /* 0x0000000424307211 */ /* 0x080fe400078008ff */
[----:B------:R-:W-:Y:S01]  /*0940*/  LEA R50, P1, R52, R4, 0x1 ;  /* 0x0000000434327211 */ /* 0x000fe200078208ff */
[----:B0-----:R-:W-:Y:S01]  /*0950*/  IMAD R40, R15, 0x4, R38 ;  /* 0x000000040f287824 */ /* 0x001fe200078e0226 */
[----:B------:R-:W-:-:S02]  /*0960*/  LEA.HI.X.SX32 R49, R36, R3, 0x1, P0 ;  /* 0x0000000324317211 */ /* 0x000fc400000f0eff */
[-C--:B------:R-:W-:Y:S01]  /*0970*/  LEA.HI.X.SX32 R51, R52, R3.reuse, 0x1, P1 ;  /* 0x0000000334337211 */ /* 0x080fe200008f0eff */
[C---:B------:R-:W-:Y:S01]  /*0980*/  IMAD R56, R15.reuse, 0x4, R40 ;  /* 0x000000040f387824 */ /* 0x040fe200078e0228 */
[CC--:B------:R-:W-:Y:S01]  /*0990*/  LEA R52, P0, R38.reuse, R4.reuse, 0x1 ;  /* 0x0000000426347211 */ /* 0x0c0fe200078008ff */
[----:B------:R0:W5:Y:S03]  /*09a0*/  LDG.E.U16 R36, desc[UR10][R42.64] ;  /* 0x0000000a2a247981 */ /* 0x000166000c1e1500 */
[-C--:B------:R-:W-:Y:S01]  /*09b0*/  LEA.HI.X.SX32 R53, R38, R3.reuse, 0x1, P0 ;  /* 0x0000000326357211 */ /* 0x080fe200000f0eff */
[----:B------:R0:W5:Y:S01]  /*09c0*/  LDG.E.U16 R37, desc[UR10][R48.64] ;  /* 0x0000000a30257981 */ /* 0x000162000c1e1500 */
[C---:B------:R-:W-:Y:S02]  /*09d0*/  LEA R44, P0, R40.reuse, R4, 0x1 ;  /* 0x00000004282c7211 */ /* 0x040fe400078008ff */
[----:B------:R-:W-:Y:S01]  /*09e0*/  LEA R58, R15, R56, 0x2 ;  /* 0x000000380f3a7211 */ /* 0x000fe200078e10ff */
[----:B------:R0:W5:Y:S01]  /*09f0*/  LDG.E.U16 R38, desc[UR10][R50.64] ;  /* 0x0000000a32267981 */ /* 0x000162000c1e1500 */
[----:B------:R-:W-:-:S02]  /*0a00*/  LEA.HI.X.SX32 R45, R40, R3, 0x1, P0 ;  /* 0x00000003282d7211 */ /* 0x000fc400000f0eff */
[-C--:B-1----:R-:W-:Y:S01]  /*0a10*/  LEA R46, P0, R56, R4.reuse, 0x1 ;  /* 0x00000004382e7211 */ /* 0x082fe200078008ff */
[C---:B0-----:R-:W-:Y:S01]  /*0a20*/  IMAD R42, R15.reuse, 0x4, R58 ;  /* 0x000000040f2a7824 */ /* 0x041fe200078e023a */
[-C--:B------:R-:W-:Y:S01]  /*0a30*/  LEA R54, P1, R58, R4.reuse, 0x1 ;  /* 0x000000043a367211 */ /* 0x080fe200078208ff */
[----:B------:R0:W5:Y:S01]  /*0a40*/  LDG.E.U16 R39, desc[UR10][R52.64] ;  /* 0x0000000a34277981 */ /* 0x000162000c1e1500 */
[-C--:B------:R-:W-:Y:S01]  /*0a50*/  LEA.HI.X.SX32 R47, R56, R3.reuse, 0x1, P0 ;  /* 0x00000003382f7211 */ /* 0x080fe200000f0eff */
[C---:B------:R-:W-:Y:S01]  /*0a60*/  IMAD R56, R15.reuse, 0x4, R42 ;  /* 0x000000040f387824 */ /* 0x040fe200078e022a */
[-C--:B------:R-:W-:Y:S01]  /*0a70*/  LEA.HI.X.SX32 R55, R58, R3.reuse, 0x1, P1 ;  /* 0x000000033a377211 */ /* 0x080fe200008f0eff */
[----:B------:R-:W5:Y:S01]  /*0a80*/  LDG.E.U16 R40, desc[UR10][R44.64] ;  /* 0x0000000a2c287981 */ /* 0x000f62000c1e1500 */
[C---:B------:R-:W-:Y:S02]  /*0a90*/  LEA R48, P0, R42.reuse, R4, 0x1 ;  /* 0x000000042a307211 */ /* 0x040fe400078008ff */
[----:B------:R-:W-:Y:S01]  /*0aa0*/  LEA R58, R15, R56, 0x2 ;  /* 0x000000380f3a7211 */ /* 0x000fe200078e10ff */
[----:B------:R-:W5:Y:S01]  /*0ab0*/  LDG.E.U16 R41, desc[UR10][R46.64] ;  /* 0x0000000a2e297981 */ /* 0x000f62000c1e1500 */
[----:B------:R-:W-:-:S02]  /*0ac0*/  LEA.HI.X.SX32 R49, R42, R3, 0x1, P0 ;  /* 0x000000032a317211 */ /* 0x000fc400000f0eff */
[CC--:B------:R-:W-:Y:S01]  /*0ad0*/  LEA R50, P0, R56.reuse, R4.reuse, 0x1 ;  /* 0x0000000438327211 */ /* 0x0c0fe200078008ff */
        /* <DEDUP_REMOVED lines=85> */
[----:B------:R-:W-:Y:S01]  /*1030*/  LEA R78, P1, R82, R4, 0x1 ;  /* 0x00000004524e7211 */ /* 0x000fe200078208ff */
[----:B------:R0:W5:Y:S01]  /*1040*/  LDG.E.U16 R63, desc[UR10][R76.64] ;  /* 0x0000000a4c3f7981 */ /* 0x000162000c1e1500 */
[-C--:B------:R-:W-:Y:S01]  /*1050*/  LEA.HI.X.SX32 R71, R80, R3.reuse, 0x1, P0 ;  /* 0x0000000350477211 */ /* 0x080fe200000f0eff */
[C---:B------:R-:W-:Y:S01]  /*1060*/  IMAD R80, R15.reuse, 0x4, R66 ;  /* 0x000000040f507824 */ /* 0x040fe200078e0242 */
[----:B------:R-:W-:Y:S01]  /*1070*/  LEA.HI.X.SX32 R79, R82, R3, 0x1, P1 ;  /* 0x00000003524f7211 */ /* 0x000fe200008f0eff */
[----:B------:R-:W5:Y:S03]  /*1080*/  LDG.E.U16 R64, desc[UR10][R68.64] ;  /* 0x0000000a44407981 */ /* 0x000f66000c1e1500 */
[C---:B------:R-:W-:Y:S01]  /*1090*/  LEA R82, R15.reuse, R80, 0x2 ;  /* 0x000000500f527211 */ /* 0x040fe200078e10ff */
[----:B------:R-:W5:Y:S04]  /*10a0*/  LDG.E.U16 R65, desc[UR10][R70.64] ;  /* 0x0000000a46417981 */ /* 0x000f68000c1e1500 */
[----:B------:R-:W-:-:S04]  /*10b0*/  IMAD R84, R15, 0x4, R82 ;  /* 0x000000040f547824 */ /* 0x000fc800078e0252 */
[----:B------:R-:W-:Y:S01]  /*10c0*/  IMAD R86, R15, 0x4, R84 ;  /* 0x000000040f567824 */ /* 0x000fe200078e0254 */
[----:B--2---:R-:W-:-:S04]  /*10d0*/  LEA R72, P0, R66, R4, 0x1 ;  /* 0x0000000442487211 */ /* 0x004fc800078008ff */
[----:B------:R-:W-:Y:S02]  /*10e0*/  LEA R88, R15, R86, 0x2 ;  /* 0x000000560f587211 */ /* 0x000fe400078e10ff */
[----:B------:R-:W-:-:S03]  /*10f0*/  LEA.HI.X.SX32 R73, R66, R3, 0x1, P0 ;  /* 0x0000000342497211 */ /* 0x000fc600000f0eff */
[C---:B------:R-:W-:Y:S01]  /*1100*/  IMAD R90, R15.reuse, 0x4, R88 ;  /* 0x000000040f5a7824 */ /* 0x040fe200078e0258 */
[CC--:B---3--:R-:W-:Y:S01]  /*1110*/  LEA R74, P0, R80.reuse, R4.reuse, 0x1 ;  /* 0x00000004504a7211 */ /* 0x0c8fe200078008ff */
[----:B------:R1:W2:Y:S02]  /*1120*/  LDG.E.U16 R66, desc[UR10][R78.64] ;  /* 0x0000000a4e427981 */ /* 0x0002a4000c1e1500 */
[C---:B------:R-:W-:Y:S01]  /*1130*/  IMAD R92, R15.reuse, 0x4, R90 ;  /* 0x000000040f5c7824 */ /* 0x040fe200078e025a */
[-C--:B------:R-:W-:Y:S01]  /*1140*/  LEA.HI.X.SX32 R75, R80, R3.reuse, 0x1, P0 ;  /* 0x00000003504b7211 */ /* 0x080fe200000f0eff */
[----:B------:R-:W3:Y:S01]  /*1150*/  LDG.E.U16 R67, desc[UR10][R72.64] ;  /* 0x0000000a48437981 */ /* 0x000ee2000c1e1500 */
[C---:B0-----:R-:W-:Y:S02]  /*1160*/  LEA R76, P0, R82.reuse, R4, 0x1 ;  /* 0x00000004524c7211 */ /* 0x041fe400078008ff */
[----:B------:R-:W-:Y:S01]  /*1170*/  LEA R94, R15, R92, 0x2 ;  /* 0x0000005c0f5e7211 */ /* 0x000fe200078e10ff */
[----:B------:R-:W3:Y:S01]  /*1180*/  LDG.E.U16 R68, desc[UR10][R74.64] ;  /* 0x0000000a4a447981 */ /* 0x000ee2000c1e1500 */
[----:B------:R-:W-:-:S02]  /*1190*/  LEA.HI.X.SX32 R77, R82, R3, 0x1, P0 ;  /* 0x00000003524d7211 */ /* 0x000fc400000f0eff */
[-C--:B-1----:R-:W-:Y:S01]  /*11a0*/  LEA R78, P0, R86, R4.reuse, 0x1 ;  /* 0x00000004564e7211 */ /* 0x082fe200078008ff */
[C---:B------:R-:W-:Y:S01]  /*11b0*/  IMAD R96, R15.reuse, 0x4, R94 ;  /* 0x000000040f607824 */ /* 0x040fe200078e025e */
[-C--:B------:R-:W-:Y:S01]  /*11c0*/  LEA R80, P1, R84, R4.reuse, 0x1 ;  /* 0x0000000454507211 */ /* 0x080fe200078208ff */
[----:B------:R-:W3:Y:S01]  /*11d0*/  LDG.E.U16 R69, desc[UR10][R76.64] ;  /* 0x0000000a4c457981 */ /* 0x000ee2000c1e1500 */
[-C--:B------:R-:W-:Y:S01]  /*11e0*/  LEA.HI.X.SX32 R79, R86, R3.reuse, 0x1, P0 ;  /* 0x00000003564f7211 */ /* 0x080fe200000f0eff */
[----:B------:R-:W-:Y:S01]  /*11f0*/  IMAD R98, R15, 0x4, R96 ;  /* 0x000000040f627824 */ /* 0x000fe200078e0260 */
[----:B------:R-:W-:Y:S02]  /*1200*/  LEA R82, P0, R88, R4, 0x1 ;  /* 0x0000000458527211 */ /* 0x000fe400078008ff */
[-C--:B------:R-:W-:Y:S01]  /*1210*/  LEA.HI.X.SX32 R81, R84, R3.reuse, 0x1, P1 ;  /* 0x0000000354517211 */ /* 0x080fe200008f0eff */
[----:B------:R-:W3:Y:S01]  /*1220*/  LDG.E.U16 R71, desc[UR10][R78.64] ;  /* 0x0000000a4e477981 */ /* 0x000ee2000c1e1500 */
[----:B------:R-:W-:-:S02]  /*1230*/  LEA.HI.X.SX32 R83, R88, R3, 0x1, P0 ;  /* 0x0000000358537211 */ /* 0x000fc400000f0eff */
[-C--:B------:R-:W-:Y:S01]  /*1240*/  LEA R84, P0, R90, R4.reuse, 0x1 ;  /* 0x000000045a547211 */ /* 0x080fe200078008ff */
[----:B------:R0:W3:Y:S01]  /*1250*/  LDG.E.U16 R70, desc[UR10][R80.64] ;  /* 0x0000000a50467981 */ /* 0x0000e2000c1e1500 */
[----:B------:R-:W-:Y:S02]  /*1260*/  LEA R86, P1, R92, R4, 0x1 ;  /* 0x000000045c567211 */ /* 0x000fe400078208ff */
[C---:B------:R-:W-:Y:S01]  /*1270*/  LEA R100, R15.reuse, R98, 0x2 ;  /* 0x000000620f647211 */ /* 0x040fe200078e10ff */
[----:B------:R1:W3:Y:S01]  /*1280*/  LDG.E.U16 R72, desc[UR10][R82.64] ;  /* 0x0000000a52487981 */ /* 0x0002e2000c1e1500 */
[-C--:B------:R-:W-:Y:S02]  /*1290*/  LEA.HI.X.SX32 R85, R90, R3.reuse, 0x1, P0 ;  /* 0x000000035a557211 */ /* 0x080fe400000f0eff */
[-C--:B------:R-:W-:Y:S01]  /*12a0*/  LEA.HI.X.SX32 R87, R92, R3.reuse, 0x1, P1 ;  /* 0x000000035c577211 */ /* 0x080fe200008f0eff */
[C---:B------:R-:W-:Y:S01]  /*12b0*/  IMAD R92, R15.reuse, 0x4, R100 ;  /* 0x000000040f5c7824 */ /* 0x040fe200078e0264 */
[CC--:B0-----:R-:W-:Y:S01]  /*12c0*/  LEA R80, P0, R94.reuse, R4.reuse, 0x1 ;  /* 0x000000045e507211 */ /* 0x0c1fe200078008ff */
[----:B------:R0:W3:Y:S03]  /*12d0*/  LDG.E.U16 R73, desc[UR10][R84.64] ;  /* 0x0000000a54497981 */ /* 0x0000e6000c1e1500 */
[-C--:B------:R-:W-:Y:S01]  /*12e0*/  LEA.HI.X.SX32 R81, R94, R3.reuse, 0x1, P0 ;  /* 0x000000035e517211 */ /* 0x080fe200000f0eff */
[C---:B------:R-:W-:Y:S01]  /*12f0*/  IMAD R94, R15.reuse, 0x4, R92 ;  /* 0x000000040f5e7824 */ /* 0x040fe200078e025c */
[C---:B------:R-:W-:Y:S01]  /*1300*/  LEA R88, P0, R96.reuse, R4, 0x1 ;  /* 0x0000000460587211 */ /* 0x040fe200078008ff */
[----:B------:R4:W3:Y:S03]  /*1310*/  LDG.E.U16 R74, desc[UR10][R86.64] ;  /* 0x0000000a564a7981 */ /* 0x0008e6000c1e1500 */
[----:B------:R-:W-:Y:S01]  /*1320*/  LEA.HI.X.SX32 R89, R96, R3, 0x1, P0 ;  /* 0x0000000360597211 */ /* 0x000fe200000f0eff */
[----:B------:R-:W3:Y:S01]  /*1330*/  LDG.E.U16 R75, desc[UR10][R80.64] ;  /* 0x0000000a504b7981 */ /* 0x000ee2000c1e1500 */
[----:B------:R-:W-:-:S02]  /*1340*/  LEA R96, R15, R94, 0x2 ;  /* 0x0000005e0f607211 */ /* 0x000fc400078e10ff */
[CC--:B-1----:R-:W-:Y:S01]  /*1350*/  LEA R82, P0, R98.reuse, R4.reuse, 0x1 ;  /* 0x0000000462527211 */ /* 0x0c2fe200078008ff */
[----:B------:R1:W3:Y:S02]  /*1360*/  LDG.E.U16 R76, desc[UR10][R88.64] ;  /* 0x0000000a584c7981 */ /* 0x0002e4000c1e1500 */
[C---:B------:R-:W-:Y:S01]  /*1370*/  IMAD R102, R15.reuse, 0x4, R96 ;  /* 0x000000040f667824 */ /* 0x040fe200078e0260 */
[-C--:B------:R-:W-:Y:S02]  /*1380*/  LEA.HI.X.SX32 R83, R98, R3.reuse, 0x1, P0 ;  /* 0x0000000362537211 */ /* 0x080fe400000f0eff */
[-C--:B------:R-:W-:Y:S01]  /*1390*/  LEA R90, P1, R100, R4.reuse, 0x1 ;  /* 0x00000004645a7211 */ /* 0x080fe200078208ff */
[----:B------:R-:W-:Y:S01]  /*13a0*/  IMAD R98, R15, 0x4, R102 ;  /* 0x000000040f627824 */ /* 0x000fe200078e0266 */
[----:B0-----:R-:W-:Y:S01]  /*13b0*/  LEA R84, P0, R92, R4, 0x1 ;  /* 0x000000045c547211 */ /* 0x001fe200078008ff */
[----:B------:R-:W3:Y:S01]  /*13c0*/  LDG.E.U16 R77, desc[UR10][R82.64] ;  /* 0x0000000a524d7981 */ /* 0x000ee2000c1e1500 */
[----:B------:R-:W-:-:S02]  /*13d0*/  LEA.HI.X.SX32 R91, R100, R3, 0x1, P1 ;  /* 0x00000003645b7211 */ /* 0x000fc400008f0eff */
[C---:B------:R-:W-:Y:S02]  /*13e0*/  LEA R100, R15.reuse, R98, 0x2 ;  /* 0x000000620f647211 */ /* 0x040fe400078e10ff */
[-C--:B------:R-:W-:Y:S01]  /*13f0*/  LEA.HI.X.SX32 R85, R92, R3.reuse, 0x1, P0 ;  /* 0x000000035c557211 */ /* 0x080fe200000f0eff */
[----:B------:R0:W3:Y:S02]  /*1400*/  LDG.E.U16 R78, desc[UR10][R90.64] ;  /* 0x0000000a5a4e7981 */ /* 0x0000e4000c1e1500 */
[C---:B------:R-:W-:Y:S01]  /*1410*/  IMAD R104, R15.reuse, 0x4, R100 ;  /* 0x000000040f687824 */ /* 0x040fe200078e0264 */
[C---:B----4-:R-:W-:Y:S01]  /*1420*/  LEA R86, P0, R94.reuse, R4, 0x1 ;  /* 0x000000045e567211 */ /* 0x050fe200078008ff */
[----:B------:R4:W3:Y:S02]  /*1430*/  LDG.E.U16 R79, desc[UR10][R84.64] ;  /* 0x0000000a544f7981 */ /* 0x0008e4000c1e1500 */
[----:B------:R-:W-:Y:S01]  /*1440*/  IMAD R106, R15, 0x4, R104 ;  /* 0x000000040f6a7824 */ /* 0x000fe200078e0268 */
[----:B------:R-:W-:-:S04]  /*1450*/  LEA.HI.X.SX32 R87, R94, R3, 0x1, P0 ;  /* 0x000000035e577211 */ /* 0x000fc800000f0eff */
[----:B------:R-:W-:Y:S01]  /*1460*/  LEA R94, R15, R106, 0x2 ;  /* 0x0000006a0f5e7211 */ /* 0x000fe200078e10ff */
[----:B------:R4:W3:Y:S01]  /*1470*/  LDG.E.U16 R80, desc[UR10][R86.64] ;  /* 0x0000000a56507981 */ /* 0x0008e2000c1e1500 */
[----:B-1----:R-:W-:-:S03]  /*1480*/  LEA R88, P0, R96, R4, 0x1 ;  /* 0x0000000460587211 */ /* 0x002fc600078008ff */
[----:B------:R-:W-:Y:S01]  /*1490*/  IMAD R108, R15, 0x4, R94 ;  /* 0x000000040f6c7824 */ /* 0x000fe200078e025e */
[----:B------:R-:W-:-:S03]  /*14a0*/  LEA.HI.X.SX32 R89, R96, R3, 0x1, P0 ;  /* 0x0000000360597211 */ /* 0x000fc600000f0eff */
[C---:B------:R-:W-:Y:S01]  /*14b0*/  IMAD R96, R15.reuse, 0x4, R108 ;  /* 0x000000040f607824 */ /* 0x040fe200078e026c */
[C---:B0-----:R-:W-:Y:S01]  /*14c0*/  LEA R90, P0, R98.reuse, R4, 0x1 ;  /* 0x00000004625a7211 */ /* 0x041fe200078008ff */
[----:B------:R-:W3:Y:S03]  /*14d0*/  LDG.E.U16 R81, desc[UR10][R88.64] ;  /* 0x0000000a58517981 */ /* 0x000ee6000c1e1500 */
[----:B------:R-:W-:Y:S02]  /*14e0*/  LEA R110, R15, R96, 0x2 ;  /* 0x000000600f6e7211 */ /* 0x000fe400078e10ff */
[----:B------:R-:W-:-:S03]  /*14f0*/  LEA.HI.X.SX32 R91, R98, R3, 0x1, P0 ;  /* 0x00000003625b7211 */ /* 0x000fc600000f0eff */
[C---:B------:R-:W-:Y:S01]  /*1500*/  IMAD R112, R15.reuse, 0x4, R110 ;  /* 0x000000040f707824 */ /* 0x040fe200078e026e */
[CC--:B----4-:R-:W-:Y:S01]  /*1510*/  LEA R84, P0, R100.reuse, R4.reuse, 0x1 ;  /* 0x0000000464547211 */ /* 0x0d0fe200078008ff */
[----:B------:R-:W4:Y:S02]  /*1520*/  LDG.E.U16 R83, desc[UR10][R90.64] ;  /* 0x0000000a5a537981 */ /* 0x000f24000c1e1500 */
[C---:B------:R-:W-:Y:S01]  /*1530*/  IMAD R114, R15.reuse, 0x4, R112 ;  /* 0x000000040f727824 */ /* 0x040fe200078e0270 */
[----:B------:R-:W-:Y:S02]  /*1540*/  LEA.HI.X.SX32 R85, R100, R3, 0x1, P0 ;  /* 0x0000000364557211 */ /* 0x000fe400000f0eff */
[----:B------:R-:W-:Y:S02]  /*1550*/  LEA R86, P0, R104, R4, 0x1 ;  /* 0x0000000468567211 */ /* 0x000fe400078008ff */
[----:B------:R-:W-:Y:S01]  /*1560*/  LEA R116, R15, R114, 0x2 ;  /* 0x000000720f747211 */ /* 0x000fe200078e10ff */
[----:B------:R-:W4:Y:S01]  /*1570*/  LDG.E.U16 R98, desc[UR10][R84.64] ;  /* 0x0000000a54627981 */ /* 0x000f22000c1e1500 */
[----:B------:R-:W-:-:S02]  /*1580*/  LEA R92, P1, R102, R4, 0x1 ;  /* 0x00000004665c7211 */ /* 0x000fc400078208ff */
[-C--:B------:R-:W-:Y:S01]  /*1590*/  LEA.HI.X.SX32 R87, R104, R3.reuse, 0x1, P0 ;  /* 0x0000000368577211 */ /* 0x080fe200000f0eff */
[----:B------:R-:W-:Y:S01]  /*15a0*/  IMAD R104, R15, 0x4, R116 ;  /* 0x000000040f687824 */ /* 0x000fe200078e0274 */
[----:B------:R-:W-:-:S03]  /*15b0*/  LEA.HI.X.SX32 R93, R102, R3, 0x1, P1 ;  /* 0x00000003665d7211 */ /* 0x000fc600008f0eff */
[C---:B------:R-:W-:Y:S01]  /*15c0*/  IMAD R118, R15.reuse, 0x4, R104 ;  /* 0x000000040f767824 */ /* 0x040fe200078e0268 */
[----:B------:R-:W4:Y:S04]  /*15d0*/  LDG.E.U16 R99, desc[UR10][R86.64] ;  /* 0x0000000a56637981 */ /* 0x000f28000c1e1500 */
[----:B------:R0:W4:Y:S01]  /*15e0*/  LDG.E.U16 R82, desc[UR10][R92.64] ;  /* 0x0000000a5c527981 */ /* 0x000122000c1e1500 */
[----:B------:R-:W-:Y:S02]  /*15f0*/  LEA R120, R15, R118, 0x2 ;  /* 0x000000760f787211 */ /* 0x000fe400078e10ff */
[----:B0-----:R-:W-:-:S03]  /*1600*/  LEA R92, P0, R94, R4, 0x1 ;  /* 0x000000045e5c7211 */ /* 0x001fc600078008ff */
[C---:B------:R-:W-:Y:S01]  /*1610*/  IMAD R122, R15.reuse, 0x4, R120 ;  /* 0x000000040f7a7824 */ /* 0x040fe200078e0278 */
[-C--:B------:R-:W-:Y:S02]  /*1620*/  LEA.HI.X.SX32 R93, R94, R3.reuse, 0x1, P0 ;  /* 0x000000035e5d7211 */ /* 0x080fe400000f0eff */
[-C--:B------:R-:W-:Y:S01]  /*1630*/  LEA R90, P0, R108, R4.reuse, 0x1 ;  /* 0x000000046c5a7211 */ /* 0x080fe200078008ff */
[----:B------:R-:W-:Y:S01]  /*1640*/  IMAD R124, R15, 0x4, R122 ;  /* 0x000000040f7c7824 */ /* 0x000fe200078e027a */
[-C--:B------:R-:W-:Y:S01]  /*1650*/  LEA R88, P1, R106, R4.reuse, 0x1 ;  /* 0x000000046a587211 */ /* 0x080fe200078208ff */
[----:B------:R-:W4:Y:S01]  /*1660*/  LDG.E.U16 R101, desc[UR10][R92.64] ;  /* 0x0000000a5c657981 */ /* 0x000f22000c1e1500 */
[-C--:B------:R-:W-:Y:S02]  /*1670*/  LEA.HI.X.SX32 R91, R108, R3.reuse, 0x1, P0 ;  /* 0x000000036c5b7211 */ /* 0x080fe400000f0eff */
[----:B------:R-:W-:Y:S02]  /*1680*/  LEA R84, P0, R96, R4, 0x1 ;  /* 0x0000000460547211 */ /* 0x000fe400078008ff */
[-C--:B------:R-:W-:Y:S01]  /*1690*/  LEA.HI.X.SX32 R89, R106, R3.reuse, 0x1, P1 ;  /* 0x000000036a597211 */ /* 0x080fe200008f0eff */
[----:B------:R-:W4:Y:S01]  /*16a0*/  LDG.E.U16 R102, desc[UR10][R90.64] ;  /* 0x0000000a5a667981 */ /* 0x000f22000c1e1500 */
[----:B------:R-:W-:-:S02]  /*16b0*/  LEA.HI.X.SX32 R85, R96, R3, 0x1, P0 ;  /* 0x0000000360557211 */ /* 0x000fc400000f0eff */
[----:B------:R-:W-:Y:S01]  /*16c0*/  LEA R96, R15, R124, 0x2 ;  /* 0x0000007c0f607211 */ /* 0x000fe200078e10ff */
[----:B------:R0:W4:Y:S01]  /*16d0*/  LDG.E.U16 R100, desc[UR10][R88.64] ;  /* 0x0000000a58647981 */ /* 0x000122000c1e1500 */
[----:B------:R-:W-:-:S03]  /*16e0*/  LEA R86, P0, R112, R4, 0x1 ;  /* 0x0000000470567211 */ /* 0x000fc600078008ff */
[C---:B------:R-:W-:Y:S01]  /*16f0*/  IMAD R126, R15.reuse, 0x4, R96 ;  /* 0x000000040f7e7824 */ /* 0x040fe200078e0260 */
[----:B------:R-:W-:Y:S01]  /*1700*/  LEA.HI.X.SX32 R87, R112, R3, 0x1, P0 ;  /* 0x0000000370577211 */ /* 0x000fe200000f0eff */
[----:B------:R1:W4:Y:S02]  /*1710*/  LDG.E.U16 R103, desc[UR10][R84.64] ;  /* 0x0000000a54677981 */ /* 0x000324000c1e1500 */
[C---:B------:R-:W-:Y:S01]  /*1720*/  IMAD R112, R15.reuse, 0x4, R126 ;  /* 0x000000040f707824 */ /* 0x040fe200078e027e */
[----:B0-----:R-:W-:Y:S01]  /*1730*/  LEA R88, P0, R114, R4, 0x1 ;  /* 0x0000000472587211 */ /* 0x001fe200078008ff */
[----:B------:R-:W4:Y:S03]  /*1740*/  LDG.E.U16 R107, desc[UR10][R86.64] ;  /* 0x0000000a566b7981 */ /* 0x000f26000c1e1500 */
[----:B------:R-:W-:Y:S02]  /*1750*/  LEA R128, R15, R112, 0x2 ;  /* 0x000000700f807211 */ /* 0x000fe400078e10ff */
[----:B------:R-:W-:-:S02]  /*1760*/  LEA R94, P1, R110, R4, 0x1 ;  /* 0x000000046e5e7211 */ /* 0x000fc400078208ff */
[-C--:B------:R-:W-:Y:S01]  /*1770*/  LEA.HI.X.SX32 R89, R114, R3.reuse, 0x1, P0 ;  /* 0x0000000372597211 */ /* 0x080fe200000f0eff */
[C---:B------:R-:W-:Y:S01]  /*1780*/  IMAD R114, R15.reuse, 0x4, R128 ;  /* 0x000000040f727824 */ /* 0x040fe200078e0280 */
[-C--:B------:R-:W-:Y:S02]  /*1790*/  LEA.HI.X.SX32 R95, R110, R3.reuse, 0x1, P1 ;  /* 0x000000036e5f7211 */ /* 0x080fe400008f0eff */
[-C--:B------:R-:W-:Y:S01]  /*17a0*/  LEA R92, P1, R104, R4.reuse, 0x1 ;  /* 0x00000004685c7211 */ /* 0x080fe200078208ff */
[C---:B------:R-:W-:Y:S01]  /*17b0*/  IMAD R130, R15.reuse, 0x4, R114 ;  /* 0x000000040f827824 */ /* 0x040fe200078e0272 */
[----:B------:R-:W-:Y:S01]  /*17c0*/  LEA R90, P0, R116, R4, 0x1 ;  /* 0x00000004745a7211 */ /* 0x000fe200078008ff */
[----:B------:R0:W4:Y:S01]  /*17d0*/  LDG.E.U16 R106, desc[UR10][R94.64] ;  /* 0x0000000a5e6a7981 */ /* 0x000122000c1e1500 */
[-C--:B------:R-:W-:Y:S02]  /*17e0*/  LEA.HI.X.SX32 R93, R104, R3.reuse, 0x1, P1 ;  /* 0x00000003685d7211 */ /* 0x080fe400008f0eff */
[----:B------:R-:W-:Y:S01]  /*17f0*/  LEA R104, R15, R130, 0x2 ;  /* 0x000000820f687211 */ /* 0x000fe200078e10ff */
[----:B------:R0:W4:Y:S01]  /*1800*/  LDG.E.U16 R108, desc[UR10][R88.64] ;  /* 0x0000000a586c7981 */ /* 0x000122000c1e1500 */
[----:B------:R-:W-:-:S02]  /*1810*/  LEA.HI.X.SX32 R91, R116, R3, 0x1, P0 ;  /* 0x00000003745b7211 */ /* 0x000fc400000f0eff */
[CC--:B-1----:R-:W-:Y:S01]  /*1820*/  LEA R84, P0, R118.reuse, R4.reuse, 0x1 ;  /* 0x0000000476547211 */ /* 0x0c2fe200078008ff */
[----:B------:R-:W4:Y:S01]  /*1830*/  LDG.E.U16 R110, desc[UR10][R92.64] ;  /* 0x0000000a5c6e7981 */ /* 0x000f22000c1e1500 */
[C---:B0-----:R-:W-:Y:S02]  /*1840*/  IMAD R94, R15.reuse, 0x4, R104 ;  /* 0x000000040f5e7824 */ /* 0x041fe400078e0268 */
[----:B------:R-:W-:Y:S01]  /*1850*/  LEA.HI.X.SX32 R85, R118, R3, 0x1, P0 ;  /* 0x0000000376557211 */ /* 0x000fe200000f0eff */
[----:B------:R0:W4:Y:S01]  /*1860*/  LDG.E.U16 R109, desc[UR10][R90.64] ;  /* 0x0000000a5a6d7981 */ /* 0x000122000c1e1500 */
[C---:B------:R-:W-:Y:S01]  /*1870*/  IMAD R116, R15.reuse, 0x4, R94 ;  /* 0x000000040f747824 */ /* 0x040fe200078e025e */
[----:B------:R-:W-:Y:S02]  /*1880*/  LEA R86, P0, R120, R4, 0x1 ;  /* 0x0000000478567211 */ /* 0x000fe400078008ff */
[----:B------:R1:W4:Y:S02]  /*1890*/  LDG.E.U16 R111, desc[UR10][R84.64] ;  /* 0x0000000a546f7981 */ /* 0x000324000c1e1500 */
[----:B------:R-:W-:-:S02]  /*18a0*/  LEA R118, R15, R116, 0x2 ;  /* 0x000000740f767211 */ /* 0x000fc400078e10ff */
[-C--:B------:R-:W-:Y:S02]  /*18b0*/  LEA.HI.X.SX32 R87, R120, R3.reuse, 0x1, P0 ;  /* 0x0000000378577211 */ /* 0x080fe400000f0eff */
[-C--:B------:R-:W-:Y:S01]  /*18c0*/  LEA R88, P0, R122, R4.reuse, 0x1 ;  /* 0x000000047a587211 */ /* 0x080fe200078008ff */
[C---:B------:R-:W-:Y:S01]  /*18d0*/  IMAD R120, R15.reuse, 0x4, R118 ;  /* 0x000000040f787824 */ /* 0x040fe200078e0276 */
[-C--:B0-----:R-:W-:Y:S01]  /*18e0*/  LEA R90, P1, R124, R4.reuse, 0x1 ;  /* 0x000000047c5a7211 */ /* 0x081fe200078208ff */
[----:B------:R0:W4:Y:S01]  /*18f0*/  LDG.E.U16 R113, desc[UR10][R86.64] ;  /* 0x0000000a56717981 */ /* 0x000122000c1e1500 */
[-C--:B------:R-:W-:Y:S01]  /*1900*/  LEA.HI.X.SX32 R89, R122, R3.reuse, 0x1, P0 ;  /* 0x000000037a597211 */ /* 0x080fe200000f0eff */
[C---:B------:R-:W-:Y:S01]  /*1910*/  IMAD R122, R15.reuse, 0x4, R120 ;  /* 0x000000040f7a7824 */ /* 0x040fe200078e0278 */
[----:B------:R-:W-:Y:S02]  /*1920*/  LEA.HI.X.SX32 R91, R124, R3, 0x1, P1 ;  /* 0x000000037c5b7211 */ /* 0x000fe400008f0eff */
[----:B------:R-:W-:Y:S01]  /*1930*/  LEA R92, P0, R96, R4, 0x1 ;  /* 0x00000004605c7211 */ /* 0x000fe200078008ff */
[----:B------:R0:W4:Y:S01]  /*1940*/  LDG.E.U16 R115, desc[UR10][R88.64] ;  /* 0x0000000a58737981 */ /* 0x000122000c1e1500 */
[----:B------:R-:W-:-:S02]  /*1950*/  LEA R124, R15, R122, 0x2 ;  /* 0x0000007a0f7c7211 */ /* 0x000fc400078e10ff */
[-C--:B------:R-:W-:Y:S01]  /*1960*/  LEA.HI.X.SX32 R93, R96, R3.reuse, 0x1, P0 ;  /* 0x00000003605d7211 */ /* 0x080fe200000f0eff */
[----:B------:R0:W4:Y:S01]  /*1970*/  LDG.E.U16 R117, desc[UR10][R90.64] ;  /* 0x0000000a5a757981 */ /* 0x000122000c1e1500 */
[-C--:B-1----:R-:W-:Y:S01]  /*1980*/  LEA R84, P0, R126, R4.reuse, 0x1 ;  /* 0x000000047e547211 */ /* 0x082fe200078008ff */
[C---:B------:R-:W-:Y:S01]  /*1990*/  IMAD R132, R15.reuse, 0x4, R124 ;  /* 0x000000040f847824 */ /* 0x040fe200078e027c */
[-C--:B------:R-:W-:Y:S01]  /*19a0*/  LEA R96, P1, R130, R4.reuse, 0x1 ;  /* 0x0000000482607211 */ /* 0x080fe200078208ff */
[----:B------:R-:W4:Y:S01]  /*19b0*/  LDG.E.U16 R119, desc[UR10][R92.64] ;  /* 0x0000000a5c777981 */ /* 0x000f22000c1e1500 */
[-C--:B------:R-:W-:Y:S01]  /*19c0*/  LEA.HI.X.SX32 R85, R126, R3.reuse, 0x1, P0 ;  /* 0x000000037e557211 */ /* 0x080fe200000f0eff */
[C---:B------:R-:W-:Y:S01]  /*19d0*/  IMAD R126, R15.reuse, 0x4, R132 ;  /* 0x000000040f7e7824 */ /* 0x040fe200078e0284 */
[----:B0-----:R-:W-:Y:S02]  /*19e0*/  LEA R86, P0, R128, R4, 0x1 ;  /* 0x0000000480567211 */ /* 0x001fe400078008ff */
[----:B------:R-:W-:Y:S01]  /*19f0*/  LEA.HI.X.SX32 R97, R130, R3, 0x1, P1 ;  /* 0x0000000382617211 */ /* 0x000fe200008f0eff */
[----:B------:R0:W4:Y:S01]  /*1a00*/  LDG.E.U16 R121, desc[UR10][R84.64] ;  /* 0x0000000a54797981 */ /* 0x000122000c1e1500 */
[----:B------:R-:W-:-:S02]  /*1a10*/  LEA R134, R15, R126, 0x2 ;  /* 0x0000007e0f867211 */ /* 0x000fc400078e10ff */
[-C--:B------:R-:W-:Y:S01]  /*1a20*/  LEA.HI.X.SX32 R87, R128, R3.reuse, 0x1, P0 ;  /* 0x0000000380577211 */ /* 0x080fe200000f0eff */
[----:B------:R1:W4:Y:S02]  /*1a30*/  LDG.E.U16 R125, desc[UR10][R96.64] ;  /* 0x0000000a607d7981 */ /* 0x000324000c1e1500 */
[C---:B------:R-:W-:Y:S01]  /*1a40*/  IMAD R128, R15.reuse, 0x4, R134 ;  /* 0x000000040f807824 */ /* 0x040fe200078e0286 */
[C---:B------:R-:W-:Y:S01]  /*1a50*/  LEA R88, P0, R94.reuse, R4, 0x1 ;  /* 0x000000045e587211 */ /* 0x040fe200078008ff */
[----:B------:R1:W4:Y:S02]  /*1a60*/  LDG.E.U16 R123, desc[UR10][R86.64] ;  /* 0x0000000a567b7981 */ /* 0x000324000c1e1500 */
[----:B------:R-:W-:Y:S01]  /*1a70*/  IMAD R130, R15, 0x4, R128 ;  /* 0x000000040f827824 */ /* 0x000fe200078e0280 */
[----:B------:R-:W-:-:S04]  /*1a80*/  LEA.HI.X.SX32 R89, R94, R3, 0x1, P0 ;  /* 0x000000035e597211 */ /* 0x000fc800000f0eff */
[----:B------:R-:W-:Y:S01]  /*1a90*/  LEA R136, R15, R130, 0x2 ;  /* 0x000000820f887211 */ /* 0x000fe200078e10ff */
[----:B------:R1:W4:Y:S01]  /*1aa0*/  LDG.E.U16 R127, desc[UR10][R88.64] ;  /* 0x0000000a587f7981 */ /* 0x000322000c1e1500 */
[----:B------:R-:W-:-:S03]  /*1ab0*/  LEA R94, P0, R118, R4, 0x1 ;  /* 0x00000004765e7211 */ /* 0x000fc600078008ff */
[C---:B------:R-:W-:Y:S01]  /*1ac0*/  IMAD R138, R15.reuse, 0x4, R136 ;  /* 0x000000040f8a7824 */ /* 0x040fe200078e0288 */
[-C--:B------:R-:W-:Y:S02]  /*1ad0*/  LEA.HI.X.SX32 R95, R118, R3.reuse, 0x1, P0 ;  /* 0x00000003765f7211 */ /* 0x080fe400000f0eff */
[-C--:B------:R-:W-:Y:S01]  /*1ae0*/  LEA R90, P1, R122, R4.reuse, 0x1 ;  /* 0x000000047a5a7211 */ /* 0x080fe200078208ff */
[C---:B------:R-:W-:Y:S01]  /*1af0*/  IMAD R118, R15.reuse, 0x4, R138 ;  /* 0x000000040f767824 */ /* 0x040fe200078e028a */
[----:B0-----:R-:W-:Y:S01]  /*1b00*/  LEA R84, P0, R132, R4, 0x1 ;  /* 0x0000000484547211 */ /* 0x001fe200078008ff */
[----:B------:R-:W4:Y:S01]  /*1b10*/  LDG.E.U16 R129, desc[UR10][R94.64] ;  /* 0x0000000a5e817981 */ /* 0x000f22000c1e1500 */
[-C--:B------:R-:W-:Y:S02]  /*1b20*/  LEA.HI.X.SX32 R91, R122, R3.reuse, 0x1, P1 ;  /* 0x000000037a5b7211 */ /* 0x080fe400008f0eff */
[C---:B------:R-:W-:Y:S02]  /*1b30*/  LEA R122, R15.reuse, R118, 0x2 ;  /* 0x000000760f7a7211 */ /* 0x040fe400078e10ff */
[-C--:B------:R-:W-:Y:S01]  /*1b40*/  LEA.HI.X.SX32 R85, R132, R3.reuse, 0x1, P0 ;  /* 0x0000000384557211 */ /* 0x080fe200000f0eff */
[----:B------:R0:W4:Y:S02]  /*1b50*/  LDG.E.U16 R131, desc[UR10][R90.64] ;  /* 0x0000000a5a837981 */ /* 0x000124000c1e1500 */
[C---:B------:R-:W-:Y:S01]  /*1b60*/  IMAD R132, R15.reuse, 0x4, R122 ;  /* 0x000000040f847824 */ /* 0x040fe200078e027a */
[C---:B------:R-:W-:Y:S01]  /*1b70*/  LEA R92, P0, R134.reuse, R4, 0x1 ;  /* 0x00000004865c7211 */ /* 0x040fe200078008ff */
[----:B------:R0:W4:Y:S02]  /*1b80*/  LDG.E.U16 R133, desc[UR10][R84.64] ;  /* 0x0000000a54857981 */ /* 0x000124000c1e1500 */
[----:B-1----:R-:W-:Y:S01]  /*1b90*/  IMAD R96, R15, 0x4, R132 ;  /* 0x000000040f607824 */ /* 0x002fe200078e0284 */
[----:B------:R-:W-:-:S02]  /*1ba0*/  LEA.HI.X.SX32 R93, R134, R3, 0x1, P0 ;  /* 0x00000003865d7211 */ /* 0x000fc400000f0eff */
[C---:B------:R-:W-:Y:S02]  /*1bb0*/  LEA R86, P1, R130.reuse, R4, 0x1 ;  /* 0x0000000482567211 */ /* 0x040fe400078208ff */
[C---:B------:R-:W-:Y:S01]  /*1bc0*/  LEA R134, R15.reuse, R96, 0x2 ;  /* 0x000000600f867211 */ /* 0x040fe200078e10ff */
[----:B------:R1:W4:Y:S01]  /*1bd0*/  LDG.E.U16 R135, desc[UR10][R92.64] ;  /* 0x0000000a5c877981 */ /* 0x000322000c1e1500 */
[-C--:B------:R-:W-:Y:S02]  /*1be0*/  LEA.HI.X.SX32 R87, R130, R3.reuse, 0x1, P1 ;  /* 0x0000000382577211 */ /* 0x080fe400008f0eff */
[-C--:B------:R-:W-:Y:S01]  /*1bf0*/  LEA R88, P0, R138, R4.reuse, 0x1 ;  /* 0x000000048a587211 */ /* 0x080fe200078008ff */
[C---:B------:R-:W-:Y:S01]  /*1c00*/  IMAD R130, R15.reuse, 0x4, R134 ;  /* 0x000000040f827824 */ /* 0x040fe200078e0286 */
[-C--:B0-----:R-:W-:Y:S01]  /*1c10*/  LEA R90, P1, R96, R4.reuse, 0x1 ;  /* 0x00000004605a7211 */ /* 0x081fe200078208ff */
[----:B------:R0:W4:Y:S01]  /*1c20*/  LDG.E.U16 R137, desc[UR10][R86.64] ;  /* 0x0000000a56897981 */ /* 0x000122000c1e1500 */
[----:B------:R-:W-:Y:S01]  /*1c30*/  LEA.HI.X.SX32 R89, R138, R3, 0x1, P0 ;  /* 0x000000038a597211 */ /* 0x000fe200000f0eff */
[----:B------:R-:W-:Y:S01]  /*1c40*/  IMAD R138, R15, 0x4, R130 ;  /* 0x000000040f8a7824 */ /* 0x000fe200078e0282 */
[----:B------:R-:W-:-:S02]  /*1c50*/  LEA R94, P0, R122, R4, 0x1 ;  /* 0x000000047a5e7211 */ /* 0x000fc400078008ff */
[-C--:B------:R-:W-:Y:S01]  /*1c60*/  LEA.HI.X.SX32 R91, R96, R3.reuse, 0x1, P1 ;  /* 0x00000003605b7211 */ /* 0x080fe200008f0eff */
[----:B------:R5:W4:Y:S01]  /*1c70*/  LDG.E.U16 R139, desc[UR10][R88.64] ;  /* 0x0000000a588b7981 */ /* 0x000b22000c1e1500 */
[C---:B------:R-:W-:Y:S02]  /*1c80*/  LEA R140, R15.reuse, R138, 0x2 ;  /* 0x0000008a0f8c7211 */ /* 0x040fe400078e10ff */
[-C--:B------:R-:W-:Y:S01]  /*1c90*/  LEA.HI.X.SX32 R95, R122, R3.reuse, 0x1, P0 ;  /* 0x000000037a5f7211 */ /* 0x080fe200000f0eff */
[----:B------:R-:W4:Y:S02]  /*1ca0*/  LDG.E.U16 R143, desc[UR10][R90.64] ;  /* 0x0000000a5a8f7981 */ /* 0x000f24000c1e1500 */
[C---:B------:R-:W-:Y:S01]  /*1cb0*/  IMAD R122, R15.reuse, 0x4, R140 ;  /* 0x000000040f7a7824 */ /* 0x040fe200078e028c */
[C---:B------:R-:W-:Y:S01]  /*1cc0*/  LEA R84, P0, R130.reuse, R4, 0x1 ;  /* 0x0000000482547211 */ /* 0x040fe200078008ff */
[----:B------:R5:W4:Y:S02]  /*1cd0*/  LDG.E.U16 R141, desc[UR10][R94.64] ;  /* 0x0000000a5e8d7981 */ /* 0x000b24000c1e1500 */
[----:B------:R-:W-:Y:S01]  /*1ce0*/  IMAD R96, R15, 0x4, R122 ;  /* 0x000000040f607824 */ /* 0x000fe200078e027a */
[----:B------:R-:W-:-:S04]  /*1cf0*/  LEA.HI.X.SX32 R85, R130, R3, 0x1, P0 ;  /* 0x0000000382557211 */ /* 0x000fc800000f0eff */
[----:B------:R-:W-:Y:S01]  /*1d00*/  LEA R130, R15, R96, 0x2 ;  /* 0x000000600f827211 */ /* 0x000fe200078e10ff */
[----:B------:R2:W4:Y:S01]  /*1d10*/  LDG.E.U16 R145, desc[UR10][R84.64] ;  /* 0x0000000a54917981 */ /* 0x000522000c1e1500 */
[----:B-1----:R-:W-:-:S03]  /*1d20*/  LEA R92, P0, R140, R4, 0x1 ;  /* 0x000000048c5c7211 */ /* 0x002fc600078008ff */
[----:B------:R-:W-:Y:S01]  /*1d30*/  IMAD R142, R15, 0x4, R130 ;  /* 0x000000040f8e7824 */ /* 0x000fe200078e0282 */
[----:B------:R-:W-:-:S03]  /*1d40*/  LEA.HI.X.SX32 R93, R140, R3, 0x1, P0 ;  /* 0x000000038c5d7211 */ /* 0x000fc600000f0eff */
[C---:B------:R-:W-:Y:S01]  /*1d50*/  IMAD R140, R15.reuse, 0x4, R142 ;  /* 0x000000040f8c7824 */ /* 0x040fe200078e028e */
[-C--:B0-----:R-:W-:Y:S01]  /*1d60*/  LEA R86, P1, R96, R4.reuse, 0x1 ;  /* 0x0000000460567211 */ /* 0x081fe200078208ff */
[----:B------:R0:W4:Y:S01]  /*1d70*/  LDG.E.U16 R146, desc[UR10][R92.64] ;  /* 0x0000000a5c927981 */ /* 0x000122000c1e1500 */
[----:B-----5:R-:W-:Y:S02]  /*1d80*/  LEA R88, P0, R142, R4, 0x1 ;  /* 0x000000048e587211 */ /* 0x020fe400078008ff */
[----:B------:R-:W-:Y:S02]  /*1d90*/  LEA R144, R15, R140, 0x2 ;  /* 0x0000008c0f907211 */ /* 0x000fe400078e10ff */
[-C--:B------:R-:W-:Y:S02]  /*1da0*/  LEA.HI.X.SX32 R87, R96, R3.reuse, 0x1, P1 ;  /* 0x0000000360577211 */ /* 0x080fe400008f0eff */
[----:B------:R-:W-:Y:S02]  /*1db0*/  LEA.HI.X.SX32 R89, R142, R3, 0x1, P0 ;  /* 0x000000038e597211 */ /* 0x000fe400000f0eff */
[-C--:B------:R-:W-:Y:S01]  /*1dc0*/  LEA R94, P1, R144, R4.reuse, 0x1 ;  /* 0x00000004905e7211 */ /* 0x080fe200078208ff */
[----:B------:R1:W5:Y:S01]  /*1dd0*/  LDG.E.U16 R142, desc[UR10][R86.64] ;  /* 0x0000000a568e7981 */ /* 0x000362000c1e1500 */
[----:B------:R-:W-:-:S02]  /*1de0*/  LEA R90, P0, R112, R4, 0x1 ;  /* 0x00000004705a7211 */ /* 0x000fc400078008ff */
[-C--:B------:R-:W-:Y:S01]  /*1df0*/  LEA.HI.X.SX32 R95, R144, R3.reuse, 0x1, P1 ;  /* 0x00000003905f7211 */ /* 0x080fe200008f0eff */
[----:B------:R1:W5:Y:S01]  /*1e00*/  LDG.E.U16 R147, desc[UR10][R88.64] ;  /* 0x0000000a58937981 */ /* 0x000362000c1e1500 */
[-C--:B------:R-:W-:Y:S02]  /*1e10*/  LEA.HI.X.SX32 R91, R112, R3.reuse, 0x1, P0 ;  /* 0x00000003705b7211 */ /* 0x080fe400000f0eff */
[-C--:B--2---:R-:W-:Y:S01]  /*1e20*/  LEA R84, P1, R114, R4.reuse, 0x1 ;  /* 0x0000000472547211 */ /* 0x084fe200078208ff */
[----:B------:R2:W5:Y:S01]  /*1e30*/  LDG.E.U16 R148, desc[UR10][R94.64] ;  /* 0x0000000a5e947981 */ /* 0x000562000c1e1500 */
[-C--:B------:R-:W-:Y:S02]  /*1e40*/  LEA R96, P0, R104, R4.reuse, 0x1 ;  /* 0x0000000468607211 */ /* 0x080fe400078008ff */
[-C--:B------:R-:W-:Y:S01]  /*1e50*/  LEA.HI.X.SX32 R85, R114, R3.reuse, 0x1, P1 ;  /* 0x0000000372557211 */ /* 0x080fe200008f0eff */
[----:B------:R-:W-:Y:S01]  /*1e60*/  IMAD R15, R15, 0x4, R144 ;  /* 0x000000040f0f7824 */ /* 0x000fe200078e0290 */
[----:B------:R-:W-:Y:S01]  /*1e70*/  LEA.HI.X.SX32 R97, R104, R3, 0x1, P0 ;  /* 0x0000000368617211 */ /* 0x000fe200000f0eff */
[----:B------:R-:W5:Y:S01]  /*1e80*/  LDG.E.U16 R112, desc[UR10][R90.64] ;  /* 0x0000000a5a707981 */ /* 0x000f62000c1e1500 */
[----:B0-----:R-:W-:-:S02]  /*1e90*/  LEA R92, P1, R116, R4, 0x1 ;  /* 0x00000004745c7211 */ /* 0x001fc400078208ff */
[-C--:B-1----:R-:W-:Y:S01]  /*1ea0*/  LEA R86, P0, R120, R4.reuse, 0x1 ;  /* 0x0000000478567211 */ /* 0x082fe200078008ff */
[----:B------:R0:W5:Y:S01]  /*1eb0*/  LDG.E.U16 R114, desc[UR10][R84.64] ;  /* 0x0000000a54727981 */ /* 0x000162000c1e1500 */
[-C--:B------:R-:W-:Y:S02]  /*1ec0*/  LEA.HI.X.SX32 R93, R116, R3.reuse, 0x1, P1 ;  /* 0x00000003745d7211 */ /* 0x080fe400008f0eff */
[-C--:B------:R-:W-:Y:S01]  /*1ed0*/  LEA.HI.X.SX32 R87, R120, R3.reuse, 0x1, P0 ;  /* 0x0000000378577211 */ /* 0x080fe200000f0eff */
[----:B------:R-:W5:Y:S01]  /*1ee0*/  LDG.E.U16 R116, desc[UR10][R96.64] ;  /* 0x0000000a60747981 */ /* 0x000f62000c1e1500 */
[-C--:B------:R-:W-:Y:S02]  /*1ef0*/  LEA R88, P0, R124, R4.reuse, 0x1 ;  /* 0x000000047c587211 */ /* 0x080fe400078008ff */
[----:B--2---:R-:W-:Y:S01]  /*1f00*/  LEA R94, P1, R126, R4, 0x1 ;  /* 0x000000047e5e7211 */ /* 0x004fe200078208ff */
[----:B------:R1:W2:Y:S01]  /*1f10*/  LDG.E.U16 R120, desc[UR10][R92.64] ;  /* 0x0000000a5c787981 */ /* 0x0002a2000c1e1500 */
[----:B------:R-:W-:-:S02]  /*1f20*/  LEA.HI.X.SX32 R89, R124, R3, 0x1, P0 ;  /* 0x000000037c597211 */ /* 0x000fc400000f0eff */
[-C--:B------:R-:W-:Y:S01]  /*1f30*/  LEA.HI.X.SX32 R95, R126, R3.reuse, 0x1, P1 ;  /* 0x000000037e5f7211 */ /* 0x080fe200008f0eff */
[----:B------:R1:W2:Y:S01]  /*1f40*/  LDG.E.U16 R124, desc[UR10][R86.64] ;  /* 0x0000000a567c7981 */ /* 0x0002a2000c1e1500 */
[CC--:B0-----:R-:W-:Y:S02]  /*1f50*/  LEA R84, P1, R15.reuse, R4.reuse, 0x1 ;  /* 0x000000040f547211 */ /* 0x0c1fe400078208ff */
[CC--:B------:R-:W-:Y:S01]  /*1f60*/  LEA R90, P0, R128.reuse, R4.reuse, 0x1 ;  /* 0x00000004805a7211 */ /* 0x0c0fe200078008ff */
[----:B------:R0:W2:Y:S01]  /*1f70*/  LDG.E.U16 R126, desc[UR10][R88.64] ;  /* 0x0000000a587e7981 */ /* 0x0000a2000c1e1500 */
[-C--:B------:R-:W-:Y:S02]  /*1f80*/  LEA.HI.X.SX32 R85, R15, R3.reuse, 0x1, P1 ;  /* 0x000000030f557211 */ /* 0x080fe400008f0eff */
[----:B------:R-:W-:Y:S01]  /*1f90*/  LEA.HI.X.SX32 R91, R128, R3, 0x1, P0 ;  /* 0x00000003805b7211 */ /* 0x000fe200000f0eff */
[----:B------:R-:W2:Y:S01]  /*1fa0*/  LDG.E.U16 R15, desc[UR10][R94.64] ;  /* 0x0000000a5e0f7981 */ /* 0x000ea2000c1e1500 */
[----:B-1----:R-:W-:-:S02]  /*1fb0*/  LEA R92, P1, R136, R4, 0x1 ;  /* 0x00000004885c7211 */ /* 0x002fc400078208ff */
[-C--:B------:R-:W-:Y:S01]  /*1fc0*/  LEA R86, P0, R118, R4.reuse, 0x1 ;  /* 0x0000000476567211 */ /* 0x080fe200078008ff */
[----:B------:R1:W2:Y:S01]  /*1fd0*/  LDG.E.U16 R144, desc[UR10][R84.64] ;  /* 0x0000000a54907981 */ /* 0x0002a2000c1e1500 */
[-C--:B------:R-:W-:Y:S02]  /*1fe0*/  LEA.HI.X.SX32 R93, R136, R3.reuse, 0x1, P1 ;  /* 0x00000003885d7211 */ /* 0x080fe400008f0eff */
[-C--:B------:R-:W-:Y:S01]  /*1ff0*/  LEA.HI.X.SX32 R87, R118, R3.reuse, 0x1, P0 ;  /* 0x0000000376577211 */ /* 0x080fe200000f0eff */
[----:B------:R1:W2:Y:S01]  /*2000*/  LDG.E.U16 R128, desc[UR10][R90.64] ;  /* 0x0000000a5a807981 */ /* 0x0002a2000c1e1500 */
[-C--:B------:R-:W-:Y:S02]  /*2010*/  LEA R96, P1, R132, R4.reuse, 0x1 ;  /* 0x0000000484607211 */ /* 0x080fe400078208ff */
[----:B0-----:R-:W-:Y:S01]  /*2020*/  LEA R88, P0, R134, R4, 0x1 ;  /* 0x0000000486587211 */ /* 0x001fe200078008ff */
[----:B------:R-:W2:Y:S01]  /*2030*/  LDG.E.U16 R92, desc[UR10][R92.64] ;  /* 0x0000000a5c5c7981 */ /* 0x000ea2000c1e1500 */
[----:B------:R-:W-:-:S02]  /*2040*/  LEA.HI.X.SX32 R97, R132, R3, 0x1, P1 ;  /* 0x0000000384617211 */ /* 0x000fc400008f0eff */
[-C--:B------:R-:W-:Y:S01]  /*2050*/  LEA.HI.X.SX32 R89, R134, R3.reuse, 0x1, P0 ;  /* 0x0000000386597211 */ /* 0x080fe200000f0eff */
[----:B------:R-:W2:Y:S01]  /*2060*/  LDG.E.U16 R86, desc[UR10][R86.64] ;  /* 0x0000000a56567981 */ /* 0x000ea2000c1e1500 */
[-C--:B-1----:R-:W-:Y:S02]  /*2070*/  LEA R84, P0, R138, R4.reuse, 0x1 ;  /* 0x000000048a547211 */ /* 0x082fe400078008ff */
[-C--:B------:R-:W-:Y:S01]  /*2080*/  LEA R94, P1, R122, R4.reuse, 0x1 ;  /* 0x000000047a5e7211 */ /* 0x080fe200078208ff */
[----:B------:R-:W2:Y:S01]  /*2090*/  LDG.E.U16 R96, desc[UR10][R96.64] ;  /* 0x0000000a60607981 */ /* 0x000ea2000c1e1500 */
[-C--:B------:R-:W-:Y:S02]  /*20a0*/  LEA.HI.X.SX32 R85, R138, R3.reuse, 0x1, P0 ;  /* 0x000000038a557211 */ /* 0x080fe400000f0eff */
[----:B------:R-:W-:Y:S01]  /*20b0*/  LEA.HI.X.SX32 R95, R122, R3, 0x1, P1 ;  /* 0x000000037a5f7211 */ /* 0x000fe200008f0eff */
[----:B------:R-:W2:Y:S01]  /*20c0*/  LDG.E.U16 R88, desc[UR10][R88.64] ;  /* 0x0000000a58587981 */ /* 0x000ea2000c1e1500 */
[----:B------:R-:W-:-:S02]  /*20d0*/  LEA R90, P0, R130, R4, 0x1 ;  /* 0x00000004825a7211 */ /* 0x000fc400078008ff */
[----:B------:R-:W-:Y:S01]  /*20e0*/  LEA R104, P1, R140, R4, 0x1 ;  /* 0x000000048c687211 */ /* 0x000fe200078208ff */
[----:B------:R-:W2:Y:S01]  /*20f0*/  LDG.E.U16 R84, desc[UR10][R84.64] ;  /* 0x0000000a54547981 */ /* 0x000ea2000c1e1500 */
[-C--:B------:R-:W-:Y:S02]  /*2100*/  LEA.HI.X.SX32 R91, R130, R3.reuse, 0x1, P0 ;  /* 0x00000003825b7211 */ /* 0x080fe400000f0eff */
[----:B------:R-:W-:Y:S01]  /*2110*/  LEA.HI.X.SX32 R105, R140, R3, 0x1, P1 ;  /* 0x000000038c697211 */ /* 0x000fe200008f0eff */
[----:B------:R-:W2:Y:S04]  /*2120*/  LDG.E.U16 R94, desc[UR10][R94.64] ;  /* 0x0000000a5e5e7981 */ /* 0x000ea8000c1e1500 */
[----:B------:R-:W2:Y:S04]  /*2130*/  LDG.E.U16 R90, desc[UR10][R90.64] ;  /* 0x0000000a5a5a7981 */ /* 0x000ea8000c1e1500 */
[----:B------:R-:W2:Y:S01]  /*2140*/  LDG.E.U16 R104, desc[UR10][R104.64] ;  /* 0x0000000a68687981 */ /* 0x000ea2000c1e1500 */
[----:B------:R-:W0:Y:S01]  /*2150*/  S2UR UR6, SR_CgaCtaId ;  /* 0x00000000000679c3 */ /* 0x000e220000008800 */
[----:B------:R-:W-:-:S02]  /*2160*/  LOP3.LUT R3, R200, 0x3f, RZ, 0xc0, !PT ;  /* 0x0000003fc8037812 */ /* 0x000fc400078ec0ff */
[----:B------:R-:W-:Y:S01]  /*2170*/  SHF.R.S32.HI R4, RZ, 0x6, R200 ;  /* 0x00000006ff047819 */ /* 0x000fe200000114c8 */
[----:B------:R-:W-:Y:S02]  /*2180*/  UMOV UR4, 0x400 ;  /* 0x0000040000047882 */ /* 0x000fe40000000000 */
[----:B------:R-:W-:Y:S01]  /*2190*/  IMAD.SHL.U32 R3, R3, 0x2, RZ ;  /* 0x0000000203037824 */ /* 0x000fe200078e00ff */
[----:B------:R-:W-:-:S04]  /*21a0*/  SGXT R4, R4, 0x1 ;  /* 0x000000010404781a */ /* 0x000fc80000000200 */
[----:B------:R-:W-:-:S04]  /*21b0*/  LOP3.LUT R3, R3, 0x90, R4, 0x78, !PT ;  /* 0x0000009003037812 */ /* 0x000fc800078e7804 */
[----:B------:R-:W-:Y:S01]  /*21c0*/  LOP3.LUT R4, R3, 0x20, RZ, 0x3c, !PT ;  /* 0x0000002003047812 */ /* 0x000fe200078e3cff */
[----:B0-----:R-:W-:-:S09]  /*21d0*/  ULEA UR6, UR6, UR4, 0x18 ;  /* 0x0000000406067291 */ /* 0x001fd2000f8ec03f */
[----:B------:R0:W-:Y:S04]  /*21e0*/  STS.U16 [R3+UR6], R5 ;  /* 0x0000000503007988 */ /* 0x0001e80008000406 */
[----:B------:R-:W-:Y:S04]  /*21f0*/  STS.U16 [R3+UR6+0x200], R6 ;  /* 0x0002000603007988 */ /* 0x000fe80008000406 */
[----:B------:R-:W-:Y:S01]  /*2200*/  STS.U16 [R3+UR6+0x400], R9 ;  /* 0x0004000903007988 */ /* 0x000fe20008000406 */
[----:B0-----:R-:W-:-:S03]  /*2210*/  IMAD.MOV.U32 R5, RZ, RZ, 0x3f800000 ;  /* 0x3f800000ff057424 */ /* 0x001fc600078e00ff */
[----:B------:R-:W-:Y:S04]  /*2220*/  STS.U16 [R3+UR6+0x600], R11 ;  /* 0x0006000b03007988 */ /* 0x000fe80008000406 */
        /* <DEDUP_REMOVED lines=27> */
[----:B---3--:R-:W-:Y:S04]  /*23e0*/  STS.U16 [R3+UR6+0x3e00], R68 ;  /* 0x003e004403007988 */ /* 0x008fe80008000406 */
[----:B------:R-:W-:Y:S04]  /*23f0*/  STS.U16 [R3+UR6+0x4000], R70 ;  /* 0x0040004603007988 */ /* 0x000fe80008000406 */
[----:B------:R-:W-:Y:S04]  /*2400*/  STS.U16 [R3+UR6+0x4200], R72 ;  /* 0x0042004803007988 */ /* 0x000fe80008000406 */
[----:B------:R-:W-:Y:S04]  /*2410*/  STS.U16 [R3+UR6+0x4400], R74 ;  /* 0x0044004a03007988 */ /* 0x000fe80008000406 */
[----:B------:R-:W-:Y:S04]  /*2420*/  STS.U16 [R3+UR6+0x4600], R76 ;  /* 0x0046004c03007988 */ /* 0x000fe80008000406 */
[----:B------:R-:W-:Y:S04]  /*2430*/  STS.U16 [R3+UR6+0x4800], R78 ;  /* 0x0048004e03007988 */ /* 0x000fe80008000406 */
[----:B------:R-:W-:Y:S04]  /*2440*/  STS.U16 [R3+UR6+0x4a00], R80 ;  /* 0x004a005003007988 */ /* 0x000fe80008000406 */
[----:B----4-:R-:W-:Y:S04]  /*2450*/  STS.U16 [R3+UR6+0x4c00], R82 ;  /* 0x004c005203007988 */ /* 0x010fe80008000406 */
        /* <DEDUP_REMOVED lines=22> */
[----:B-----5:R-:W-:Y:S04]  /*25c0*/  STS.U16 [R3+UR6+0x7a00], R142 ;  /* 0x007a008e03007988 */ /* 0x020fe80008000406 */
[----:B------:R-:W-:Y:S04]  /*25d0*/  STS.U16 [R3+UR6+0x7c00], R147 ;  /* 0x007c009303007988 */ /* 0x000fe80008000406 */
[----:B------:R0:W-:Y:S04]  /*25e0*/  STS.U16 [R3+UR6+0x7e00], R148 ;  /* 0x007e009403007988 */ /* 0x0001e80008000406 */
[----:B------:R-:W-:Y:S04]  /*25f0*/  STS.U16 [R4+UR6+0x100], R7 ;  /* 0x0001000704007988 */ /* 0x000fe80008000406 */
[----:B------:R-:W-:Y:S01]  /*2600*/  STS.U16 [R4+UR6+0x300], R8 ;  /* 0x0003000804007988 */ /* 0x000fe20008000406 */
[----:B0-----:R-:W-:-:S03]  /*2610*/  MOV R3, 0x3f800000 ;  /* 0x3f80000000037802 */ /* 0x001fc60000000f00 */
        /* <DEDUP_REMOVED lines=28> */
[----:B--2---:R-:W-:Y:S04]  /*27e0*/  STS.U16 [R4+UR6+0x7f00], R144 ;  /* 0x007f009004007988 */ /* 0x004fe80008000406 */
        /* <DEDUP_REMOVED lines=32> */
[----:B------:R0:W-:Y:S04]  /*29f0*/  STS.U16 [R4+UR6+0x7d00], R104 ;  /* 0x007d006804007988 */ /* 0x0001e80008000406 */
[----:B------:R-:W-:Y:S01]  /*2a00*/  STL [R1+0x1c], R3 ;  /* 0x00001c0301007387 */ /* 0x000fe20000100800 */
[----:B0-----:R-:W-:-:S03]  /*2a10*/  MOV R4, 0x3f800000 ;  /* 0x3f80000000047802 */ /* 0x001fc60000000f00 */
[----:B------:R-:W-:Y:S04]  /*2a20*/  STL [R1+0x18], R5 ;  /* 0x0000180501007387 */ /* 0x000fe80000100800 */
[----:B------:R-:W-:Y:S04]  /*2a30*/  STL [R1+0x14], R4 ;  /* 0x0000140401007387 */ /* 0x000fe80000100800 */
[----:B------:R0:W-:Y:S02]  /*2a40*/  STL [R1+0x10], R3 ;  /* 0x0000100301007387 */ /* 0x0001e40000100800 */
[----:B0-----:R-:W-:-:S05]  /*2a50*/  VIADD R3, R0, 0x20 ;  /* 0x0000002000037836 */ /* 0x001fca0000000000 */
[----:B------:R-:W-:Y:S01]  /*2a60*/  ISETP.GE.AND P0, PT, R3, 0x1, PT ;  /* 0x000000010300780c */ /* 0x000fe20003f06270 */
[----:B------:R-:W-:Y:S01]  /*2a70*/  IMAD.MOV.U32 R222, RZ, RZ, -0x800000 ;  /* 0xff800000ffde7424 */ /* 0x000fe200078e00ff */
[----:B------:R-:W-:Y:S01]  /*2a80*/  MOV R220, 0xff800000 ;  /* 0xff80000000dc7802 */ /* 0x000fe20000000f00 */
[----:B------:R-:W-:Y:S01]  /*2a90*/  IMAD.MOV.U32 R221, RZ, RZ, -0x800000 ;  /* 0xff800000ffdd7424 */ /* 0x000fe200078e00ff */
[----:B------:R-:W-:Y:S01]  /*2aa0*/  CS2R R44, SRZ ;  /* 0x00000000002c7805 */ /* 0x000fe2000001ff00 */
[----:B------:R-:W-:Y:S01]  /*2ab0*/  IMAD.MOV.U32 R219, RZ, RZ, -0x800000 ;  /* 0xff800000ffdb7424 */ /* 0x000fe200078e00ff */
[----:B------:R-:W-:Y:S02]  /*2ac0*/  CS2R R46, SRZ ;  /* 0x00000000002e7805 */ /* 0x000fe4000001ff00 */
[----:B------:R-:W-:Y:S02]  /*2ad0*/  CS2R R40, SRZ ;  /* 0x0000000000287805 */ /* 0x000fe4000001ff00 */
[----:B------:R-:W-:-:S02]  /*2ae0*/  CS2R R42, SRZ ;  /* 0x00000000002a7805 */ /* 0x000fc4000001ff00 */
[----:B------:R-:W-:Y:S02]  /*2af0*/  CS2R R36, SRZ ;  /* 0x0000000000247805 */ /* 0x000fe4000001ff00 */
[----:B------:R-:W-:Y:S02]  /*2b00*/  CS2R R38, SRZ ;  /* 0x0000000000267805 */ /* 0x000fe4000001ff00 */
[----:B------:R-:W-:Y:S02]  /*2b10*/  CS2R R32, SRZ ;  /* 0x0000000000207805 */ /* 0x000fe4000001ff00 */
        /* <DEDUP_REMOVED lines=57> */
[C---:B------:R-:W-:Y:S02]  /*2eb0*/  LOP3.LUT R48, R200.reuse, 0x7f, RZ, 0xc0, !PT ;  /* 0x0000007fc8307812 */ /* 0x040fe400078ec0ff */
[----:B------:R-:W-:Y:S01]  /*2ec0*/  LOP3.LUT R49, R200, 0x1c, RZ, 0xc0, !PT ;  /* 0x0000001cc8317812 */ /* 0x000fe200078ec0ff */
[----:B------:R-:W-:Y:S06]  /*2ed0*/  @!P0 BRA `(.L_x_0) ;  /* 0x000000a400188947 */ /* 0x000fec0003800000 */
[----:B------:R-:W0:Y:S01]  /*2ee0*/  LDC R7, c[0x0][0x268] ;  /* 0x00009a00ff077b82 */ /* 0x000e220000000800 */
[C---:B------:R-:W-:Y:S01]  /*2ef0*/  LEA.HI R5, R49.reuse, 0x18, RZ, 0x1e ;  /* 0x0000001831057811 */ /* 0x040fe200078ff0ff */
[----:B------:R-:W-:Y:S01]  /*2f00*/  ULDC.64 UR4, c[0x0][0x260] ;  /* 0x0000980000047ab9 */ /* 0x000fe20000000a00 */
[C---:B------:R-:W-:Y:S01]  /*2f10*/  LEA.HI R83, R49.reuse, 0x10, RZ, 0x1e ;  /* 0x0000001031537811 */ /* 0x040fe200078ff0ff */
[----:B------:R-:W-:Y:S01]  /*2f20*/  UIMAD UR4, UR7, UR4, URZ ;  /* 0x00000004070472a4 */ /* 0x000fe2000f8e023f */
[C---:B------:R-:W-:Y:S01]  /*2f30*/  LEA.HI R87, R49.reuse, 0x8, RZ, 0x1e ;  /* 0x0000000831577811 */ /* 0x040fe200078ff0ff */
[----:B------:R-:W-:Y:S01]  /*2f40*/  IMAD.IADD R6, R0, 0x1, R5 ;  /* 0x0000000100067824 */ /* 0x000fe200078e0205 */
[----:B------:R-:W-:Y:S01]  /*2f50*/  LEA.HI R8, R49, R0, RZ, 0x1e ;  /* 0x0000000031087211 */ /* 0x000fe200078ff0ff */
[----:B------:R-:W1:Y:S01]  /*2f60*/  LDC R91, c[0x0][0x258] ;  /* 0x00009600ff5b7b82 */ /* 0x000e620000000800 */
[----:B------:R-:W-:Y:S02]  /*2f70*/  LOP3.LUT R4, R200, 0x1f, RZ, 0xc0, !PT ;  /* 0x0000001fc8047812 */ /* 0x000fe400078ec0ff */
[----:B------:R-:W-:-:S02]  /*2f80*/  CS2R R120, SRZ ;  /* 0x0000000000787805 */ /* 0x000fc4000001ff00 */
[C---:B------:R-:W-:Y:S01]  /*2f90*/  IADD3 R5, R0.reuse, R83, RZ ;  /* 0x0000005300057210 */ /* 0x040fe20007ffe0ff */
[----:B------:R-:W-:Y:S01]  /*2fa0*/  IMAD.IADD R0, R0, 0x1, R87 ;  /* 0x0000000100007824 */ /* 0x000fe200078e0257 */
[----:B------:R-:W-:Y:S01]  /*2fb0*/  LOP3.LUT P6, RZ, R200, 0x3, RZ, 0xc0, !PT ;  /* 0x00000003c8ff7812 */ /* 0x000fe200078cc0ff */
[----:B------:R-:W-:Y:S01]  /*2fc0*/  IMAD R4, R4, UR5, RZ ;  /* 0x0000000504047c24 */ /* 0x000fe2000f8e02ff */
[----:B------:R-:W-:Y:S01]  /*2fd0*/  USHF.L.U32 UR5, UR4, 0x1, URZ ;  /* 0x0000000104057899 */ /* 0x000fe2000800063f */
[----:B------:R-:W2:Y:S01]  /*2fe0*/  LDC.64 R94, c[0x0][0x218] ;  /* 0x00008600ff5e7b82 */ /* 0x000ea20000000a00 */
[----:B------:R-:W-:Y:S01]  /*2ff0*/  CS2R R122, SRZ ;  /* 0x00000000007a7805 */ /* 0x000fe2000001ff00 */
[C---:B------:R-:W-:Y:S01]  /*3000*/  IMAD.HI R8, R4.reuse, 0x2, RZ ;  /* 0x0000000204087827 */ /* 0x040fe200078e02ff */
[----:B------:R-:W-:Y:S02]  /*3010*/  SHF.L.U32 R5, R4, 0x1, RZ ;  /* 0x0000000104057819 */ /* 0x000fe400000006ff */
[----:B------:R-:W-:-:S02]  /*3020*/  CS2R R176, SRZ ;  /* 0x0000000000b07805 */ /* 0x000fc4000001ff00 */
[----:B------:R-:W-:Y:S02]  /*3030*/  CS2R R178, SRZ ;  /* 0x0000000000b27805 */ /* 0x000fe4000001ff00 */
[----:B------:R-:W-:Y:S02]  /*3040*/  CS2R R172, SRZ ;  /* 0x0000000000ac7805 */ /* 0x000fe4000001ff00 */
[----:B------:R-:W-:Y:S01]  /*3050*/  CS2R R174, SRZ ;  /* 0x0000000000ae7805 */ /* 0x000fe2000001ff00 */
[----:B0-----:R-:W-:Y:S01]  /*3060*/  IMAD R9, R2, R7, RZ ;  /* 0x0000000702097224 */ /* 0x001fe200078e02ff */
[----:B------:R-:W0:Y:S01]  /*3070*/  LDC.64 R96, c[0x0][0x220] ;  /* 0x00008800ff607b82 */ /* 0x000e220000000a00 */
[----:B------:R-:W-:Y:S02]  /*3080*/  CS2R R196, SRZ ;  /* 0x0000000000c47805 */ /* 0x000fe4000001ff00 */
[----:B------:R-:W-:Y:S01]  /*3090*/  CS2R R198, SRZ ;  /* 0x0000000000c67805 */ /* 0x000fe2000001ff00 */
[----:B------:R-:W-:Y:S01]  /*30a0*/  IMAD R11, R7, 0x4, R9 ;  /* 0x00000004070b7824 */ /* 0x000fe200078e0209 */
[----:B------:R-:W-:-:S02]  /*30b0*/  CS2R R192, SRZ ;  /* 0x0000000000c07805 */ /* 0x000fc4000001ff00 */
[----:B------:R-:W-:Y:S02]  /*30c0*/  CS2R R194, SRZ ;  /* 0x0000000000c27805 */ /* 0x000fe4000001ff00 */
[----:B------:R-:W-:Y:S01]  /*30d0*/  CS2R R116, SRZ ;  /* 0x0000000000747805 */ /* 0x000fe2000001ff00 */
[----:B-1----:R-:W-:Y:S01]  /*30e0*/  IMAD R48, R48, R91, RZ ;  /* 0x0000005b30307224 */ /* 0x002fe200078e02ff */
[----:B------:R-:W-:Y:S01]  /*30f0*/  LEA R13, R7, R11, 0x2 ;  /* 0x0000000b070d7211 */ /* 0x000fe200078e10ff */
[----:B------:R-:W1:Y:S01]  /*3100*/  LDC.64 R2, c[0x0][0x250] ;  /* 0x00009400ff027b82 */ /* 0x000e620000000a00 */
[----:B------:R-:W-:Y:S02]  /*3110*/  CS2R R118, SRZ ;  /* 0x0000000000767805 */ /* 0x000fe4000001ff00 */
[----:B------:R-:W-:Y:S02]  /*3120*/  CS2R R128, SRZ ;  /* 0x0000000000807805 */ /* 0x000fe4000001ff00 */
[----:B------:R-:W-:Y:S01]  /*3130*/  LEA R0, R91, R48, 0x7 ;  /* 0x000000305b007211 */ /* 0x000fe200078e38ff */
[----:B------:R-:W-:Y:S01]  /*3140*/  IMAD R15, R7, 0x4, R13 ;  /* 0x00000004070f7824 */ /* 0x000fe200078e020d */
[----:B------:R-:W-:-:S02]  /*3150*/  CS2R R130, SRZ ;  /* 0x0000000000827805 */ /* 0x000fc4000001ff00 */
[----:B------:R-:W-:Y:S02]  /*3160*/  CS2R R124, SRZ ;  /* 0x00000000007c7805 */ /* 0x000fe4000001ff00 */
[----:B------:R-:W-:Y:S01]  /*3170*/  CS2R R126, SRZ ;  /* 0x00000000007e7805 */ /* 0x000fe2000001ff00 */
[----:B------:R-:W-:Y:S01]  /*3180*/  IMAD R17, R7, 0x4, R15 ;  /* 0x0000000407117824 */ /* 0x000fe200078e020f */
[----:B------:R-:W-:Y:S02]  /*3190*/  CS2R R136, SRZ ;  /* 0x0000000000887805 */ /* 0x000fe4000001ff00 */
[----:B------:R-:W-:Y:S02]  /*31a0*/  CS2R R138, SRZ ;  /* 0x00000000008a7805 */ /* 0x000fe4000001ff00 */
[----:B------:R-:W-:Y:S02]  /*31b0*/  CS2R R132, SRZ ;  /* 0x0000000000847805 */ /* 0x000fe4000001ff00 */
[----:B------:R-:W-:-:S02]  /*31c0*/  CS2R R134, SRZ ;  /* 0x0000000000867805 */ /* 0x000fc4000001ff00 */
[----:B------:R-:W-:Y:S02]  /*31d0*/  LEA R19, R7, R17, 0x2 ;  /* 0x0000001107137211 */ /* 0x000fe400078e10ff */
[----:B------:R-:W-:Y:S02]  /*31e0*/  CS2R R144, SRZ ;  /* 0x0000000000907805 */ /* 0x000fe4000001ff00 */
[----:B0-----:R-:W-:Y:S01]  /*31f0*/  IADD3 R6, P3, P4, R5, UR5, R96 ;  /* 0x0000000505067c10 */ /* 0x001fe2000fc7e060 */
[----:B------:R-:W-:Y:S01]  /*3200*/  UIMAD.WIDE UR4, UR4, 0x2, URZ ;  /* 0x00000002040478a5 */ /* 0x000fe2000f8e023f */
[----:B------:R-:W-:Y:S01]  /*3210*/  CS2R R146, SRZ ;  /* 0x0000000000927805 */ /* 0x000fe2000001ff00 */
[----:B------:R-:W-:Y:S01]  /*3220*/  IMAD R21, R7, 0x4, R19 ;  /* 0x0000000407157824 */ /* 0x000fe200078e0213 */
[----:B------:R-:W-:Y:S02]  /*3230*/  CS2R R140, SRZ ;  /* 0x00000000008c7805 */ /* 0x000fe4000001ff00 */
[----:B------:R-:W-:-:S02]  /*3240*/  CS2R R142, SRZ ;  /* 0x00000000008e7805 */ /* 0x000fc4000001ff00 */
[----:B------:R-:W-:Y:S01]  /*3250*/  CS2R R152, SRZ ;  /* 0x0000000000987805 */ /* 0x000fe2000001ff00 */
[----:B------:R-:W-:Y:S01]  /*3260*/  IMAD R23, R7, 0x4, R21 ;  /* 0x0000000407177824 */ /* 0x000fe200078e0215 */
[----:B------:R-:W-:Y:S01]  /*3270*/  CS2R R154, SRZ ;  /* 0x00000000009a7805 */ /* 0x000fe2000001ff00 */
[----:B-1----:R-:W-:Y:S01]  /*3280*/  IMAD R2, R2, UR7, RZ ;  /* 0x0000000702027c24 */ /* 0x002fe2000f8e02ff */
[----:B------:R-:W-:Y:S01]  /*3290*/  CS2R R148, SRZ ;  /* 0x0000000000947805 */ /* 0x000fe2000001ff00 */
[----:B------:R-:W-:Y:S01]  /*32a0*/  IMAD.SHL.U32 R74, R3, 0x4, RZ ;  /* 0x00000004034a7824 */ /* 0x000fe200078e00ff */
[----:B------:R-:W-:Y:S02]  /*32b0*/  LEA R25, R7, R23, 0x2 ;  /* 0x0000001707197211 */ /* 0x000fe400078e10ff */
[----:B------:R-:W-:Y:S02]  /*32c0*/  CS2R R150, SRZ ;  /* 0x0000000000967805 */ /* 0x000fe4000001ff00 */
[----:B--2---:R-:W-:-:S02]  /*32d0*/  LEA R215, P0, R2, R94, 0x1 ;  /* 0x0000005e02d77211 */ /* 0x004fc400078008ff */
[----:B------:R-:W-:Y:S02]  /*32e0*/  CS2R R168, SRZ ;  /* 0x0000000000a87805 */ /* 0x000fe4000001ff00 */
[----:B------:R-:W-:Y:S01]  /*32f0*/  CS2R R170, SRZ ;  /* 0x0000000000aa7805 */ /* 0x000fe2000001ff00 */
[----:B------:R-:W-:Y:S01]  /*3300*/  IMAD R27, R7, 0x4, R25 ;  /* 0x00000004071b7824 */ /* 0x000fe200078e0219 */
[----:B------:R-:W-:Y:S01]  /*3310*/  LEA.HI.X.SX32 R95, R2, R95, 0x1, P0 ;  /* 0x0000005f025f7211 */ /* 0x000fe200000f0eff */
[----:B------:R-:W-:Y:S01]  /*3320*/  IMAD R2, R91, 0x80, R0 ;  /* 0x000000805b027824 */ /* 0x000fe200078e0200 */
[-C--:B------:R-:W-:Y:S01]  /*3330*/  LEA R212, P0, R48, R215.reuse, 0x1 ;  /* 0x000000d730d47211 */ /* 0x080fe200078008ff */
[----:B------:R-:W-:Y:S01]  /*3340*/  IMAD R29, R7, 0x4, R27 ;  /* 0x00000004071d7824 */ /* 0x000fe200078e021b */
[----:B------:R-:W-:Y:S01]  /*3350*/  LEA R210, P1, R0, R215, 0x1 ;  /* 0x000000d700d27211 */ /* 0x000fe200078208ff */
[----:B------:R-:W-:Y:S01]  /*3360*/  IMAD R4, R91, 0x80, R2 ;  /* 0x000000805b047824 */ /* 0x000fe200078e0202 */
[----:B------:R-:W-:-:S02]  /*3370*/  LEA.HI.X.SX32 R213, R48, R95, 0x1, P0 ;  /* 0x0000005f30d57211 */ /* 0x000fc400000f0eff */
[----:B------:R-:W-:Y:S02]  /*3380*/  CS2R R188, SRZ ;  /* 0x0000000000bc7805 */ /* 0x000fe4000001ff00 */
[C---:B------:R-:W-:Y:S02]  /*3390*/  LEA R31, R7.reuse, R29, 0x2 ;  /* 0x0000001d071f7211 */ /* 0x040fe400078e10ff */
[----:B------:R-:W-:Y:S02]  /*33a0*/  CS2R R190, SRZ ;  /* 0x0000000000be7805 */ /* 0x000fe4000001ff00 */
[----:B------:R-:W-:Y:S02]  /*33b0*/  LEA R208, P0, R2, R215, 0x1 ;  /* 0x000000d702d07211 */ /* 0x000fe400078008ff */
[----:B------:R-:W-:Y:S02]  /*33c0*/  CS2R R180, SRZ ;  /* 0x0000000000b47805 */ /* 0x000fe4000001ff00 */
[-C--:B------:R-:W-:Y:S01]  /*33d0*/  LEA.HI.X.SX32 R211, R0, R95.reuse, 0x1, P1 ;  /* 0x0000005f00d37211 */ /* 0x080fe200008f0eff */
[----:B------:R-:W-:Y:S01]  /*33e0*/  IMAD R33, R7, 0x4, R31 ;  /* 0x0000000407217824 */ /* 0x000fe200078e021f */
[----:B------:R-:W-:-:S02]  /*33f0*/  LEA.HI.X.SX32 R209, R2, R95, 0x1, P0 ;  /* 0x0000005f02d17211 */ /* 0x000fc400000f0eff */
[----:B------:R-:W-:Y:S02]  /*3400*/  CS2R R182, SRZ ;  /* 0x0000000000b67805 */ /* 0x000fe4000001ff00 */
[----:B------:R-:W-:Y:S01]  /*3410*/  IADD3.X R0, R8, UR5, R97, P3, P4 ;  /* 0x0000000508007c10 */ /* 0x000fe20009fe8461 */
[----:B------:R-:W-:Y:S01]  /*3420*/  IMAD R35, R7, 0x4, R33 ;  /* 0x0000000407237824 */ /* 0x000fe200078e0221 */
[----:B------:R-:W-:Y:S02]  /*3430*/  LEA R98, P0, R9, R6, 0x1 ;  /* 0x0000000609627211 */ /* 0x000fe400078008ff */
[----:B------:R-:W-:Y:S02]  /*3440*/  CS2R R184, SRZ ;  /* 0x0000000000b87805 */ /* 0x000fe4000001ff00 */
[----:B------:R-:W-:Y:S02]  /*3450*/  LEA R214, P2, R4, R215, 0x1 ;  /* 0x000000d704d67211 */ /* 0x000fe400078408ff */
[----:B------:R-:W-:-:S02]  /*3460*/  CS2R R186, SRZ ;  /* 0x0000000000ba7805 */ /* 0x000fc4000001ff00 */
[----:B------:R-:W-:Y:S02]  /*3470*/  LEA R37, R7, R35, 0x2 ;  /* 0x0000002307257211 */ /* 0x000fe400078e10ff */
[----:B------:R-:W-:Y:S02]  /*3480*/  CS2R R156, SRZ ;  /* 0x00000000009c7805 */ /* 0x000fe4000001ff00 */
[----:B------:R-:W-:Y:S02]  /*3490*/  LEA.HI.X.SX32 R99, R9, R0, 0x1, P0 ;  /* 0x0000000009637211 */ /* 0x000fe400000f0eff */
[----:B------:R-:W-:Y:S02]  /*34a0*/  CS2R R158, SRZ ;  /* 0x00000000009e7805 */ /* 0x000fe4000001ff00 */
[----:B------:R-:W-:Y:S01]  /*34b0*/  LEA.HI.X.SX32 R215, R4, R95, 0x1, P2 ;  /* 0x0000005f04d77211 */ /* 0x000fe200010f0eff */
[----:B------:R-:W-:Y:S01]  /*34c0*/  IMAD R39, R7, 0x4, R37 ;  /* 0x0000000407277824 */ /* 0x000fe200078e0225 */
[-C--:B------:R-:W-:Y:S01]  /*34d0*/  LEA R102, P1, R11, R6.reuse, 0x1 ;  /* 0x000000060b667211 */ /* 0x080fe200078208ff */
[----:B------:R0:W-:Y:S01]  /*34e0*/  STL.64 [R1+0x420], R98 ;  /* 0x0004206201007387 */ /* 0x0001e20000100a00 */
[----:B------:R-:W-:Y:S01]  /*34f0*/  LEA R100, P2, R13, R6, 0x1 ;  /* 0x000000060d647211 */ /* 0x000fe200078408ff */
[----:B------:R-:W-:Y:S01]  /*3500*/  IMAD R41, R7, 0x4, R39 ;  /* 0x0000000407297824 */ /* 0x000fe200078e0227 */
[----:B------:R-:W-:-:S02]  /*3510*/  LEA.HI.X.SX32 R103, R11, R0, 0x1, P1 ;  /* 0x000000000b677211 */ /* 0x000fc400008f0eff */
[----:B------:R-:W-:Y:S02]  /*3520*/  CS2R R164, SRZ ;  /* 0x0000000000a47805 */ /* 0x000fe4000001ff00 */
[----:B------:R-:W-:Y:S02]  /*3530*/  LEA.HI.X.SX32 R101, R13, R0, 0x1, P2 ;  /* 0x000000000d657211 */ /* 0x000fe400010f0eff */
[----:B------:R-:W-:Y:S02]  /*3540*/  CS2R R166, SRZ ;  /* 0x0000000000a67805 */ /* 0x000fe4000001ff00 */
[C---:B------:R-:W-:Y:S01]  /*3550*/  LEA R43, R7.reuse, R41, 0x2 ;  /* 0x00000029072b7211 */ /* 0x040fe200078e10ff */
[----:B------:R1:W-:Y:S01]  /*3560*/  STL.64 [R1+0x418], R102 ;  /* 0x0004186601007387 */ /* 0x0003e20000100a00 */
[----:B------:R-:W-:Y:S02]  /*3570*/  CS2R R160, SRZ ;  /* 0x0000000000a07805 */ /* 0x000fe4000001ff00 */
[----:B------:R-:W-:Y:S01]  /*3580*/  CS2R R162, SRZ ;  /* 0x0000000000a27805 */ /* 0x000fe2000001ff00 */
[----:B------:R-:W-:Y:S01]  /*3590*/  UMOV UR4, URZ ;  /* 0x0000003f00047c82 */ /* 0x000fe20008000000 */
[----:B------:R-:W-:Y:S01]  /*35a0*/  IMAD R45, R7, 0x4, R43 ;  /* 0x00000004072d7824 */ /* 0x000fe200078e022b */
[----:B0-----:R-:W-:Y:S01]  /*35b0*/  LEA R98, P0, R15, R6, 0x1 ;  /* 0x000000060f627211 */ /* 0x001fe200078008ff */
[----:B------:R0:W-:Y:S01]  /*35c0*/  STL.64 [R1+0x410], R100 ;  /* 0x0004106401007387 */ /* 0x0001e20000100a00 */
[----:B------:R-:W-:Y:S01]  /*35d0*/  UMOV UR5, URZ ;  /* 0x0000003f00057c82 */ /* 0x000fe20008000000 */
[----:B------:R-:W-:Y:S01]  /*35e0*/  IMAD R47, R7, 0x4, R45 ;  /* 0x00000004072f7824 */ /* 0x000fe200078e022d */
[----:B------:R-:W-:Y:S01]  /*35f0*/  LEA.HI.X.SX32 R99, R15, R0, 0x1, P0 ;  /* 0x000000000f637211 */ /* 0x000fe200000f0eff */
[----:B------:R-:W-:Y:S01]  /*3600*/  ULDC UR9, c[0x0][0x238] ;  /* 0x00008e0000097ab9 */ /* 0x000fe20000000800 */
[----:B-1----:R-:W-:-:S02]  /*3610*/  LEA R102, P0, R17, R6, 0x1 ;  /* 0x0000000611667211 */ /* 0x002fc400078008ff */
[----:B------:R-:W-:Y:S01]  /*3620*/  LEA R51, R7, R47, 0x2 ;  /* 0x0000002f07337211 */ /* 0x000fe200078e10ff */
[----:B------:R1:W-:Y:S01]  /*3630*/  STL.64 [R1+0x408], R98 ;  /* 0x0004086201007387 */ /* 0x0003e20000100a00 */
[----:B------:R-:W-:Y:S02]  /*3640*/  LEA.HI.X.SX32 R103, R17, R0, 0x1, P0 ;  /* 0x0000000011677211 */ /* 0x000fe400000f0eff */
[----:B0-----:R-:W-:Y:S01]  /*3650*/  LEA R100, P1, R19, R6, 0x1 ;  /* 0x0000000613647211 */ /* 0x001fe200078208ff */
[----:B------:R-:W-:Y:S02]  /*3660*/  IMAD R53, R7, 0x4, R51 ;  /* 0x0000000407357824 */ /* 0x000fe400078e0233 */
[----:B------:R-:W-:Y:S01]  /*3670*/  STL.64 [R1+0x400], R102 ;  /* 0x0004006601007387 */ /* 0x000fe20000100a00 */
[----:B------:R-:W-:Y:S01]  /*3680*/  LEA.HI.X.SX32 R101, R19, R0, 0x1, P1 ;  /* 0x0000000013657211 */ /* 0x000fe200008f0eff */
[----:B------:R-:W-:Y:S01]  /*3690*/  IMAD R55, R7, 0x4, R53 ;  /* 0x0000000407377824 */ /* 0x000fe200078e0235 */
[----:B-1----:R-:W-:-:S03]  /*36a0*/  LEA R98, P2, R21, R6, 0x1 ;  /* 0x0000000615627211 */ /* 0x002fc600078408ff */
[----:B------:R0:W-:Y:S01]  /*36b0*/  STL.64 [R1+0x3f8], R100 ;  /* 0x0003f86401007387 */ /* 0x0001e20000100a00 */
[----:B------:R-:W-:Y:S02]  /*36c0*/  LEA R57, R7, R55, 0x2 ;  /* 0x0000003707397211 */ /* 0x000fe400078e10ff */
[----:B------:R-:W-:Y:S02]  /*36d0*/  LEA.HI.X.SX32 R99, R21, R0, 0x1, P2 ;  /* 0x0000000015637211 */ /* 0x000fe400010f0eff */
[----:B------:R-:W-:Y:S01]  /*36e0*/  LEA R18, P2, R27, R6, 0x1 ;  /* 0x000000061b127211 */ /* 0x000fe200078408ff */
[----:B------:R-:W-:Y:S02]  /*36f0*/  IMAD R59, R7, 0x4, R57 ;  /* 0x00000004073b7824 */ /* 0x000fe400078e0239 */
[----:B------:R1:W-:Y:S01]  /*3700*/  STL.64 [R1+0x3f0], R98 ;  /* 0x0003f06201007387 */ /* 0x0003e20000100a00 */
[----:B------:R-:W-:Y:S01]  /*3710*/  LEA.HI.X.SX32 R19, R27, R0, 0x1, P2 ;  /* 0x000000001b137211 */ /* 0x000fe200010f0eff */
[----:B------:R-:W-:Y:S01]  /*3720*/  IMAD R61, R7, 0x4, R59 ;  /* 0x00000004073d7824 */ /* 0x000fe200078e023b */
[----:B------:R-:W-:-:S02]  /*3730*/  LEA R22, P2, R33, R6, 0x1 ;  /* 0x0000000621167211 */ /* 0x000fc400078408ff */
[----:B0-----:R-:W-:Y:S01]  /*3740*/  LEA R100, P0, R23, R6, 0x1 ;  /* 0x0000000617647211 */ /* 0x001fe200078008ff */
[----:B------:R-:W-:Y:S01]  /*3750*/  STL.64 [R1+0x3d8], R18 ;  /* 0x0003d81201007387 */ /* 0x000fe20000100a00 */
[----:B------:R-:W-:Y:S02]  /*3760*/  LEA R63, R7, R61, 0x2 ;  /* 0x0000003d073f7211 */ /* 0x000fe400078e10ff */
[-C--:B------:R-:W-:Y:S02]  /*3770*/  LEA.HI.X.SX32 R101, R23, R0.reuse, 0x1, P0 ;  /* 0x0000000017657211 */ /* 0x080fe400000f0eff */
[----:B------:R-:W-:Y:S01]  /*3780*/  LEA.HI.X.SX32 R23, R33, R0, 0x1, P2 ;  /* 0x0000000021177211 */ /* 0x000fe200010f0eff */
[----:B------:R-:W-:Y:S01]  /*3790*/  IMAD R65, R7, 0x4, R63 ;  /* 0x0000000407417824 */ /* 0x000fe200078e023f */
[-C--:B-1----:R-:W-:Y:S01]  /*37a0*/  LEA R98, P1, R25, R6.reuse, 0x1 ;  /* 0x0000000619627211 */ /* 0x082fe200078208ff */
[----:B------:R-:W-:Y:S01]  /*37b0*/  STL.64 [R1+0x3e8], R100 ;  /* 0x0003e86401007387 */ /* 0x000fe20000100a00 */
[----:B------:R-:W-:Y:S01]  /*37c0*/  LEA R26, P2, R39, R6, 0x1 ;  /* 0x00000006271a7211 */ /* 0x000fe200078408ff */
[----:B------:R-:W-:Y:S01]  /*37d0*/  IMAD R67, R7, 0x4, R65 ;  /* 0x0000000407437824 */ /* 0x000fe200078e0241 */
[----:B------:R-:W-:-:S02]  /*37e0*/  LEA.HI.X.SX32 R99, R25, R0, 0x1, P1 ;  /* 0x0000000019637211 */ /* 0x000fc400008f0eff */
[----:B------:R-:W-:Y:S02]  /*37f0*/  LEA R24, P1, R31, R6, 0x1 ;  /* 0x000000061f187211 */ /* 0x000fe400078208ff */
[----:B------:R-:W-:Y:S01]  /*3800*/  LEA R69, R7, R67, 0x2 ;  /* 0x0000004307457211 */ /* 0x000fe200078e10ff */
[----:B------:R0:W-:Y:S01]  /*3810*/  STL.64 [R1+0x3e0], R98 ;  /* 0x0003e06201007387 */ /* 0x0001e20000100a00 */
[-C--:B------:R-:W-:Y:S02]  /*3820*/  LEA.HI.X.SX32 R25, R31, R0.reuse, 0x1, P1 ;  /* 0x000000001f197211 */ /* 0x080fe400008f0eff */
[----:B------:R-:W-:Y:S01]  /*3830*/  LEA.HI.X.SX32 R27, R39, R0, 0x1, P2 ;  /* 0x00000000271b7211 */ /* 0x000fe200010f0eff */
[----:B------:R-:W-:Y:S01]  /*3840*/  IMAD R71, R7, 0x4, R69 ;  /* 0x0000000407477824 */ /* 0x000fe200078e0245 */
[----:B------:R-:W-:Y:S01]  /*3850*/  STL.64 [R1+0x3c0], R22 ;  /* 0x0003c01601007387 */ /* 0x000fe20000100a00 */
[-C--:B------:R-:W-:Y:S02]  /*3860*/  LEA R28, P1, R37, R6.reuse, 0x1 ;  /* 0x00000006251c7211 */ /* 0x080fe400078208ff */
[----:B------:R-:W-:Y:S01]  /*3870*/  IMAD R73, R7, 0x4, R71 ;  /* 0x0000000407497824 */ /* 0x000fe200078e0247 */
[----:B0-----:R-:W-:-:S04]  /*3880*/  LEA R98, P0, R29, R6, 0x1 ;  /* 0x000000061d627211 */ /* 0x001fc800078008ff */
[----:B------:R-:W-:Y:S02]  /*3890*/  LEA R75, R7, R73, 0x2 ;  /* 0x00000049074b7211 */ /* 0x000fe400078e10ff */
[----:B------:R-:W-:Y:S02]  /*38a0*/  LEA.HI.X.SX32 R99, R29, R0, 0x1, P0 ;  /* 0x000000001d637211 */ /* 0x000fe400000f0eff */
[----:B------:R-:W-:Y:S01]  /*38b0*/  LEA R30, P0, R35, R6, 0x1 ;  /* 0x00000006231e7211 */ /* 0x000fe200078008ff */
[----:B------:R-:W-:Y:S01]  /*38c0*/  IMAD R77, R7, 0x4, R75 ;  /* 0x00000004074d7824 */ /* 0x000fe200078e024b */
[-C--:B------:R-:W-:Y:S01]  /*38d0*/  LEA.HI.X.SX32 R29, R37, R0.reuse, 0x1, P1 ;  /* 0x00000000251d7211 */ /* 0x080fe200008f0eff */
[----:B------:R-:W-:Y:S01]  /*38e0*/  STL.64 [R1+0x3d0], R98 ;  /* 0x0003d06201007387 */ /* 0x000fe20000100a00 */
[----:B------:R-:W-:Y:S01]  /*38f0*/  LEA.HI.X.SX32 R31, R35, R0, 0x1, P0 ;  /* 0x00000000231f7211 */ /* 0x000fe200000f0eff */
[----:B------:R-:W-:Y:S01]  /*3900*/  IMAD R79, R7, 0x4, R77 ;  /* 0x00000004074f7824 */ /* 0x000fe200078e024d */
[-C--:B------:R-:W-:Y:S01]  /*3910*/  LEA R34, P0, R41, R6.reuse, 0x1 ;  /* 0x0000000629227211 */ /* 0x080fe200078008ff */
[----:B------:R-:W-:Y:S01]  /*3920*/  STL.64 [R1+0x3c8], R24 ;  /* 0x0003c81801007387 */ /* 0x000fe20000100a00 */
[----:B------:R-:W-:-:S02]  /*3930*/  LEA R32, P1, R43, R6, 0x1 ;  /* 0x000000062b207211 */ /* 0x000fc400078208ff */
[----:B------:R-:W-:Y:S01]  /*3940*/  LEA R81, R7, R79, 0x2 ;  /* 0x0000004f07517211 */ /* 0x000fe200078e10ff */
[----:B------:R-:W-:Y:S01]  /*3950*/  STL.64 [R1+0x3a8], R26 ;  /* 0x0003a81a01007387 */ /* 0x000fe20000100a00 */
[----:B------:R-:W-:Y:S02]  /*3960*/  LEA.HI.X.SX32 R35, R41, R0, 0x1, P0 ;  /* 0x0000000029237211 */ /* 0x000fe400000f0eff */
[----:B------:R-:W-:Y:S01]  /*3970*/  LEA R38, P0, R47, R6, 0x1 ;  /* 0x000000062f267211 */ /* 0x000fe200078008ff */
[----:B------:R-:W-:Y:S01]  /*3980*/  IMAD R49, R7, 0x4, R81 ;  /* 0x0000000407317824 */ /* 0x000fe200078e0251 */
[----:B------:R0:W-:Y:S01]  /*3990*/  STL.64 [R1+0x3b8], R30 ;  /* 0x0003b81e01007387 */ /* 0x0001e20000100a00 */
[-C--:B------:R-:W-:Y:S02]  /*39a0*/  LEA.HI.X.SX32 R33, R43, R0.reuse, 0x1, P1 ;  /* 0x000000002b217211 */ /* 0x080fe400008f0eff */
[----:B------:R-:W-:Y:S01]  /*39b0*/  IMAD R83, R7, 0x4, R49 ;  /* 0x0000000407537824 */ /* 0x000fe200078e0231 */
[----:B------:R-:W-:Y:S01]  /*39c0*/  STL.64 [R1+0x3b0], R28 ;  /* 0x0003b01c01007387 */ /* 0x000fe20000100a00 */
[----:B------:R-:W-:-:S02]  /*39d0*/  LEA.HI.X.SX32 R39, R47, R0, 0x1, P0 ;  /* 0x000000002f277211 */ /* 0x000fc400000f0eff */
[----:B------:R-:W-:Y:S01]  /*39e0*/  IMAD R85, R7, 0x4, R83 ;  /* 0x0000000407557824 */ /* 0x000fe200078e0253 */
[-C--:B------:R-:W-:Y:S02]  /*39f0*/  LEA R36, P1, R51, R6.reuse, 0x1 ;  /* 0x0000000633247211 */ /* 0x080fe400078208ff */
[-C--:B------:R-:W-:Y:S01]  /*3a00*/  LEA R42, P0, R55, R6.reuse, 0x1 ;  /* 0x00000006372a7211 */ /* 0x080fe200078008ff */
[----:B------:R-:W-:Y:S01]  /*3a10*/  IMAD R87, R7, 0x4, R85 ;  /* 0x0000000407577824 */ /* 0x000fe200078e0255 */
[----:B0-----:R-:W-:Y:S02]  /*3a20*/  LEA R30, P2, R45, R6, 0x1 ;  /* 0x000000062d1e7211 */ /* 0x001fe400078408ff */
[-C--:B------:R-:W-:Y:S01]  /*3a30*/  LEA.HI.X.SX32 R37, R51, R0.reuse, 0x1, P1 ;  /* 0x0000000033257211 */ /* 0x080fe200008f0eff */
[----:B------:R-:W-:Y:S01]  /*3a40*/  IMAD R5, R7, 0x4, R87 ;  /* 0x0000000407057824 */ /* 0x000fe200078e0257 */
[-C--:B------:R-:W-:Y:S02]  /*3a50*/  LEA.HI.X.SX32 R31, R45, R0.reuse, 0x1, P2 ;  /* 0x000000002d1f7211 */ /* 0x080fe400010f0eff */
[----:B------:R-:W-:-:S02]  /*3a60*/  LEA.HI.X.SX32 R43, R55, R0, 0x1, P0 ;  /* 0x00000000372b7211 */ /* 0x000fc400000f0eff */
[----:B------:R-:W-:Y:S01]  /*3a70*/  LEA R89, R7, R5, 0x2 ;  /* 0x0000000507597211 */ /* 0x000fe200078e10ff */
[----:B------:R-:W-:Y:S01]  /*3a80*/  STL.64 [R1+0x390], R30 ;  /* 0x0003901e01007387 */ /* 0x000fe20000100a00 */
[-C--:B------:R-:W-:Y:S02]  /*3a90*/  LEA R40, P1, R57, R6.reuse, 0x1 ;  /* 0x0000000639287211 */ /* 0x080fe400078208ff */
[----:B------:R-:W-:Y:S01]  /*3aa0*/  LEA R46, P0, R61, R6, 0x1 ;  /* 0x000000063d2e7211 */ /* 0x000fe200078008ff */
[----:B------:R-:W-:Y:S01]  /*3ab0*/  IMAD R91, R7, 0x4, R89 ;  /* 0x00000004075b7824 */ /* 0x000fe200078e0259 */
[----:B------:R0:W-:Y:S01]  /*3ac0*/  STL.64 [R1+0x3a0], R34 ;  /* 0x0003a02201007387 */ /* 0x0001e20000100a00 */
[-C--:B------:R-:W-:Y:S02]  /*3ad0*/  LEA.HI.X.SX32 R41, R57, R0.reuse, 0x1, P1 ;  /* 0x0000000039297211 */ /* 0x080fe400008f0eff */
[----:B------:R-:W-:Y:S01]  /*3ae0*/  LEA.HI.X.SX32 R47, R61, R0, 0x1, P0 ;  /* 0x000000003d2f7211 */ /* 0x000fe200000f0eff */
[----:B------:R-:W-:Y:S01]  /*3af0*/  STL.64 [R1+0x398], R32 ;  /* 0x0003982001007387 */ /* 0x000fe20000100a00 */
[----:B------:R-:W-:-:S02]  /*3b00*/  LEA R93, R7, R91, 0x2 ;  /* 0x0000005b075d7211 */ /* 0x000fc400078e10ff */
[-C--:B------:R-:W-:Y:S02]  /*3b10*/  LEA R44, P1, R63, R6.reuse, 0x1 ;  /* 0x000000063f2c7211 */ /* 0x080fe400078208ff */
[----:B------:R-:W-:Y:S01]  /*3b20*/  LEA R52, P0, R67, R6, 0x1 ;  /* 0x0000000643347211 */ /* 0x000fe200078008ff */
[----:B------:R-:W-:Y:S01]  /*3b30*/  IMAD R95, R7, 0x4, R93 ;  /* 0x00000004075f7824 */ /* 0x000fe200078e025d */
[----:B------:R-:W-:Y:S02]  /*3b40*/  LEA.HI.X.SX32 R45, R63, R0, 0x1, P1 ;  /* 0x000000003f2d7211 */ /* 0x000fe400008f0eff */
[-C--:B0-----:R-:W-:Y:S01]  /*3b50*/  LEA R34, P2, R53, R6.reuse, 0x1 ;  /* 0x0000000635227211 */ /* 0x081fe200078408ff */
[----:B------:R-:W-:Y:S01]  /*3b60*/  IMAD R97, R7, 0x4, R95 ;  /* 0x0000000407617824 */ /* 0x000fe200078e025f */
[----:B------:R-:W-:Y:S02]  /*3b70*/  LEA R50, P1, R69, R6, 0x1 ;  /* 0x0000000645327211 */ /* 0x000fe400078208ff */
[----:B------:R-:W-:-:S02]  /*3b80*/  LEA.HI.X.SX32 R35, R53, R0, 0x1, P2 ;  /* 0x0000000035237211 */ /* 0x000fc400010f0eff */
[----:B------:R-:W-:Y:S02]  /*3b90*/  LEA R9, R7, R97, 0x2 ;  /* 0x0000006107097211 */ /* 0x000fe400078e10ff */
[-C--:B------:R-:W-:Y:S01]  /*3ba0*/  LEA.HI.X.SX32 R53, R67, R0.reuse, 0x1, P0 ;  /* 0x0000000043357211 */ /* 0x080fe200000f0eff */
[----:B------:R-:W-:Y:S01]  /*3bb0*/  STL.64 [R1+0x378], R34 ;  /* 0x0003782201007387 */ /* 0x000fe20000100a00 */
[----:B------:R-:W-:Y:S01]  /*3bc0*/  LEA.HI.X.SX32 R51, R69, R0, 0x1, P1 ;  /* 0x0000000045337211 */ /* 0x000fe200008f0eff */
[----:B------:R-:W-:Y:S01]  /*3bd0*/  IMAD R11, R7, 0x4, R9 ;  /* 0x00000004070b7824 */ /* 0x000fe200078e0209 */
[-C--:B------:R-:W-:Y:S01]  /*3be0*/  LEA R56, P0, R73, R6.reuse, 0x1 ;  /* 0x0000000649387211 */ /* 0x080fe200078008ff */
[----:B------:R0:W-:Y:S01]  /*3bf0*/  STL.64 [R1+0x388], R38 ;  /* 0x0003882601007387 */ /* 0x0001e20000100a00 */
[----:B------:R-:W-:Y:S01]  /*3c00*/  LEA R54, P1, R75, R6, 0x1 ;  /* 0x000000064b367211 */ /* 0x000fe200078208ff */
[----:B------:R-:W-:Y:S01]  /*3c10*/  IMAD R13, R7, 0x4, R11 ;  /* 0x00000004070d7824 */ /* 0x000fe200078e020b */
[-C--:B------:R-:W-:Y:S01]  /*3c20*/  LEA.HI.X.SX32 R57, R73, R0.reuse, 0x1, P0 ;  /* 0x0000000049397211 */ /* 0x080fe200000f0eff */
[----:B------:R-:W-:Y:S01]  /*3c30*/  STL.64 [R1+0x380], R36 ;  /* 0x0003802401007387 */ /* 0x000fe20000100a00 */
[----:B------:R-:W-:-:S02]  /*3c40*/  LEA.HI.X.SX32 R55, R75, R0, 0x1, P1 ;  /* 0x000000004b377211 */ /* 0x000fc400008f0eff */
[----:B------:R-:W-:Y:S02]  /*3c50*/  LEA R15, R7, R13, 0x2 ;  /* 0x0000000d070f7211 */ /* 0x000fe400078e10ff */
[-C--:B------:R-:W-:Y:S02]  /*3c60*/  LEA R60, P0, R79, R6.reuse, 0x1 ;  /* 0x000000064f3c7211 */ /* 0x080fe400078008ff */
[-C--:B------:R-:W-:Y:S01]  /*3c70*/  LEA R58, P1, R81, R6.reuse, 0x1 ;  /* 0x00000006513a7211 */ /* 0x080fe200078208ff */
[----:B------:R-:W-:Y:S01]  /*3c80*/  IMAD R17, R7, 0x4, R15 ;  /* 0x0000000407117824 */ /* 0x000fe200078e020f */
[----:B0-----:R-:W-:Y:S02]  /*3c90*/  LEA R38, P2, R59, R6, 0x1 ;  /* 0x000000063b267211 */ /* 0x001fe400078408ff */
[-C--:B------:R-:W-:Y:S01]  /*3ca0*/  LEA.HI.X.SX32 R61, R79, R0.reuse, 0x1, P0 ;  /* 0x000000004f3d7211 */ /* 0x080fe200000f0eff */
[----:B------:R-:W-:Y:S01]  /*3cb0*/  IMAD R19, R7, 0x4, R17 ;  /* 0x0000000407137824 */ /* 0x000fe200078e0211 */
[----:B------:R-:W-:-:S02]  /*3cc0*/  LEA.HI.X.SX32 R39, R59, R0, 0x1, P2 ;  /* 0x000000003b277211 */ /* 0x000fc400010f0eff */
[----:B------:R-:W-:Y:S02]  /*3cd0*/  LEA.HI.X.SX32 R59, R81, R0, 0x1, P1 ;  /* 0x00000000513b7211 */ /* 0x000fe400008f0eff */
[----:B------:R-:W-:Y:S01]  /*3ce0*/  LEA R21, R7, R19, 0x2 ;  /* 0x0000001307157211 */ /* 0x000fe200078e10ff */
[----:B------:R-:W-:Y:S01]  /*3cf0*/  STL.64 [R1+0x358], R38 ;  /* 0x0003582601007387 */ /* 0x000fe20000100a00 */
[----:B------:R-:W-:-:S03]  /*3d00*/  LEA R62, P0, R83, R6, 0x1 ;  /* 0x00000006533e7211 */ /* 0x000fc600078008ff */
[----:B------:R-:W-:Y:S01]  /*3d10*/  IMAD R23, R7, 0x4, R21 ;  /* 0x0000000407177824 */ /* 0x000fe200078e0215 */
[----:B------:R0:W-:Y:S01]  /*3d20*/  STL.64 [R1+0x370], R42 ;  /* 0x0003702a01007387 */ /* 0x0001e20000100a00 */
[----:B------:R-:W-:Y:S02]  /*3d30*/  LEA.HI.X.SX32 R63, R83, R0, 0x1, P0 ;  /* 0x00000000533f7211 */ /* 0x000fe400000f0eff */
[----:B------:R-:W-:Y:S01]  /*3d40*/  IMAD R25, R7, 0x4, R23 ;  /* 0x0000000407197824 */ /* 0x000fe200078e0217 */
[----:B------:R-:W-:Y:S01]  /*3d50*/  STL.64 [R1+0x360], R40 ;  /* 0x0003602801007387 */ /* 0x000fe20000100a00 */
[----:B------:R-:W-:-:S03]  /*3d60*/  LEA R66, P0, R5, R6, 0x1 ;  /* 0x0000000605427211 */ /* 0x000fc600078008ff */
[----:B------:R-:W-:Y:S02]  /*3d70*/  LEA R27, R7, R25, 0x2 ;  /* 0x00000019071b7211 */ /* 0x000fe400078e10ff */
[----:B------:R-:W-:Y:S02]  /*3d80*/  LEA.HI.X.SX32 R67, R5, R0, 0x1, P0 ;  /* 0x0000000005437211 */ /* 0x000fe400000f0eff */
[-C--:B0-----:R-:W-:Y:S01]  /*3d90*/  LEA R42, P2, R65, R6.reuse, 0x1 ;  /* 0x00000006412a7211 */ /* 0x081fe200078408ff */
[----:B------:R-:W-:Y:S01]  /*3da0*/  IMAD R29, R7, 0x4, R27 ;  /* 0x00000004071d7824 */ /* 0x000fe200078e021b */
[----:B------:R-:W-:Y:S02]  /*3db0*/  LEA R68, P0, R93, R6, 0x1 ;  /* 0x000000065d447211 */ /* 0x000fe400078008ff */
[-C--:B------:R-:W-:Y:S01]  /*3dc0*/  LEA.HI.X.SX32 R43, R65, R0.reuse, 0x1, P2 ;  /* 0x00000000412b7211 */ /* 0x080fe200010f0eff */
[----:B------:R-:W-:Y:S01]  /*3dd0*/  IMAD R31, R7, 0x4, R29 ;  /* 0x00000004071f7824 */ /* 0x000fe200078e021d */
[----:B------:R-:W-:-:S02]  /*3de0*/  LEA.HI.X.SX32 R69, R93, R0, 0x1, P0 ;  /* 0x000000005d457211 */ /* 0x000fc400000f0eff */
[----:B------:R-:W-:Y:S01]  /*3df0*/  LEA R72, P0, R9, R6, 0x1 ;  /* 0x0000000609487211 */ /* 0x000fe200078008ff */
[----:B------:R-:W-:Y:S01]  /*3e00*/  STL.64 [R1+0x340], R42 ;  /* 0x0003402a01007387 */ /* 0x000fe20000100a00 */
[----:B------:R-:W-:Y:S02]  /*3e10*/  LEA R33, R7, R31, 0x2 ;  /* 0x0000001f07217211 */ /* 0x000fe400078e10ff */
[----:B------:R-:W-:Y:S01]  /*3e20*/  LEA.HI.X.SX32 R73, R9, R0, 0x1, P0 ;  /* 0x0000000009497211 */ /* 0x000fe200000f0eff */
[----:B------:R0:W-:Y:S02]  /*3e30*/  STL.64 [R1+0x350], R46 ;  /* 0x0003502e01007387 */ /* 0x0001e40000100a00 */
[C---:B------:R-:W-:Y:S02]  /*3e40*/  IMAD R35, R7.reuse, 0x4, R33 ;  /* 0x0000000407237824 */ /* 0x040fe400078e0221 */
[----:B------:R1:W-:Y:S02]  /*3e50*/  STL.64 [R1+0x348], R44 ;  /* 0x0003482c01007387 */ /* 0x0003e40000100a00 */
[----:B------:R-:W-:-:S05]  /*3e60*/  IMAD R37, R7, 0x4, R35 ;  /* 0x0000000407257824 */ /* 0x000fca00078e0223 */
[----:B------:R-:W-:Y:S02]  /*3e70*/  LEA R39, R7, R37, 0x2 ;  /* 0x0000002507277211 */ /* 0x000fe400078e10ff */
[----:B0-----:R-:W-:-:S03]  /*3e80*/  LEA R46, P2, R71, R6, 0x1 ;  /* 0x00000006472e7211 */ /* 0x001fc600078408ff */
[----:B------:R-:W-:Y:S01]  /*3e90*/  IMAD R41, R7, 0x4, R39 ;  /* 0x0000000407297824 */ /* 0x000fe200078e0227 */
[----:B------:R-:W-:-:S03]  /*3ea0*/  LEA.HI.X.SX32 R47, R71, R0, 0x1, P2 ;  /* 0x00000000472f7211 */ /* 0x000fc600010f0eff */
[C---:B------:R-:W-:Y:S02]  /*3eb0*/  IMAD R43, R7.reuse, 0x4, R41 ;  /* 0x00000004072b7824 */ /* 0x040fe400078e0229 */
[----:B------:R0:W-:Y:S03]  /*3ec0*/  STL.64 [R1+0x328], R46 ;  /* 0x0003282e01007387 */ /* 0x0001e60000100a00 */
[C---:B-1----:R-:W-:Y:S01]  /*3ed0*/  LEA R45, R7.reuse, R43, 0x2 ;  /* 0x0000002b072d7211 */ /* 0x042fe200078e10ff */
[----:B------:R1:W-:Y:S04]  /*3ee0*/  STL.64 [R1+0x338], R52 ;  /* 0x0003383401007387 */ /* 0x0003e80000100a00 */
[----:B------:R2:W-:Y:S01]  /*3ef0*/  STL.64 [R1+0x330], R50 ;  /* 0x0003303201007387 */ /* 0x0005e20000100a00 */
[----:B0-----:R-:W-:Y:S01]  /*3f00*/  IMAD R47, R7, 0x4, R45 ;  /* 0x00000004072f7824 */ /* 0x001fe200078e022d */
[----:B-1----:R-:W-:-:S04]  /*3f10*/  LEA R52, P2, R77, R6, 0x1 ;  /* 0x000000064d347211 */ /* 0x002fc800078408ff */
[----:B------:R-:W-:Y:S01]  /*3f20*/  LEA.HI.X.SX32 R53, R77, R0, 0x1, P2 ;  /* 0x000000004d357211 */ /* 0x000fe200010f0eff */
[----:B--2---:R-:W-:-:S04]  /*3f30*/  IMAD R51, R7, 0x4, R47 ;  /* 0x0000000407337824 */ /* 0x004fc800078e022f */
[----:B------:R0:W-:Y:S04]  /*3f40*/  STL.64 [R1+0x310], R52 ;  /* 0x0003103401007387 */ /* 0x0001e80000100a00 */
[----:B------:R1:W-:Y:S04]  /*3f50*/  STL.64 [R1+0x320], R56 ;  /* 0x0003203801007387 */ /* 0x0003e80000100a00 */
[----:B------:R2:W-:Y:S01]  /*3f60*/  STL.64 [R1+0x318], R54 ;  /* 0x0003183601007387 */ /* 0x0005e20000100a00 */
[----:B0-----:R-:W-:-:S03]  /*3f70*/  LEA R53, R7, R51, 0x2 ;  /* 0x0000003307357211 */ /* 0x001fc600078e10ff */
[----:B------:R0:W-:Y:S01]  /*3f80*/  STL.64 [R1+0x308], R60 ;  /* 0x0003083c01007387 */ /* 0x0001e20000100a00 */
[----:B-1----:R-:W-:-:S03]  /*3f90*/  LEA R56, P2, R49, R6, 0x1 ;  /* 0x0000000631387211 */ /* 0x002fc600078408ff */
[----:B------:R1:W-:Y:S01]  /*3fa0*/  STL.64 [R1+0x300], R58 ;  /* 0x0003003a01007387 */ /* 0x0003e20000100a00 */
[----:B--2---:R-:W-:Y:S01]  /*3fb0*/  IMAD R55, R7, 0x4, R53 ;  /* 0x0000000407377824 */ /* 0x004fe200078e0235 */
[----:B------:R-:W-:Y:S01]  /*3fc0*/  LEA.HI.X.SX32 R57, R49, R0, 0x1, P2 ;  /* 0x0000000031397211 */ /* 0x000fe200010f0eff */
[----:B------:R-:W-:Y:S02]  /*3fd0*/  IMAD R54, R3, 0xb, RZ ;  /* 0x0000000b03367824 */ /* 0x000fe400078e02ff */
[----:B------:R-:W-:Y:S01]  /*3fe0*/  IMAD R49, R7, 0x4, R55 ;  /* 0x0000000407317824 */ /* 0x000fe200078e0237 */
[-C--:B0-----:R-:W-:Y:S01]  /*3ff0*/  LEA R60, P1, R85, R6.reuse, 0x1 ;  /* 0x00000006553c7211 */ /* 0x081fe200078208ff */
[----:B------:R0:W-:Y:S01]  /*4000*/  STL.64 [R1+0x2f8], R56 ;  /* 0x0002f83801007387 */ /* 0x0001e20000100a00 */
[----:B-1----:R-:W-:Y:S02]  /*4010*/  LEA R58, P2, R87, R6, 0x1 ;  /* 0x00000006573a7211 */ /* 0x002fe400078408ff */
[----:B------:R-:W-:-:S02]  /*4020*/  LEA.HI.X.SX32 R61, R85, R0, 0x1, P1 ;  /* 0x00000000553d7211 */ /* 0x000fc400008f0eff */
[----:B------:R-:W-:Y:S02]  /*4030*/  LEA.HI.X.SX32 R59, R87, R0, 0x1, P2 ;  /* 0x00000000573b7211 */ /* 0x000fe400010f0eff */
[----:B------:R-:W-:Y:S02]  /*4040*/  LEA R64, P1, R89, R6, 0x1 ;  /* 0x0000000659407211 */ /* 0x000fe400078208ff */
[----:B0-----:R-:W-:Y:S01]  /*4050*/  LEA R57, R7, R49, 0x2 ;  /* 0x0000003107397211 */ /* 0x001fe200078e10ff */
[----:B------:R0:W-:Y:S01]  /*4060*/  STL.64 [R1+0x2e0], R58 ;  /* 0x0002e03a01007387 */ /* 0x0001e20000100a00 */
[----:B------:R-:W-:Y:S01]  /*4070*/  LEA.HI.X.SX32 R65, R89, R0, 0x1, P1 ;  /* 0x0000000059417211 */ /* 0x000fe200008f0eff */
[----:B------:R-:W-:Y:S02]  /*4080*/  IMAD R56, R3, 0xd, RZ ;  /* 0x0000000d03387824 */ /* 0x000fe400078e02ff */
[----:B------:R1:W-:Y:S04]  /*4090*/  STL.64 [R1+0x2f0], R62 ;  /* 0x0002f03e01007387 */ /* 0x0003e80000100a00 */
[----:B------:R2:W-:Y:S01]  /*40a0*/  STL.64 [R1+0x2e8], R60 ;  /* 0x0002e83c01007387 */ /* 0x0005e20000100a00 */
[----:B0-----:R-:W-:-:S03]  /*40b0*/  IMAD R59, R7, 0x4, R57 ;  /* 0x00000004073b7824 */ /* 0x001fc600078e0239 */
[----:B------:R0:W-:Y:S01]  /*40c0*/  STL.64 [R1+0x2d8], R66 ;  /* 0x0002d84201007387 */ /* 0x0001e20000100a00 */
[----:B------:R-:W-:Y:S01]  /*40d0*/  IMAD R58, R3, 0xf, RZ ;  /* 0x0000000f033a7824 */ /* 0x000fe200078e02ff */
[----:B-1----:R-:W-:Y:S02]  /*40e0*/  LEA R62, P2, R91, R6, 0x1 ;  /* 0x000000065b3e7211 */ /* 0x002fe400078408ff */
[----:B------:R1:W-:Y:S01]  /*40f0*/  STL.64 [R1+0x2d0], R64 ;  /* 0x0002d04001007387 */ /* 0x0003e20000100a00 */
[----:B--2---:R-:W-:Y:S01]  /*4100*/  IMAD R61, R7, 0x4, R59 ;  /* 0x00000004073d7824 */ /* 0x004fe200078e023b */
[----:B------:R-:W-:Y:S01]  /*4110*/  LEA.HI.X.SX32 R63, R91, R0, 0x1, P2 ;  /* 0x000000005b3f7211 */ /* 0x000fe200010f0eff */
[----:B------:R-:W-:-:S03]  /*4120*/  IMAD R60, R3, 0x11, RZ ;  /* 0x00000011033c7824 */ /* 0x000fc600078e02ff */
[----:B------:R-:W-:Y:S01]  /*4130*/  LEA R5, R7, R61, 0x2 ;  /* 0x0000003d07057211 */ /* 0x000fe200078e10ff */
[----:B------:R2:W-:Y:S01]  /*4140*/  STL.64 [R1+0x2c8], R62 ;  /* 0x0002c83e01007387 */ /* 0x0005e20000100a00 */
[-C--:B0-----:R-:W-:Y:S02]  /*4150*/  LEA R66, P1, R95, R6.reuse, 0x1 ;  /* 0x000000065f427211 */ /* 0x081fe400078208ff */
[----:B-1----:R-:W-:Y:S02]  /*4160*/  LEA R64, P2, R97, R6, 0x1 ;  /* 0x0000000661407211 */ /* 0x002fe400078408ff */
[-C--:B------:R-:W-:Y:S02]  /*4170*/  LEA.HI.X.SX32 R67, R95, R0.reuse, 0x1, P1 ;  /* 0x000000005f437211 */ /* 0x080fe400008f0eff */
[----:B------:R-:W-:Y:S02]  /*4180*/  LEA.HI.X.SX32 R65, R97, R0, 0x1, P2 ;  /* 0x0000000061417211 */ /* 0x000fe400010f0eff */
[----:B------:R-:W-:Y:S01]  /*4190*/  LEA R70, P1, R11, R6, 0x1 ;  /* 0x000000060b467211 */ /* 0x000fe200078208ff */
[----:B--2---:R-:W-:-:S02]  /*41a0*/  IMAD R63, R7, 0x4, R5 ;  /* 0x00000004073f7824 */ /* 0x004fc400078e0205 */
        /* <DEDUP_REMOVED lines=8> */
[C---:B-1----:R-:W-:Y:S02]  /*4230*/  LEA R68, P2, R13.reuse, R6, 0x1 ;  /* 0x000000060d447211 */ /* 0x042fe400078408ff */
[----:B------:R1:W-:Y:S02]  /*4240*/  STL.64 [R1+0x2a0], R70 ;  /* 0x0002a04601007387 */ /* 0x0003e40000100a00 */
[----:B------:R-:W-:Y:S01]  /*4250*/  LEA.HI.X.SX32 R69, R13, R0, 0x1, P2 ;  /* 0x000000000d457211 */ /* 0x000fe200010f0eff */
[----:B--2---:R-:W-:Y:S01]  /*4260*/  IMAD R66, R3, 0x17, RZ ;  /* 0x0000001703427824 */ /* 0x004fe200078e02ff */
[----:B------:R-:W-:Y:S02]  /*4270*/  LEA R67, R7, R65, 0x2 ;  /* 0x0000004107437211 */ /* 0x000fe400078e10ff */
[-C--:B0-----:R-:W-:Y:S01]  /*4280*/  LEA R72, P0, R15, R6.reuse, 0x1 ;  /* 0x000000060f487211 */ /* 0x081fe200078008ff */
[----:B------:R0:W-:Y:S02]  /*4290*/  STL.64 [R1+0x298], R68 ;  /* 0x0002984401007387 */ /* 0x0001e40000100a00 */
[----:B------:R-:W-:Y:S01]  /*42a0*/  IMAD R9, R7, 0x4, R67 ;  /* 0x0000000407097824 */ /* 0x000fe200078e0243 */
[----:B-1----:R-:W-:-:S02]  /*42b0*/  LEA R70, P1, R17, R6, 0x1 ;  /* 0x0000000611467211 */ /* 0x002fc400078208ff */
[-C--:B------:R-:W-:Y:S01]  /*42c0*/  LEA.HI.X.SX32 R73, R15, R0.reuse, 0x1, P0 ;  /* 0x000000000f497211 */ /* 0x080fe200000f0eff */
[----:B------:R-:W-:Y:S01]  /*42d0*/  IMAD R11, R7, 0x4, R9 ;  /* 0x00000004070b7824 */ /* 0x000fe200078e0209 */
[----:B------:R-:W-:-:S03]  /*42e0*/  LEA.HI.X.SX32 R71, R17, R0, 0x1, P1 ;  /* 0x0000000011477211 */ /* 0x000fc600008f0eff */
[----:B------:R1:W-:Y:S01]  /*42f0*/  STL.64 [R1+0x290], R72 ;  /* 0x0002904801007387 */ /* 0x0003e20000100a00 */
[----:B------:R-:W-:Y:S02]  /*4300*/  LEA R13, R7, R11, 0x2 ;  /* 0x0000000b070d7211 */ /* 0x000fe400078e10ff */
[----:B0-----:R-:W-:Y:S01]  /*4310*/  LEA R68, P2, R19, R6, 0x1 ;  /* 0x0000000613447211 */ /* 0x001fe200078408ff */
[----:B------:R0:W-:Y:S02]  /*4320*/  STL.64 [R1+0x288], R70 ;  /* 0x0002884601007387 */ /* 0x0001e40000100a00 */
[----:B------:R-:W-:Y:S01]  /*4330*/  IMAD R15, R7, 0x4, R13 ;  /* 0x00000004070f7824 */ /* 0x000fe200078e020d */
[----:B------:R-:W-:Y:S02]  /*4340*/  LEA.HI.X.SX32 R69, R19, R0, 0x1, P2 ;  /* 0x0000000013457211 */ /* 0x000fe400010f0eff */
[----:B------:R-:W-:-:S03]  /*4350*/  LEA R16, P2, R25, R6, 0x1 ;  /* 0x0000000619107211 */ /* 0x000fc600078408ff */
[----:B------:R2:W-:Y:S01]  /*4360*/  STL.64 [R1+0x280], R68 ;  /* 0x0002804401007387 */ /* 0x0005e20000100a00 */
[----:B------:R-:W-:Y:S01]  /*4370*/  LEA.HI.X.SX32 R17, R25, R0, 0x1, P2 ;  /* 0x0000000019117211 */ /* 0x000fe200010f0eff */
[----:B-1----:R-:W-:Y:S01]  /*4380*/  IMAD R72, R3, 0x1d, RZ ;  /* 0x0000001d03487824 */ /* 0x002fe200078e02ff */
[-C--:B------:R-:W-:Y:S01]  /*4390*/  LEA R20, P2, R31, R6.reuse, 0x1 ;  /* 0x000000061f147211 */ /* 0x080fe200078408ff */
[----:B------:R-:W-:Y:S01]  /*43a0*/  IMAD R73, R3, 0x1e, RZ ;  /* 0x0000001e03497824 */ /* 0x000fe200078e02ff */
[C---:B0-----:R-:W-:Y:S01]  /*43b0*/  LEA R70, P0, R21.reuse, R6, 0x1 ;  /* 0x0000000615467211 */ /* 0x041fe200078008ff */
[----:B------:R0:W-:Y:S03]  /*43c0*/  STL.64 [R1+0x268], R16 ;  /* 0x0002681001007387 */ /* 0x0001e60000100a00 */
[-C--:B------:R-:W-:Y:S02]  /*43d0*/  LEA.HI.X.SX32 R71, R21, R0.reuse, 0x1, P0 ;  /* 0x0000000015477211 */ /* 0x080fe400000f0eff */
[----:B------:R-:W-:-:S02]  /*43e0*/  LEA.HI.X.SX32 R21, R31, R0, 0x1, P2 ;  /* 0x000000001f157211 */ /* 0x000fc400010f0eff */
[-C--:B--2---:R-:W-:Y:S01]  /*43f0*/  LEA R68, P1, R23, R6.reuse, 0x1 ;  /* 0x0000000617447211 */ /* 0x084fe200078208ff */
[----:B------:R1:W-:Y:S01]  /*4400*/  STL.64 [R1+0x278], R70 ;  /* 0x0002784601007387 */ /* 0x0003e20000100a00 */
[----:B------:R-:W-:Y:S02]  /*4410*/  LEA R24, P2, R37, R6, 0x1 ;  /* 0x0000000625187211 */ /* 0x000fe400078408ff */
[----:B------:R-:W-:Y:S01]  /*4420*/  LEA.HI.X.SX32 R69, R23, R0, 0x1, P1 ;  /* 0x0000000017457211 */ /* 0x000fe200008f0eff */
[----:B0-----:R-:W-:Y:S01]  /*4430*/  IMAD R17, R7, 0x4, R15 ;  /* 0x0000000407117824 */ /* 0x001fe200078e020f */
[----:B------:R-:W-:Y:S02]  /*4440*/  LEA R22, P1, R29, R6, 0x1 ;  /* 0x000000061d167211 */ /* 0x000fe400078208ff */
[----:B------:R-:W-:Y:S01]  /*4450*/  LEA.HI.X.SX32 R25, R37, R0, 0x1, P2 ;  /* 0x0000000025197211 */ /* 0x000fe200010f0eff */
[----:B------:R0:W-:Y:S01]  /*4460*/  STL.64 [R1+0x270], R68 ;  /* 0x0002704401007387 */ /* 0x0001e20000100a00 */
[----:B------:R-:W-:-:S02]  /*4470*/  LEA R19, R7, R17, 0x2 ;  /* 0x0000001107137211 */ /* 0x000fc400078e10ff */
[----:B------:R-:W-:Y:S01]  /*4480*/  LEA.HI.X.SX32 R23, R29, R0, 0x1, P1 ;  /* 0x000000001d177211 */ /* 0x000fe200008f0eff */
[----:B------:R2:W-:Y:S01]  /*4490*/  STL.64 [R1+0x250], R20 ;  /* 0x0002501401007387 */ /* 0x0005e20000100a00 */
[-C--:B------:R-:W-:Y:S01]  /*44a0*/  LEA R26, P1, R35, R6.reuse, 0x1 ;  /* 0x00000006231a7211 */ /* 0x080fe200078208ff */
[C---:B-1----:R-:W-:Y:S02]  /*44b0*/  IMAD R70, R3.reuse, 0x1b, RZ ;  /* 0x0000001b03467824 */ /* 0x042fe400078e02ff */
[----:B------:R-:W-:Y:S01]  /*44c0*/  IMAD R71, R3, 0x1c, RZ ;  /* 0x0000001c03477824 */ /* 0x000fe200078e02ff */
[----:B0-----:R-:W-:-:S04]  /*44d0*/  LEA R68, P0, R27, R6, 0x1 ;  /* 0x000000061b447211 */ /* 0x001fc800078008ff */
[----:B------:R-:W-:Y:S01]  /*44e0*/  LEA.HI.X.SX32 R69, R27, R0, 0x1, P0 ;  /* 0x000000001b457211 */ /* 0x000fe200000f0eff */
[----:B--2---:R-:W-:Y:S01]  /*44f0*/  IMAD R21, R7, 0x4, R19 ;  /* 0x0000000407157824 */ /* 0x004fe200078e0213 */
[----:B------:R-:W-:Y:S02]  /*4500*/  LEA R28, P0, R33, R6, 0x1 ;  /* 0x00000006211c7211 */ /* 0x000fe400078008ff */
[-C--:B------:R-:W-:Y:S01]  /*4510*/  LEA.HI.X.SX32 R27, R35, R0.reuse, 0x1, P1 ;  /* 0x00000000231b7211 */ /* 0x080fe200008f0eff */
[----:B------:R0:W-:Y:S01]  /*4520*/  STL.64 [R1+0x260], R68 ;  /* 0x0002604401007387 */ /* 0x0001e20000100a00 */
[----:B------:R-:W-:Y:S02]  /*4530*/  LEA.HI.X.SX32 R29, R33, R0, 0x1, P0 ;  /* 0x00000000211d7211 */ /* 0x000fe400000f0eff */
[-C--:B------:R-:W-:Y:S01]  /*4540*/  LEA R30, P1, R41, R6.reuse, 0x1 ;  /* 0x00000006291e7211 */ /* 0x080fe200078208ff */
[----:B------:R1:W-:Y:S01]  /*4550*/  STL.64 [R1+0x258], R22 ;  /* 0x0002581601007387 */ /* 0x0003e20000100a00 */
[----:B------:R-:W-:-:S02]  /*4560*/  LEA R32, P0, R39, R6, 0x1 ;  /* 0x0000000627207211 */ /* 0x000fc400078008ff */
[-C--:B------:R-:W-:Y:S01]  /*4570*/  LEA.HI.X.SX32 R31, R41, R0.reuse, 0x1, P1 ;  /* 0x00000000291f7211 */ /* 0x080fe200008f0eff */
[----:B------:R2:W-:Y:S01]  /*4580*/  STL.64 [R1+0x238], R24 ;  /* 0x0002381801007387 */ /* 0x0005e20000100a00 */
[----:B------:R-:W-:Y:S02]  /*4590*/  LEA.HI.X.SX32 R33, R39, R0, 0x1, P0 ;  /* 0x0000000027217211 */ /* 0x000fe400000f0eff */
[-C--:B------:R-:W-:Y:S01]  /*45a0*/  LEA R34, P1, R47, R6.reuse, 0x1 ;  /* 0x000000062f227211 */ /* 0x080fe200078208ff */
[----:B------:R3:W-:Y:S01]  /*45b0*/  STL.64 [R1+0x248], R28 ;  /* 0x0002481c01007387 */ /* 0x0007e20000100a00 */
[----:B------:R-:W-:Y:S01]  /*45c0*/  LEA R36, P0, R45, R6, 0x1 ;  /* 0x000000062d247211 */ /* 0x000fe200078008ff */
[----:B0-----:R-:W-:Y:S01]  /*45d0*/  IMAD R68, R3, 0x19, RZ ;  /* 0x0000001903447824 */ /* 0x001fe200078e02ff */
[-C--:B------:R-:W-:Y:S01]  /*45e0*/  LEA.HI.X.SX32 R35, R47, R0.reuse, 0x1, P1 ;  /* 0x000000002f237211 */ /* 0x080fe200008f0eff */
[----:B-1----:R-:W-:Y:S01]  /*45f0*/  IMAD R23, R7, 0x4, R21 ;  /* 0x0000000407177824 */ /* 0x002fe200078e0215 */
[----:B------:R0:W-:Y:S01]  /*4600*/  STL.64 [R1+0x240], R26 ;  /* 0x0002401a01007387 */ /* 0x0001e20000100a00 */
[----:B------:R-:W-:Y:S01]  /*4610*/  LEA.HI.X.SX32 R37, R45, R0, 0x1, P0 ;  /* 0x000000002d257211 */ /* 0x000fe200000f0eff */
[----:B------:R-:W-:Y:S01]  /*4620*/  IMAD R69, R3, 0x1a, RZ ;  /* 0x0000001a03457824 */ /* 0x000fe200078e02ff */
[----:B------:R-:W-:Y:S01]  /*4630*/  LEA R38, P1, R55, R6, 0x1 ;  /* 0x0000000637267211 */ /* 0x000fe200078208ff */
[----:B------:R1:W-:Y:S01]  /*4640*/  STL.64 [R1+0x228], R30 ;  /* 0x0002281e01007387 */ /* 0x0003e20000100a00 */
[----:B--2---:R-:W-:-:S02]  /*4650*/  LEA R25, R7, R23, 0x2 ;  /* 0x0000001707197211 */ /* 0x004fc400078e10ff */
[----:B------:R-:W-:Y:S01]  /*4660*/  LEA R40, P0, R53, R6, 0x1 ;  /* 0x0000000635287211 */ /* 0x000fe200078008ff */
[----:B------:R2:W-:Y:S01]  /*4670*/  STL.64 [R1+0x230], R32 ;  /* 0x0002302001007387 */ /* 0x0005e20000100a00 */
[-C--:B------:R-:W-:Y:S01]  /*4680*/  LEA.HI.X.SX32 R39, R55, R0.reuse, 0x1, P1 ;  /* 0x0000000037277211 */ /* 0x080fe200008f0eff */
[----:B---3--:R-:W-:Y:S01]  /*4690*/  IMAD R29, R7, 0x4, R25 ;  /* 0x00000004071d7824 */ /* 0x008fe200078e0219 */
[----:B------:R-:W-:Y:S01]  /*46a0*/  LEA.HI.X.SX32 R41, R53, R0, 0x1, P0 ;  /* 0x0000000035297211 */ /* 0x000fe200000f0eff */
[----:B------:R-:W-:Y:S01]  /*46b0*/  IMAD R55, R3, 0xc, RZ ;  /* 0x0000000c03377824 */ /* 0x000fe200078e02ff */
[-C--:B0-----:R-:W-:Y:S02]  /*46c0*/  LEA R26, P2, R43, R6.reuse, 0x1 ;  /* 0x000000062b1a7211 */ /* 0x081fe400078408ff */
[----:B------:R-:W-:Y:S01]  /*46d0*/  LEA R42, P1, R59, R6, 0x1 ;  /* 0x000000063b2a7211 */ /* 0x000fe200078208ff */
[----:B-1----:R-:W-:Y:S01]  /*46e0*/  IMAD R31, R7, 0x4, R29 ;  /* 0x00000004071f7824 */ /* 0x002fe200078e021d */
[----:B------:R-:W-:-:S02]  /*46f0*/  LEA.HI.X.SX32 R27, R43, R0, 0x1, P2 ;  /* 0x000000002b1b7211 */ /* 0x000fc400010f0eff */
[----:B------:R-:W-:Y:S02]  /*4700*/  LEA R44, P0, R57, R6, 0x1 ;  /* 0x00000006392c7211 */ /* 0x000fe400078008ff */
[----:B--2---:R-:W-:Y:S01]  /*4710*/  LEA R33, R7, R31, 0x2 ;  /* 0x0000001f07217211 */ /* 0x004fe200078e10ff */
[----:B------:R0:W-:Y:S01]  /*4720*/  STL.64 [R1+0x220], R26 ;  /* 0x0002201a01007387 */ /* 0x0001e20000100a00 */
[-C--:B------:R-:W-:Y:S02]  /*4730*/  LEA.HI.X.SX32 R43, R59, R0.reuse, 0x1, P1 ;  /* 0x000000003b2b7211 */ /* 0x080fe400008f0eff */
[----:B------:R-:W-:Y:S01]  /*4740*/  LEA.HI.X.SX32 R45, R57, R0, 0x1, P0 ;  /* 0x00000000392d7211 */ /* 0x000fe200000f0eff */
[----:B------:R1:W-:Y:S01]  /*4750*/  STL.64 [R1+0x210], R34 ;  /* 0x0002102201007387 */ /* 0x0003e20000100a00 */
[-C--:B------:R-:W-:Y:S01]  /*4760*/  LEA R48, P0, R5, R6.reuse, 0x1 ;  /* 0x0000000605307211 */ /* 0x080fe200078008ff */
[----:B------:R-:W-:Y:S01]  /*4770*/  IMAD R57, R3, 0xe, RZ ;  /* 0x0000000e03397824 */ /* 0x000fe200078e02ff */
[----:B------:R-:W-:Y:S01]  /*4780*/  LEA R46, P1, R63, R6, 0x1 ;  /* 0x000000063f2e7211 */ /* 0x000fe200078208ff */
[----:B------:R2:W-:Y:S01]  /*4790*/  STL.64 [R1+0x218], R36 ;  /* 0x0002182401007387 */ /* 0x0005e20000100a00 */
[----:B------:R-:W-:-:S02]  /*47a0*/  SHF.L.U32 R59, R3, 0x4, RZ ;  /* 0x00000004033b7819 */ /* 0x000fc400000006ff */
[----:B------:R-:W-:Y:S01]  /*47b0*/  LEA.HI.X.SX32 R47, R63, R0, 0x1, P1 ;  /* 0x000000003f2f7211 */ /* 0x000fe200008f0eff */
[----:B------:R-:W-:Y:S01]  /*47c0*/  IMAD R63, R3, 0x14, RZ ;  /* 0x00000014033f7824 */ /* 0x000fe200078e02ff */
[----:B0-----:R-:W-:Y:S01]  /*47d0*/  LEA R26, P2, R51, R6, 0x1 ;  /* 0x00000006331a7211 */ /* 0x001fe200078408ff */
[----:B-1----:R-:W-:-:S03]  /*47e0*/  IMAD R35, R7, 0x4, R33 ;  /* 0x0000000407237824 */ /* 0x002fc600078e0221 */
[----:B------:R-:W-:Y:S01]  /*47f0*/  LEA.HI.X.SX32 R27, R51, R0, 0x1, P2 ;  /* 0x00000000331b7211 */ /* 0x000fe200010f0eff */
[----:B--2---:R-:W-:-:S04]  /*4800*/  IMAD R37, R7, 0x4, R35 ;  /* 0x0000000407257824 */ /* 0x004fc800078e0223 */
[----:B------:R0:W-:Y:S04]  /*4810*/  STL.64 [R1+0x208], R26 ;  /* 0x0002081a01007387 */ /* 0x0001e80000100a00 */
[----:B------:R1:W-:Y:S04]  /*4820*/  STL.64 [R1+0x1f8], R38 ;  /* 0x0001f82601007387 */ /* 0x0003e80000100a00 */
[----:B------:R2:W-:Y:S01]  /*4830*/  STL.64 [R1+0x200], R40 ;  /* 0x0002002801007387 */ /* 0x0005e20000100a00 */
[----:B0-----:R-:W-:-:S04]  /*4840*/  LEA R26, P2, R49, R6, 0x1 ;  /* 0x00000006311a7211 */ /* 0x001fc800078408ff */
[-C--:B------:R-:W-:Y:S02]  /*4850*/  LEA.HI.X.SX32 R27, R49, R0.reuse, 0x1, P2 ;  /* 0x00000000311b7211 */ /* 0x080fe400010f0eff */
[----:B-1----:R-:W-:Y:S02]  /*4860*/  LEA R39, R7, R37, 0x2 ;  /* 0x0000002507277211 */ /* 0x002fe400078e10ff */
[----:B------:R-:W-:Y:S01]  /*4870*/  LEA.HI.X.SX32 R49, R5, R0, 0x1, P0 ;  /* 0x0000000005317211 */ /* 0x000fe200000f0eff */
[----:B------:R0:W-:Y:S01]  /*4880*/  STL.64 [R1+0x1f0], R26 ;  /* 0x0001f01a01007387 */ /* 0x0001e20000100a00 */
[----:B------:R-:W-:Y:S01]  /*4890*/  LEA R50, P0, R67, R6, 0x1 ;  /* 0x0000000643327211 */ /* 0x000fe200078008ff */
[----:B--2---:R-:W-:Y:S02]  /*48a0*/  IMAD R41, R7, 0x4, R39 ;  /* 0x0000000407297824 */ /* 0x004fe400078e0227 */
[----:B------:R1:W-:Y:S01]  /*48b0*/  STL.64 [R1+0x1e0], R42 ;  /* 0x0001e02a01007387 */ /* 0x0003e20000100a00 */
[----:B------:R-:W-:Y:S01]  /*48c0*/  LEA.HI.X.SX32 R51, R67, R0, 0x1, P0 ;  /* 0x0000000043337211 */ /* 0x000fe200000f0eff */
[----:B------:R-:W-:Y:S01]  /*48d0*/  IMAD R67, R3, 0x18, RZ ;  /* 0x0000001803437824 */ /* 0x000fe200078e02ff */
[C---:B------:R-:W-:Y:S01]  /*48e0*/  LEA R52, P0, R13.reuse, R6, 0x1 ;  /* 0x000000060d347211 */ /* 0x040fe200078008ff */
[----:B------:R2:W-:Y:S03]  /*48f0*/  STL.64 [R1+0x1e8], R44 ;  /* 0x0001e82c01007387 */ /* 0x0005e60000100a00 */
[----:B------:R-:W-:-:S02]  /*4900*/  LEA.HI.X.SX32 R53, R13, R0, 0x1, P0 ;  /* 0x000000000d357211 */ /* 0x000fc400000f0eff */
[-C--:B0-----:R-:W-:Y:S02]  /*4910*/  LEA R26, P2, R61, R6.reuse, 0x1 ;  /* 0x000000063d1a7211 */ /* 0x081fe400078408ff */
[----:B------:R-:W-:Y:S01]  /*4920*/  LEA R14, P0, R19, R6, 0x1 ;  /* 0x00000006130e7211 */ /* 0x000fe200078008ff */
[----:B-1----:R-:W-:Y:S01]  /*4930*/  IMAD R43, R7, 0x4, R41 ;  /* 0x00000004072b7824 */ /* 0x002fe200078e0229 */
[----:B------:R-:W-:Y:S01]  /*4940*/  LEA.HI.X.SX32 R27, R61, R0, 0x1, P2 ;  /* 0x000000003d1b7211 */ /* 0x000fe200010f0eff */
[----:B------:R-:W-:-:S03]  /*4950*/  IMAD R61, R3, 0x12, RZ ;  /* 0x00000012033d7824 */ /* 0x000fc600078e02ff */
[C---:B--2---:R-:W-:Y:S01]  /*4960*/  LEA R45, R7.reuse, R43, 0x2 ;  /* 0x0000002b072d7211 */ /* 0x044fe200078e10ff */
[----:B------:R0:W-:Y:S04]  /*4970*/  STL.64 [R1+0x1d8], R26 ;  /* 0x0001d81a01007387 */ /* 0x0001e80000100a00 */
[----:B------:R1:W-:Y:S01]  /*4980*/  STL.64 [R1+0x1d0], R48 ;  /* 0x0001d03001007387 */ /* 0x0003e20000100a00 */
[----:B------:R-:W-:-:S03]  /*4990*/  IMAD R5, R7, 0x4, R45 ;  /* 0x0000000407057824 */ /* 0x000fc600078e022d */
[----:B------:R2:W-:Y:S01]  /*49a0*/  STL.64 [R1+0x1c8], R46 ;  /* 0x0001c82e01007387 */ /* 0x0005e20000100a00 */
[----:B0-----:R-:W-:-:S04]  /*49b0*/  LEA R26, P2, R65, R6, 0x1 ;  /* 0x00000006411a7211 */ /* 0x001fc800078408ff */
[----:B------:R-:W-:Y:S01]  /*49c0*/  LEA.HI.X.SX32 R27, R65, R0, 0x1, P2 ;  /* 0x00000000411b7211 */ /* 0x000fe200010f0eff */
[----:B------:R-:W-:Y:S01]  /*49d0*/  IMAD R65, R3, 0x16, RZ ;  /* 0x0000001603417824 */ /* 0x000fe200078e02ff */
[----:B-1----:R-:W-:Y:S01]  /*49e0*/  LEA R48, P1, R9, R6, 0x1 ;  /* 0x0000000609307211 */ /* 0x002fe200078208ff */
[----:B--2---:R-:W-:Y:S02]  /*49f0*/  IMAD R47, R7, 0x4, R5 ;  /* 0x00000004072f7824 */ /* 0x004fe400078e0205 */
[----:B------:R0:W-:Y:S01]  /*4a00*/  STL.64 [R1+0x1c0], R26 ;  /* 0x0001c01a01007387 */ /* 0x0001e20000100a00 */
[----:B------:R-:W-:-:S05]  /*4a10*/  LEA.HI.X.SX32 R49, R9, R0, 0x1, P1 ;  /* 0x0000000009317211 */ /* 0x000fca00008f0eff */
[----:B------:R1:W-:Y:S04]  /*4a20*/  STL.64 [R1+0x1b0], R48 ;  /* 0x0001b03001007387 */ /* 0x0003e80000100a00 */
[----:B------:R2:W-:Y:S01]  /*4a30*/  STL.64 [R1+0x1b8], R50 ;  /* 0x0001b83201007387 */ /* 0x0005e20000100a00 */
[----:B0-----:R-:W-:-:S04]  /*4a40*/  LEA R26, P2, R11, R6, 0x1 ;  /* 0x000000060b1a7211 */ /* 0x001fc800078408ff */
[----:B------:R-:W-:Y:S02]  /*4a50*/  LEA.HI.X.SX32 R27, R11, R0, 0x1, P2 ;  /* 0x000000000b1b7211 */ /* 0x000fe400010f0eff */
[----:B-1----:R-:W-:Y:S01]  /*4a60*/  LEA R49, R7, R47, 0x2 ;  /* 0x0000002f07317211 */ /* 0x002fe200078e10ff */
[----:B------:R-:W-:Y:S01]  /*4a70*/  IMAD R48, R3, 0x5, RZ ;  /* 0x0000000503307824 */ /* 0x000fe200078e02ff */
[----:B------:R-:W-:Y:S01]  /*4a80*/  LEA R8, P2, R17, R6, 0x1 ;  /* 0x0000000611087211 */ /* 0x000fe200078408ff */
[----:B------:R0:W-:Y:S01]  /*4a90*/  STL.64 [R1+0x1a8], R26 ;  /* 0x0001a81a01007387 */ /* 0x0001e20000100a00 */
[----:B--2---:R-:W-:Y:S02]  /*4aa0*/  IMAD R50, R3, 0x7, RZ ;  /* 0x0000000703327824 */ /* 0x004fe400078e02ff */
[----:B------:R-:W-:Y:S01]  /*4ab0*/  IMAD R51, R7, 0x4, R49 ;  /* 0x0000000407337824 */ /* 0x000fe200078e0231 */
[----:B------:R-:W-:Y:S01]  /*4ac0*/  LEA.HI.X.SX32 R9, R17, R0, 0x1, P2 ;  /* 0x0000000011097211 */ /* 0x000fe200010f0eff */
[----:B------:R1:W-:Y:S01]  /*4ad0*/  STL.64 [R1+0x1a0], R52 ;  /* 0x0001a03401007387 */ /* 0x0003e20000100a00 */
[----:B------:R-:W-:Y:S01]  /*4ae0*/  LEA R10, P2, R23, R6, 0x1 ;  /* 0x00000006170a7211 */ /* 0x000fe200078408ff */
[----:B------:R-:W-:-:S03]  /*4af0*/  IMAD.WIDE R78, R48, 0x2, R212 ;  /* 0x00000002304e7825 */ /* 0x000fc600078e02d4 */
[----:B------:R-:W-:Y:S01]  /*4b00*/  LEA.HI.X.SX32 R11, R23, R0, 0x1, P2 ;  /* 0x00000000170b7211 */ /* 0x000fe200010f0eff */
[----:B------:R-:W-:Y:S01]  /*4b10*/  IMAD.WIDE R80, R48, 0x2, R210 ;  /* 0x0000000230507825 */ /* 0x000fe200078e02d2 */
[----:B0-----:R-:W-:-:S04]  /*4b20*/  LEA R26, P1, R15, R6, 0x1 ;  /* 0x000000060f1a7211 */ /* 0x001fc800078208ff */
[----:B------:R-:W-:Y:S01]  /*4b30*/  LEA.HI.X.SX32 R27, R15, R0, 0x1, P1 ;  /* 0x000000000f1b7211 */ /* 0x000fe200008f0eff */
[----:B-1----:R-:W-:Y:S01]  /*4b40*/  IMAD R53, R7, 0x4, R51 ;  /* 0x0000000407357824 */ /* 0x002fe200078e0233 */
[----:B------:R-:W-:Y:S01]  /*4b50*/  LEA R12, P1, R21, R6, 0x1 ;  /* 0x00000006150c7211 */ /* 0x000fe200078208ff */
[----:B------:R-:W-:Y:S01]  /*4b60*/  IMAD R52, R3, 0x9, RZ ;  /* 0x0000000903347824 */ /* 0x000fe200078e02ff */
[-C--:B------:R-:W-:Y:S01]  /*4b70*/  LEA.HI.X.SX32 R15, R19, R0.reuse, 0x1, P0 ;  /* 0x00000000130f7211 */ /* 0x080fe200000f0eff */
[----:B------:R-:W-:Y:S01]  /*4b80*/  STL.64 [R1+0x198], R26 ;  /* 0x0001981a01007387 */ /* 0x000fe20000100a00 */
[----:B------:R-:W-:Y:S02]  /*4b90*/  LEA.HI.X.SX32 R13, R21, R0, 0x1, P1 ;  /* 0x00000000150d7211 */ /* 0x000fe400008f0eff */
[C---:B------:R-:W-:Y:S01]  /*4ba0*/  LEA R16, P0, R25.reuse, R6, 0x1 ;  /* 0x0000000619107211 */ /* 0x040fe200078008ff */
[----:B------:R0:W-:Y:S03]  /*4bb0*/  STL.64 [R1+0x190], R8 ;  /* 0x0001900801007387 */ /* 0x0001e60000100a00 */
[----:B------:R-:W-:Y:S01]  /*4bc0*/  LEA.HI.X.SX32 R17, R25, R0, 0x1, P0 ;  /* 0x0000000019117211 */ /* 0x000fe200000f0eff */
[----:B------:R1:W-:Y:S04]  /*4bd0*/  STL.64 [R1+0x180], R12 ;  /* 0x0001800c01007387 */ /* 0x0003e80000100a00 */
[----:B------:R2:W-:Y:S01]  /*4be0*/  STL.64 [R1+0x188], R14 ;  /* 0x0001880e01007387 */ /* 0x0005e20000100a00 */
[----:B0-----:R-:W-:-:S03]  /*4bf0*/  LEA R9, R7, R53, 0x2 ;  /* 0x0000003507097211 */ /* 0x001fc600078e10ff */
[----:B------:R0:W-:Y:S02]  /*4c00*/  STL.64 [R1+0x178], R10 ;  /* 0x0001780a01007387 */ /* 0x0001e40000100a00 */
[----:B-1----:R-:W-:Y:S02]  /*4c10*/  IMAD R13, R7, 0x4, R9 ;  /* 0x00000004070d7824 */ /* 0x002fe400078e0209 */
[----:B------:R1:W-:Y:S01]  /*4c20*/  STL.64 [R1+0x170], R16 ;  /* 0x0001701001007387 */ /* 0x0003e20000100a00 */
[----:B--2---:R-:W-:Y:S01]  /*4c30*/  LEA R14, P1, R29, R6, 0x1 ;  /* 0x000000061d0e7211 */ /* 0x004fe200078208ff */
[----:B------:R-:W-:-:S03]  /*4c40*/  IMAD R27, R7, 0x4, R13 ;  /* 0x00000004071b7824 */ /* 0x000fc600078e020d */
[----:B------:R-:W-:Y:S02]  /*4c50*/  LEA.HI.X.SX32 R15, R29, R0, 0x1, P1 ;  /* 0x000000001d0f7211 */ /* 0x000fe400008f0eff */
[----:B0-----:R-:W-:Y:S02]  /*4c60*/  LEA R10, P2, R31, R6, 0x1 ;  /* 0x000000061f0a7211 */ /* 0x001fe400078408ff */
[----:B------:R-:W-:Y:S01]  /*4c70*/  LEA R21, R7, R27, 0x2 ;  /* 0x0000001b07157211 */ /* 0x000fe200078e10ff */
[----:B------:R0:W-:Y:S01]  /*4c80*/  STL.64 [R1+0x168], R14 ;  /* 0x0001680e01007387 */ /* 0x0001e20000100a00 */
[----:B------:R-:W-:Y:S02]  /*4c90*/  LEA.HI.X.SX32 R11, R31, R0, 0x1, P2 ;  /* 0x000000001f0b7211 */ /* 0x000fe400010f0eff */
[----:B-1----:R-:W-:Y:S01]  /*4ca0*/  LEA R16, P0, R33, R6, 0x1 ;  /* 0x0000000621107211 */ /* 0x002fe200078008ff */
[----:B------:R-:W-:Y:S02]  /*4cb0*/  IMAD R23, R7, 0x4, R21 ;  /* 0x0000000407177824 */ /* 0x000fe400078e0215 */
[----:B------:R1:W-:Y:S01]  /*4cc0*/  STL.64 [R1+0x160], R10 ;  /* 0x0001600a01007387 */ /* 0x0003e20000100a00 */
[----:B------:R-:W-:Y:S01]  /*4cd0*/  LEA.HI.X.SX32 R17, R33, R0, 0x1, P0 ;  /* 0x0000000021117211 */ /* 0x000fe200000f0eff */
[----:B------:R-:W-:Y:S01]  /*4ce0*/  IMAD R25, R7, 0x4, R23 ;  /* 0x0000000407197824 */ /* 0x000fe200078e0217 */
[----:B------:R-:W-:-:S02]  /*4cf0*/  LEA R18, P0, R39, R6, 0x1 ;  /* 0x0000000627127211 */ /* 0x000fc400078008ff */
[----:B0-----:R-:W-:Y:S01]  /*4d00*/  LEA R14, P1, R35, R6, 0x1 ;  /* 0x00000006230e7211 */ /* 0x001fe200078208ff */
[----:B------:R0:W-:Y:S01]  /*4d10*/  STL.64 [R1+0x158], R16 ;  /* 0x0001581001007387 */ /* 0x0001e20000100a00 */
[-C--:B------:R-:W-:Y:S02]  /*4d20*/  LEA.HI.X.SX32 R19, R39, R0.reuse, 0x1, P0 ;  /* 0x0000000027137211 */ /* 0x080fe400000f0eff */
[----:B------:R-:W-:Y:S02]  /*4d30*/  CS2R R38, SRZ ;  /* 0x0000000000267805 */ /* 0x000fe4000001ff00 */
[----:B------:R-:W-:Y:S02]  /*4d40*/  LEA.HI.X.SX32 R15, R35, R0, 0x1, P1 ;  /* 0x00000000230f7211 */ /* 0x000fe400008f0eff */
[----:B------:R-:W-:Y:S02]  /*4d50*/  CS2R R34, SRZ ;  /* 0x0000000000227805 */ /* 0x000fe4000001ff00 */
[----:B-1----:R-:W-:-:S02]  /*4d60*/  LEA R10, P2, R37, R6, 0x1 ;  /* 0x00000006250a7211 */ /* 0x002fc400078408ff */
[----:B------:R-:W-:Y:S01]  /*4d70*/  LEA R30, P0, R45, R6, 0x1 ;  /* 0x000000062d1e7211 */ /* 0x000fe200078008ff */
[----:B------:R1:W-:Y:S01]  /*4d80*/  STL.64 [R1+0x150], R14 ;  /* 0x0001500e01007387 */ /* 0x0003e20000100a00 */
[-C--:B------:R-:W-:Y:S02]  /*4d90*/  LEA.HI.X.SX32 R11, R37, R0.reuse, 0x1, P2 ;  /* 0x00000000250b7211 */ /* 0x080fe400010f0eff */
[----:B------:R-:W-:Y:S02]  /*4da0*/  CS2R R36, SRZ ;  /* 0x0000000000247805 */ /* 0x000fe4000001ff00 */
[----:B------:R-:W-:Y:S02]  /*4db0*/  LEA.HI.X.SX32 R31, R45, R0, 0x1, P0 ;  /* 0x000000002d1f7211 */ /* 0x000fe400000f0eff */
[----:B------:R-:W-:Y:S02]  /*4dc0*/  CS2R R44, SRZ ;  /* 0x00000000002c7805 */ /* 0x000fe4000001ff00 */
[-C--:B0-----:R-:W-:Y:S01]  /*4dd0*/  LEA R16, P1, R41, R6.reuse, 0x1 ;  /* 0x0000000629107211 */ /* 0x081fe200078208ff */
[----:B------:R0:W-:Y:S01]  /*4de0*/  STL.64 [R1+0x148], R10 ;  /* 0x0001480a01007387 */ /* 0x0001e20000100a00 */
[----:B------:R-:W-:-:S02]  /*4df0*/  LEA R32, P0, R49, R6, 0x1 ;  /* 0x0000000631207211 */ /* 0x000fc400078008ff */
[----:B------:R-:W-:Y:S02]  /*4e00*/  LEA.HI.X.SX32 R17, R41, R0, 0x1, P1 ;  /* 0x0000000029117211 */ /* 0x000fe400008f0eff */
[----:B------:R-:W-:Y:S02]  /*4e10*/  CS2R R40, SRZ ;  /* 0x0000000000287805 */ /* 0x000fe4000001ff00 */
[----:B------:R-:W-:Y:S02]  /*4e20*/  LEA R28, P1, R5, R6, 0x1 ;  /* 0x00000006051c7211 */ /* 0x000fe400078208ff */
[----:B-1----:R-:W-:Y:S01]  /*4e30*/  LEA R15, R7, R25, 0x2 ;  /* 0x00000019070f7211 */ /* 0x002fe200078e10ff */
[----:B------:R1:W-:Y:S01]  /*4e40*/  STL.64 [R1+0x138], R16 ;  /* 0x0001381001007387 */ /* 0x0003e20000100a00 */
[-C--:B------:R-:W-:Y:S02]  /*4e50*/  LEA.HI.X.SX32 R29, R5, R0.reuse, 0x1, P1 ;  /* 0x00000000051d7211 */ /* 0x080fe400008f0eff */
[----:B------:R-:W-:Y:S01]  /*4e60*/  LEA.HI.X.SX32 R33, R49, R0, 0x1, P0 ;  /* 0x0000000031217211 */ /* 0x000fe200000f0eff */
[----:B------:R2:W-:Y:S01]  /*4e70*/  STL.64 [R1+0x140], R18 ;  /* 0x0001401201007387 */ /* 0x0005e20000100a00 */
[----:B0-----:R-:W-:Y:S01]  /*4e80*/  LEA R10, P2, R43, R6, 0x1 ;  /* 0x000000062b0a7211 */ /* 0x001fe200078408ff */
[----:B------:R-:W-:-:S03]  /*4e90*/  IMAD R49, R3, 0x6, RZ ;  /* 0x0000000603317824 */ /* 0x000fc600078e02ff */
[----:B------:R-:W-:Y:S01]  /*4ea0*/  LEA.HI.X.SX32 R11, R43, R0, 0x1, P2 ;  /* 0x000000002b0b7211 */ /* 0x000fe200010f0eff */
[----:B------:R-:W-:Y:S01]  /*4eb0*/  IMAD.WIDE R76, R49, 0x2, R212 ;  /* 0x00000002314c7825 */ /* 0x000fe200078e02d4 */
[----:B------:R-:W-:-:S03]  /*4ec0*/  CS2R R42, SRZ ;  /* 0x00000000002a7805 */ /* 0x000fc6000001ff00 */
[C---:B-1----:R-:W-:Y:S01]  /*4ed0*/  IMAD R17, R7.reuse, 0x4, R15 ;  /* 0x0000000407117824 */ /* 0x042fe200078e020f */
[----:B------:R0:W-:Y:S03]  /*4ee0*/  STL.64 [R1+0x130], R10 ;  /* 0x0001300a01007387 */ /* 0x0001e60000100a00 */
[C---:B--2---:R-:W-:Y:S01]  /*4ef0*/  IMAD R19, R7.reuse, 0x4, R17 ;  /* 0x0000000407137824 */ /* 0x044fe200078e0211 */
[----:B------:R1:W-:Y:S04]  /*4f00*/  STL.64 [R1+0x128], R30 ;  /* 0x0001281e01007387 */ /* 0x0003e80000100a00 */
[----:B------:R2:W-:Y:S01]  /*4f10*/  STL.64 [R1+0x120], R28 ;  /* 0x0001201c01007387 */ /* 0x0005e20000100a00 */
[----:B------:R-:W-:-:S02]  /*4f20*/  LEA R5, R7, R19, 0x2 ;  /* 0x0000001307057211 */ /* 0x000fc400078e10ff */
[----:B0-----:R-:W-:-:S04]  /*4f30*/  LEA R10, P2, R47, R6, 0x1 ;  /* 0x000000062f0a7211 */ /* 0x001fc800078408ff */
[----:B------:R-:W-:Y:S02]  /*4f40*/  LEA.HI.X.SX32 R11, R47, R0, 0x1, P2 ;  /* 0x000000002f0b7211 */ /* 0x000fe400010f0eff */
[----:B------:R-:W-:Y:S02]  /*4f50*/  CS2R R46, SRZ ;  /* 0x00000000002e7805 */ /* 0x000fe4000001ff00 */
[-C--:B-1----:R-:W-:Y:S02]  /*4f60*/  LEA R30, P1, R51, R6.reuse, 0x1 ;  /* 0x00000006331e7211 */ /* 0x082fe400078208ff */
[----:B--2---:R-:W-:Y:S01]  /*4f70*/  LEA R28, P2, R53, R6, 0x1 ;  /* 0x00000006351c7211 */ /* 0x004fe200078408ff */
[----:B------:R0:W-:Y:S01]  /*4f80*/  STL.64 [R1+0x118], R10 ;  /* 0x0001180a01007387 */ /* 0x0001e20000100a00 */
[-C--:B------:R-:W-:Y:S01]  /*4f90*/  LEA.HI.X.SX32 R31, R51, R0.reuse, 0x1, P1 ;  /* 0x00000000331f7211 */ /* 0x080fe200008f0eff */
[----:B------:R-:W-:Y:S01]  /*4fa0*/  IMAD.SHL.U32 R51, R3, 0x8, RZ ;  /* 0x0000000803337824 */ /* 0x000fe200078e00ff */
[----:B------:R-:W-:Y:S01]  /*4fb0*/  LEA.HI.X.SX32 R29, R53, R0, 0x1, P2 ;  /* 0x00000000351d7211 */ /* 0x000fe200010f0eff */
[----:B------:R1:W-:Y:S01]  /*4fc0*/  STL.64 [R1+0x110], R32 ;  /* 0x0001102001007387 */ /* 0x0003e20000100a00 */
[----:B------:R-:W-:-:S02]  /*4fd0*/  IMAD R53, R3, 0xa, RZ ;  /* 0x0000000a03357824 */ /* 0x000fc400078e02ff */
[----:B------:R-:W-:Y:S01]  /*4fe0*/  IMAD R3, R3, 0x1f, RZ ;  /* 0x0000001f03037824 */ /* 0x000fe200078e02ff */
[----:B------:R2:W-:Y:S01]  /*4ff0*/  STL.64 [R1+0x108], R30 ;  /* 0x0001081e01007387 */ /* 0x0005e20000100a00 */
[----:B0-----:R-:W-:-:S03]  /*5000*/  IMAD R11, R7, 0x4, R5 ;  /* 0x00000004070b7824 */ /* 0x001fc600078e0205 */
[----:B------:R0:W-:Y:S01]  /*5010*/  STL.64 [R1+0x100], R28 ;  /* 0x0001001c01007387 */ /* 0x0001e20000100a00 */
[-C--:B-1----:R-:W-:Y:S01]  /*5020*/  LEA R32, P0, R9, R6.reuse, 0x1 ;  /* 0x0000000609207211 */ /* 0x082fe200078008ff */
[----:B------:R-:W-:Y:S01]  /*5030*/  IMAD R14, R7, 0x4, R11 ;  /* 0x00000004070e7824 */ /* 0x000fe200078e020b */
[----:B--2---:R-:W-:Y:S02]  /*5040*/  LEA R30, P1, R13, R6, 0x1 ;  /* 0x000000060d1e7211 */ /* 0x004fe400078208ff */
[-C--:B------:R-:W-:Y:S02]  /*5050*/  LEA.HI.X.SX32 R33, R9, R0.reuse, 0x1, P0 ;  /* 0x0000000009217211 */ /* 0x080fe400000f0eff */
[----:B------:R-:W-:Y:S02]  /*5060*/  LEA.HI.X.SX32 R31, R13, R0, 0x1, P1 ;  /* 0x000000000d1f7211 */ /* 0x000fe400008f0eff */
[----:B0-----:R-:W-:Y:S01]  /*5070*/  LEA R28, P2, R27, R6, 0x1 ;  /* 0x000000061b1c7211 */ /* 0x001fe200078408ff */
[----:B------:R0:W-:Y:S01]  /*5080*/  STL.64 [R1+0xf8], R32 ;  /* 0x0000f82001007387 */ /* 0x0001e20000100a00 */
[----:B------:R-:W-:-:S02]  /*5090*/  LEA R8, R7, R14, 0x2 ;  /* 0x0000000e07087211 */ /* 0x000fc400078e10ff */
[----:B------:R-:W-:Y:S01]  /*50a0*/  LEA.HI.X.SX32 R29, R27, R0, 0x1, P2 ;  /* 0x000000001b1d7211 */ /* 0x000fe200010f0eff */
[----:B------:R1:W-:Y:S02]  /*50b0*/  STL.64 [R1+0xf0], R30 ;  /* 0x0000f01e01007387 */ /* 0x0003e40000100a00 */
[C---:B------:R-:W-:Y:S02]  /*50c0*/  IMAD R9, R7.reuse, 0x4, R8 ;  /* 0x0000000407097824 */ /* 0x040fe400078e0208 */
[----:B------:R2:W-:Y:S02]  /*50d0*/  STL.64 [R1+0xe8], R28 ;  /* 0x0000e81c01007387 */ /* 0x0005e40000100a00 */
[----:B------:R-:W-:Y:S01]  /*50e0*/  IMAD R13, R7, 0x4, R9 ;  /* 0x00000004070d7824 */ /* 0x000fe200078e0209 */
[----:B0-----:R-:W-:-:S04]  /*50f0*/  LEA R32, P0, R21, R6, 0x1 ;  /* 0x0000000615207211 */ /* 0x001fc800078008ff */
[----:B------:R-:W-:Y:S02]  /*5100*/  LEA R2, R7, R13, 0x2 ;  /* 0x0000000d07027211 */ /* 0x000fe400078e10ff */
[----:B-1----:R-:W-:Y:S02]  /*5110*/  LEA R30, P1, R23, R6, 0x1 ;  /* 0x00000006171e7211 */ /* 0x002fe400078208ff */
[----:B------:R-:W-:Y:S01]  /*5120*/  LEA.HI.X.SX32 R33, R21, R0, 0x1, P0 ;  /* 0x0000000015217211 */ /* 0x000fe200000f0eff */
[----:B------:R-:W-:Y:S01]  /*5130*/  IMAD R10, R7, 0x4, R2 ;  /* 0x00000004070a7824 */ /* 0x000fe200078e0202 */
[----:B--2---:R-:W-:Y:S02]  /*5140*/  LEA R28, P2, R25, R6, 0x1 ;  /* 0x00000006191c7211 */ /* 0x004fe400078408ff */
[----:B------:R-:W-:Y:S01]  /*5150*/  LEA.HI.X.SX32 R31, R23, R0, 0x1, P1 ;  /* 0x00000000171f7211 */ /* 0x000fe200008f0eff */
[----:B------:R0:W-:Y:S01]  /*5160*/  STL.64 [R1+0xe0], R32 ;  /* 0x0000e02001007387 */ /* 0x0001e20000100a00 */
[----:B------:R-:W-:Y:S01]  /*5170*/  LEA R26, P0, R15, R6, 0x1 ;  /* 0x000000060f1a7211 */ /* 0x000fe200078008ff */
[----:B------:R-:W-:Y:S01]  /*5180*/  IMAD R12, R7, 0x4, R10 ;  /* 0x00000004070c7824 */ /* 0x000fe200078e020a */
[----:B------:R-:W-:Y:S01]  /*5190*/  LEA.HI.X.SX32 R29, R25, R0, 0x1, P2 ;  /* 0x00000000191d7211 */ /* 0x000fe200010f0eff */
[----:B------:R1:W-:Y:S01]  /*51a0*/  STL.64 [R1+0xd8], R30 ;  /* 0x0000d81e01007387 */ /* 0x0003e20000100a00 */
[----:B------:R-:W-:-:S02]  /*51b0*/  LEA R22, P1, R17, R6, 0x1 ;  /* 0x0000000611167211 */ /* 0x000fc400078208ff */
[----:B------:R-:W-:Y:S02]  /*51c0*/  CS2R R24, SRZ ;  /* 0x0000000000187805 */ /* 0x000fe4000001ff00 */
[----:B------:R-:W-:Y:S01]  /*51d0*/  LEA R20, P2, R19, R6, 0x1 ;  /* 0x0000000613147211 */ /* 0x000fe200078408ff */
[----:B------:R2:W-:Y:S01]  /*51e0*/  STL.64 [R1+0xd0], R28 ;  /* 0x0000d01c01007387 */ /* 0x0005e20000100a00 */
[-C--:B------:R-:W-:Y:S02]  /*51f0*/  LEA.HI.X.SX32 R27, R15, R0.reuse, 0x1, P0 ;  /* 0x000000000f1b7211 */ /* 0x080fe400000f0eff */
[-C--:B------:R-:W-:Y:S02]  /*5200*/  LEA.HI.X.SX32 R23, R17, R0.reuse, 0x1, P1 ;  /* 0x0000000011177211 */ /* 0x080fe400008f0eff */
[----:B0-----:R-:W-:Y:S02]  /*5210*/  CS2R R32, SRZ ;  /* 0x0000000000207805 */ /* 0x001fe4000001ff00 */
[----:B------:R-:W-:Y:S01]  /*5220*/  LEA.HI.X.SX32 R21, R19, R0, 0x1, P2 ;  /* 0x0000000013157211 */ /* 0x000fe200010f0eff */
[----:B------:R0:W-:Y:S01]  /*5230*/  STL.64 [R1+0xc8], R26 ;  /* 0x0000c81a01007387 */ /* 0x0001e20000100a00 */
[----:B------:R-:W-:-:S02]  /*5240*/  LEA R16, P2, R14, R6, 0x1 ;  /* 0x000000060e107211 */ /* 0x000fc400078408ff */
[----:B-1----:R-:W-:Y:S02]  /*5250*/  CS2R R30, SRZ ;  /* 0x00000000001e7805 */ /* 0x002fe4000001ff00 */
[----:B------:R-:W-:Y:S01]  /*5260*/  LEA R4, R7, R12, 0x2 ;  /* 0x0000000c07047211 */ /* 0x000fe200078e10ff */
[----:B------:R1:W-:Y:S01]  /*5270*/  STL.64 [R1+0xc0], R22 ;  /* 0x0000c01601007387 */ /* 0x0003e20000100a00 */
[----:B------:R-:W-:Y:S02]  /*5280*/  LEA.HI.X.SX32 R17, R14, R0, 0x1, P2 ;  /* 0x000000000e117211 */ /* 0x000fe400010f0eff */
[----:B--2---:R-:W-:Y:S01]  /*5290*/  CS2R R28, SRZ ;  /* 0x00000000001c7805 */ /* 0x004fe2000001ff00 */
[----:B------:R2:W-:Y:S01]  /*52a0*/  STL.64 [R1+0xb8], R20 ;  /* 0x0000b81401007387 */ /* 0x0005e20000100a00 */
[----:B0-----:R-:W-:Y:S02]  /*52b0*/  CS2R R26, SRZ ;  /* 0x00000000001a7805 */ /* 0x001fe4000001ff00 */
[----:B-1----:R-:W-:-:S02]  /*52c0*/  LEA R22, P0, R5, R6, 0x1 ;  /* 0x0000000605167211 */ /* 0x002fc400078008ff */
[----:B--2---:R-:W-:Y:S02]  /*52d0*/  LEA R20, P1, R11, R6, 0x1 ;  /* 0x000000060b147211 */ /* 0x004fe400078208ff */
[-C--:B------:R-:W-:Y:S01]  /*52e0*/  LEA.HI.X.SX32 R23, R5, R0.reuse, 0x1, P0 ;  /* 0x0000000005177211 */ /* 0x080fe200000f0eff */
[----:B------:R-:W-:Y:S01]  /*52f0*/  IMAD R5, R7, 0x4, R4 ;  /* 0x0000000407057824 */ /* 0x000fe200078e0204 */
[----:B------:R-:W-:Y:S02]  /*5300*/  LEA.HI.X.SX32 R21, R11, R0, 0x1, P1 ;  /* 0x000000000b157211 */ /* 0x000fe400008f0eff */
[----:B------:R-:W-:Y:S01]  /*5310*/  LEA R18, P1, R9, R6, 0x1 ;  /* 0x0000000609127211 */ /* 0x000fe200078208ff */
[----:B------:R0:W-:Y:S01]  /*5320*/  STL.64 [R1+0xb0], R22 ;  /* 0x0000b01601007387 */ /* 0x0001e20000100a00 */
[----:B------:R-:W-:Y:S02]  /*5330*/  IMAD R11, R7, 0x4, R5 ;  /* 0x00000004070b7824 */ /* 0x000fe400078e0205 */
[----:B------:R-:W-:Y:S01]  /*5340*/  LEA.HI.X.SX32 R19, R9, R0, 0x1, P1 ;  /* 0x0000000009137211 */ /* 0x000fe200008f0eff */
[----:B------:R1:W-:Y:S04]  /*5350*/  STL.64 [R1+0xa8], R20 ;  /* 0x0000a81401007387 */ /* 0x0003e80000100a00 */
[----:B------:R2:W-:Y:S01]  /*5360*/  STL.64 [R1+0xa0], R16 ;  /* 0x0000a01001007387 */ /* 0x0005e20000100a00 */
[----:B0-----:R-:W-:-:S02]  /*5370*/  CS2R R22, SRZ ;  /* 0x0000000000167805 */ /* 0x001fc4000001ff00 */
[CC--:B-1----:R-:W-:Y:S02]  /*5380*/  LEA R20, P0, R8.reuse, R6.reuse, 0x1 ;  /* 0x0000000608147211 */ /* 0x0c2fe400078008ff */
[C---:B--2---:R-:W-:Y:S02]  /*5390*/  LEA R16, P2, R13.reuse, R6, 0x1 ;  /* 0x000000060d107211 */ /* 0x044fe400078408ff */
[-C--:B------:R-:W-:Y:S02]  /*53a0*/  LEA.HI.X.SX32 R21, R8, R0.reuse, 0x1, P0 ;  /* 0x0000000008157211 */ /* 0x080fe400000f0eff */
[----:B------:R-:W-:Y:S02]  /*53b0*/  LEA.HI.X.SX32 R17, R13, R0, 0x1, P2 ;  /* 0x000000000d117211 */ /* 0x000fe400010f0eff */
[----:B------:R-:W-:Y:S01]  /*53c0*/  LEA R8, R7, R11, 0x2 ;  /* 0x0000000b07087211 */ /* 0x000fe200078e10ff */
[----:B------:R0:W-:Y:S01]  /*53d0*/  STL.64 [R1+0x98], R20 ;  /* 0x0000981401007387 */ /* 0x0001e20000100a00 */
[----:B------:R-:W-:-:S03]  /*53e0*/  LEA R14, P2, R12, R6, 0x1 ;  /* 0x000000060c0e7211 */ /* 0x000fc600078408ff */
[----:B------:R1:W-:Y:S01]  /*53f0*/  STL.64 [R1+0x90], R18 ;  /* 0x0000901201007387 */ /* 0x0003e20000100a00 */
[----:B------:R-:W-:Y:S01]  /*5400*/  LEA.HI.X.SX32 R15, R12, R0, 0x1, P2 ;  /* 0x000000000c0f7211 */ /* 0x000fe200010f0eff */
[----:B------:R-:W-:Y:S02]  /*5410*/  IMAD R9, R7, 0x4, R8 ;  /* 0x0000000407097824 */ /* 0x000fe400078e0208 */
[----:B------:R2:W-:Y:S01]  /*5420*/  STL.64 [R1+0x88], R16 ;  /* 0x0000881001007387 */ /* 0x0005e20000100a00 */
[----:B0-----:R-:W-:Y:S02]  /*5430*/  CS2R R20, SRZ ;  /* 0x0000000000147805 */ /* 0x001fe4000001ff00 */
[-C--:B-1----:R-:W-:Y:S02]  /*5440*/  LEA R18, P0, R2, R6.reuse, 0x1 ;  /* 0x0000000602127211 */ /* 0x082fe400078008ff */
[----:B--2---:R-:W-:Y:S02]  /*5450*/  LEA R16, P1, R10, R6, 0x1 ;  /* 0x000000060a107211 */ /* 0x004fe400078208ff */
[----:B------:R-:W-:-:S02]  /*5460*/  LEA.HI.X.SX32 R19, R2, R0, 0x1, P0 ;  /* 0x0000000002137211 */ /* 0x000fc400000f0eff */
[----:B------:R-:W-:Y:S01]  /*5470*/  LEA.HI.X.SX32 R17, R10, R0, 0x1, P1 ;  /* 0x000000000a117211 */ /* 0x000fe200008f0eff */
[C---:B------:R-:W-:Y:S02]  /*5480*/  IMAD R10, R7.reuse, 0x4, R9 ;  /* 0x00000004070a7824 */ /* 0x040fe400078e0209 */
[----:B------:R0:W-:Y:S03]  /*5490*/  STL.64 [R1+0x80], R18 ;  /* 0x0000801201007387 */ /* 0x0001e60000100a00 */
[----:B------:R-:W-:Y:S01]  /*54a0*/  LEA R2, R7, R10, 0x2 ;  /* 0x0000000a07027211 */ /* 0x000fe200078e10ff */
[----:B------:R1:W-:Y:S04]  /*54b0*/  STL.64 [R1+0x78], R16 ;  /* 0x0000781001007387 */ /* 0x0003e80000100a00 */
[----:B------:R2:W-:Y:S01]  /*54c0*/  STL.64 [R1+0x70], R14 ;  /* 0x0000700e01007387 */ /* 0x0005e20000100a00 */
[----:B0-----:R-:W-:-:S02]  /*54d0*/  LEA R18, P0, R4, R6, 0x1 ;  /* 0x0000000604127211 */ /* 0x001fc400078008ff */
[----:B-1----:R-:W-:Y:S02]  /*54e0*/  LEA R16, P1, R5, R6, 0x1 ;  /* 0x0000000605107211 */ /* 0x002fe400078208ff */
[----:B------:R-:W-:Y:S01]  /*54f0*/  LEA.HI.X.SX32 R19, R4, R0, 0x1, P0 ;  /* 0x0000000004137211 */ /* 0x000fe200000f0eff */
[----:B------:R-:W-:Y:S01]  /*5500*/  IMAD R4, R7, 0x4, R2 ;  /* 0x0000000407047824 */ /* 0x000fe200078e0202 */
[----:B--2---:R-:W-:Y:S02]  /*5510*/  LEA R14, P2, R11, R6, 0x1 ;  /* 0x000000060b0e7211 */ /* 0x004fe400078408ff */
[-C--:B------:R-:W-:Y:S01]  /*5520*/  LEA.HI.X.SX32 R17, R5, R0.reuse, 0x1, P1 ;  /* 0x0000000005117211 */ /* 0x080fe200008f0eff */
[----:B------:R0:W-:Y:S01]  /*5530*/  STL.64 [R1+0x68], R18 ;  /* 0x0000681201007387 */ /* 0x0001e20000100a00 */
[----:B------:R-:W-:Y:S01]  /*5540*/  LEA.HI.X.SX32 R15, R11, R0, 0x1, P2 ;  /* 0x000000000b0f7211 */ /* 0x000fe200010f0eff */
[C---:B------:R-:W-:Y:S01]  /*5550*/  IMAD R5, R7.reuse, 0x4, R4 ;  /* 0x0000000407057824 */ /* 0x040fe200078e0204 */
[C---:B------:R-:W-:Y:S01]  /*5560*/  LEA R12, P2, R10.reuse, R6, 0x1 ;  /* 0x000000060a0c7211 */ /* 0x040fe200078408ff */
[----:B------:R1:W-:Y:S03]  /*5570*/  STL.64 [R1+0x60], R16 ;  /* 0x0000601001007387 */ /* 0x0003e60000100a00 */
[----:B------:R-:W-:Y:S01]  /*5580*/  LEA.HI.X.SX32 R13, R10, R0, 0x1, P2 ;  /* 0x000000000a0d7211 */ /* 0x000fe200010f0eff */
[----:B------:R2:W-:Y:S01]  /*5590*/  STL.64 [R1+0x58], R14 ;  /* 0x0000580e01007387 */ /* 0x0005e20000100a00 */
[----:B------:R-:W-:-:S02]  /*55a0*/  LEA R7, R7, R5, 0x2 ;  /* 0x0000000507077211 */ /* 0x000fc400078e10ff */
[----:B------:R-:W-:Y:S02]  /*55b0*/  CS2R R10, SRZ ;  /* 0x00000000000a7805 */ /* 0x000fe4000001ff00 */
[----:B0-----:R-:W-:Y:S02]  /*55c0*/  CS2R R18, SRZ ;  /* 0x0000000000127805 */ /* 0x001fe4000001ff00 */
[CC--:B-1----:R-:W-:Y:S02]  /*55d0*/  LEA R16, P0, R8.reuse, R6.reuse, 0x1 ;  /* 0x0000000608107211 */ /* 0x0c2fe400078008ff */
[C---:B--2---:R-:W-:Y:S02]  /*55e0*/  LEA R14, P1, R9.reuse, R6, 0x1 ;  /* 0x00000006090e7211 */ /* 0x044fe400078208ff */
[-C--:B------:R-:W-:Y:S02]  /*55f0*/  LEA.HI.X.SX32 R17, R8, R0.reuse, 0x1, P0 ;  /* 0x0000000008117211 */ /* 0x080fe400000f0eff */
[----:B------:R-:W-:-:S02]  /*5600*/  LEA.HI.X.SX32 R15, R9, R0, 0x1, P1 ;  /* 0x00000000090f7211 */ /* 0x000fc400008f0eff */
[C---:B------:R-:W-:Y:S01]  /*5610*/  LEA R8, P3, R7.reuse, R6, 0x1 ;  /* 0x0000000607087211 */ /* 0x040fe200078608ff */
[----:B------:R0:W-:Y:S03]  /*5620*/  STL.64 [R1+0x50], R16 ;  /* 0x0000501001007387 */ /* 0x0001e60000100a00 */
[----:B------:R-:W-:Y:S01]  /*5630*/  LEA.HI.X.SX32 R9, R7, R0, 0x1, P3 ;  /* 0x0000000007097211 */ /* 0x000fe200018f0eff */
[----:B------:R1:W-:Y:S04]  /*5640*/  STL.64 [R1+0x48], R14 ;  /* 0x0000480e01007387 */ /* 0x0003e80000100a00 */
[----:B------:R2:W-:Y:S01]  /*5650*/  STL.64 [R1+0x40], R12 ;  /* 0x0000400c01007387 */ /* 0x0005e20000100a00 */
[----:B0-----:R-:W-:-:S02]  /*5660*/  LEA R16, P0, R2, R6, 0x1 ;  /* 0x0000000602107211 */ /* 0x001fc400078008ff */
[----:B-1----:R-:W-:Y:S02]  /*5670*/  LEA R14, P1, R4, R6, 0x1 ;  /* 0x00000006040e7211 */ /* 0x002fe400078208ff */
[----:B------:R-:W-:Y:S02]  /*5680*/  LEA.HI.X.SX32 R17, R2, R0, 0x1, P0 ;  /* 0x0000000002117211 */ /* 0x000fe400000f0eff */
[C---:B--2---:R-:W-:Y:S01]  /*5690*/  LEA R12, P2, R5.reuse, R6, 0x1 ;  /* 0x00000006050c7211 */ /* 0x044fe200078408ff */
[----:B------:R-:W-:Y:S01]  /*56a0*/  IMAD.MOV.U32 R6, RZ, RZ, -0x800000 ;  /* 0xff800000ff067424 */ /* 0x000fe200078e00ff */
[-C--:B------:R-:W-:Y:S01]  /*56b0*/  LEA.HI.X.SX32 R15, R4, R0.reuse, 0x1, P1 ;  /* 0x00000000040f7211 */ /* 0x080fe200008f0eff */
[----:B------:R0:W-:Y:S01]  /*56c0*/  STL.64 [R1+0x38], R16 ;  /* 0x0000381001007387 */ /* 0x0001e20000100a00 */
[----:B------:R-:W-:Y:S01]  /*56d0*/  LEA.HI.X.SX32 R13, R5, R0, 0x1, P2 ;  /* 0x00000000050d7211 */ /* 0x000fe200010f0eff */
[----:B------:R-:W-:Y:S01]  /*56e0*/  IMAD.MOV.U32 R0, RZ, RZ, 0x3f800000 ;  /* 0x3f800000ff007424 */ /* 0x000fe200078e00ff */
[----:B------:R-:W-:Y:S01]  /*56f0*/  MOV R5, 0xff800000 ;  /* 0xff80000000057802 */ /* 0x000fe20000000f00 */
[----:B------:R-:W-:Y:S01]  /*5700*/  IMAD.MOV.U32 R4, RZ, RZ, -0x800000 ;  /* 0xff800000ff047424 */ /* 0x000fe200078e00ff */
[----:B------:R1:W-:Y:S01]  /*5710*/  STL.64 [R1+0x30], R14 ;  /* 0x0000300e01007387 */ /* 0x0003e20000100a00 */
[----:B------:R-:W-:-:S03]  /*5720*/  MOV R2, RZ ;  /* 0x000000ff00027202 */ /* 0x000fc60000000f00 */
[----:B------:R2:W-:Y:S01]  /*5730*/  STL.64 [R1+0x28], R12 ;  /* 0x0000280c01007387 */ /* 0x0005e20000100a00 */
[----:B0-----:R-:W-:-:S03]  /*5740*/  CS2R R16, SRZ ;  /* 0x0000000000107805 */ /* 0x001fc6000001ff00 */
[----:B------:R0:W-:Y:S04]  /*5750*/  STL.64 [R1+0x20], R8 ;  /* 0x0000200801007387 */ /* 0x0001e80000100a00 */
[----:B------:R3:W-:Y:S01]  /*5760*/  STL [R1+0x1c], R0 ;  /* 0x00001c0001007387 */ /* 0x0007e20000100800 */
[----:B-1----:R-:W-:-:S03]  /*5770*/  CS2R R14, SRZ ;  /* 0x00000000000e7805 */ /* 0x002fc6000001ff00 */
[----:B------:R-:W-:Y:S01]  /*5780*/  STL [R1+0x4], R4 ;  /* 0x0000040401007387 */ /* 0x000fe20000100800 */
[----:B--2---:R-:W-:-:S03]  /*5790*/  CS2R R12, SRZ ;  /* 0x00000000000c7805 */ /* 0x004fc6000001ff00 */
[----:B------:R1:W-:Y:S01]  /*57a0*/  STL [R1+0x8], R6 ;  /* 0x0000080601007387 */ /* 0x0003e20000100800 */
[----:B0-----:R-:W-:Y:S01]  /*57b0*/  CS2R R8, SRZ ;  /* 0x0000000000087805 */ /* 0x001fe2000001ff00 */
[----:B---3--:R-:W-:Y:S02]  /*57c0*/  IMAD.MOV.U32 R0, RZ, RZ, RZ ;  /* 0x000000ffff007224 */ /* 0x008fe400078e00ff */
[----:B------:R0:W-:Y:S04]  /*57d0*/  STL [R1+0xc], R5 ;  /* 0x00000c0501007387 */ /* 0x0001e80000100800 */
[----:B------:R2:W-:Y:S01]  /*57e0*/  STL [R1], R4 ;  /* 0x0000000401007387 */ /* 0x0005e20000100800 */
[----:B-1----:R-:W-:Y:S02]  /*57f0*/  IMAD.MOV.U32 R6, RZ, RZ, 0x3f800000 ;  /* 0x3f800000ff067424 */ /* 0x002fe400078e00ff */
[----:B0-----:R-:W-:-:S03]  /*5800*/  IMAD.MOV.U32 R5, RZ, RZ, 0x3f800000 ;  /* 0x3f800000ff057424 */ /* 0x001fc600078e00ff */
[----:B------:R0:W-:Y:S01]  /*5810*/  STL [R1+0x18], R6 ;  /* 0x0000180601007387 */ /* 0x0001e20000100800 */
[----:B--2---:R-:W-:-:S03]  /*5820*/  MOV R4, 0x3f800000 ;  /* 0x3f80000000047802 */ /* 0x004fc60000000f00 */
[----:B------:R-:W-:Y:S04]  /*5830*/  STL [R1+0x14], R5 ;  /* 0x0000140501007387 */ /* 0x000fe80000100800 */
[----:B------:R1:W-:Y:S01]  /*5840*/  STL [R1+0x10], R4 ;  /* 0x0000100401007387 */ /* 0x0003e20000100800 */
[----:B0-----:R-:W-:-:S03]  /*5850*/  CS2R R6, SRZ ;  /* 0x0000000000067805 */ /* 0x001fc6000001ff00 */
[----:B------:R0:W-:Y:S04]  /*5860*/  STL.64 [R1+0x780], R78 ;  /* 0x0007804e01007387 */ /* 0x0001e80000100a00 */
[----:B------:R2:W-:Y:S01]  /*5870*/  STL.64 [R1+0x778], R80 ;  /* 0x0007785001007387 */ /* 0x0005e20000100a00 */
[----:B-1----:R-:W-:-:S03]  /*5880*/  CS2R R4, SRZ ;  /* 0x0000000000047805 */ /* 0x002fc6000001ff00 */
[----:B------:R1:W-:Y:S01]  /*5890*/  STL.64 [R1+0x760], R76 ;  /* 0x0007604c01007387 */ /* 0x0003e20000100a00 */
[----:B0-----:R-:W-:-:S04]  /*58a0*/  IMAD.WIDE R78, R49, 0x2, R210 ;  /* 0x00000002314e7825 */ /* 0x001fc800078e02d2 */
[C---:B--2---:R-:W-:Y:S01]  /*58b0*/  IMAD.WIDE R80, R50.reuse, 0x2, R212 ;  /* 0x0000000232507825 */ /* 0x044fe200078e02d4 */
[----:B------:R0:W-:Y:S03]  /*58c0*/  STL.64 [R1+0x758], R78 ;  /* 0x0007584e01007387 */ /* 0x0001e60000100a00 */
[----:B-1----:R-:W-:Y:S01]  /*58d0*/  IMAD.WIDE R76, R50, 0x2, R210 ;  /* 0x00000002324c7825 */ /* 0x002fe200078e02d2 */
[----:B------:R1:W-:Y:S04]  /*58e0*/  STL.64 [R1+0x740], R80 ;  /* 0x0007405001007387 */ /* 0x0003e80000100a00 */
[----:B------:R2:W-:Y:S01]  /*58f0*/  STL.64 [R1+0x738], R76 ;  /* 0x0007384c01007387 */ /* 0x0005e20000100a00 */
[----:B0-----:R-:W-:-:S04]  /*5900*/  IMAD.WIDE R78, R51, 0x2, R212 ;  /* 0x00000002334e7825 */ /* 0x001fc800078e02d4 */
[----:B-1----:R-:W-:Y:S01]  /*5910*/  IMAD.WIDE R80, R51, 0x2, R210 ;  /* 0x0000000233507825 */ /* 0x002fe200078e02d2 */
[----:B------:R0:W-:Y:S03]  /*5920*/  STL.64 [R1+0x720], R78 ;  /* 0x0007204e01007387 */ /* 0x0001e60000100a00 */
[C---:B--2---:R-:W-:Y:S01]  /*5930*/  IMAD.WIDE R76, R52.reuse, 0x2, R212 ;  /* 0x00000002344c7825 */ /* 0x044fe200078e02d4 */
[----:B------:R1:W-:Y:S04]  /*5940*/  STL.64 [R1+0x718], R80 ;  /* 0x0007185001007387 */ /* 0x0003e80000100a00 */
[----:B------:R2:W-:Y:S01]  /*5950*/  STL.64 [R1+0x700], R76 ;  /* 0x0007004c01007387 */ /* 0x0005e20000100a00 */
[----:B0-----:R-:W-:-:S04]  /*5960*/  IMAD.WIDE R78, R52, 0x2, R210 ;  /* 0x00000002344e7825 */ /* 0x001fc800078e02d2 */
[C---:B-1----:R-:W-:Y:S01]  /*5970*/  IMAD.WIDE R80, R53.reuse, 0x2, R212 ;  /* 0x0000000235507825 */ /* 0x042fe200078e02d4 */
[----:B------:R0:W-:Y:S03]  /*5980*/  STL.64 [R1+0x6f8], R78 ;  /* 0x0006f84e01007387 */ /* 0x0001e60000100a00 */
[----:B--2---:R-:W-:Y:S01]  /*5990*/  IMAD.WIDE R76, R53, 0x2, R210 ;  /* 0x00000002354c7825 */ /* 0x004fe200078e02d2 */
        /* <DEDUP_REMOVED lines=65> */
[--C-:B--2---:R-:W-:Y:S01]  /*5db0*/  IMAD.WIDE R76, R48, 0x2, R208.reuse ;  /* 0x00000002304c7825 */ /* 0x104fe200078e02d0 */
[----:B------:R1:W-:Y:S04]  /*5dc0*/  STL.64 [R1+0x4d8], R80 ;  /* 0x0004d85001007387 */ /* 0x0003e80000100a00 */
[----:B------:R2:W-:Y:S01]  /*5dd0*/  STL.64 [R1+0x770], R76 ;  /* 0x0007704c01007387 */ /* 0x0005e20000100a00 */
[----:B0-----:R-:W-:-:S04]  /*5de0*/  IMAD.WIDE R78, R49, 0x2, R208 ;  /* 0x00000002314e7825 */ /* 0x001fc800078e02d0 */
[--C-:B-1----:R-:W-:Y:S01]  /*5df0*/  IMAD.WIDE R80, R50, 0x2, R208.reuse ;  /* 0x0000000232507825 */ /* 0x102fe200078e02d0 */
        /* <DEDUP_REMOVED lines=35> */
[----:B-1----:R-:W-:Y:S01]  /*6030*/  IMAD.WIDE R80, R68, 0x2, R208 ;  /* 0x0000000244507825 */ /* 0x002fe200078e02d0 */
[----:B------:R0:W-:Y:S03]  /*6040*/  STL.64 [R1+0x510], R78 ;  /* 0x0005104e01007387 */ /* 0x0001e60000100a00 */
[--C-:B--2---:R-:W-:Y:S01]  /*6050*/  IMAD.WIDE R76, R74, 0x2, R214.reuse ;  /* 0x000000024a4c7825 */ /* 0x104fe200078e02d6 */
[----:B------:R-:W-:Y:S03]  /*6060*/  STL.64 [R1+0x4f0], R80 ;  /* 0x0004f05001007387 */ /* 0x000fe60000100a00 */
[--C-:B------:R-:W-:Y:S01]  /*6070*/  IMAD.WIDE R74, R49, 0x2, R214.reuse ;  /* 0x00000002314a7825 */ /* 0x100fe200078e02d6 */
[----:B------:R1:W-:Y:S03]  /*6080*/  STL.64 [R1+0x788], R76 ;  /* 0x0007884c01007387 */ /* 0x0003e60000100a00 */
[----:B0-----:R-:W-:-:S04]  /*6090*/  IMAD.WIDE R78, R48, 0x2, R214 ;  /* 0x00000002304e7825 */ /* 0x001fc800078e02d6 */
[--C-:B------:R-:W-:Y:S01]  /*60a0*/  IMAD.WIDE R48, R51, 0x2, R214.reuse ;  /* 0x0000000233307825 */ /* 0x100fe200078e02d6 */
[----:B------:R-:W-:Y:S03]  /*60b0*/  STL.64 [R1+0x768], R78 ;  /* 0x0007684e01007387 */ /* 0x000fe60000100a00 */
[--C-:B-1----:R-:W-:Y:S01]  /*60c0*/  IMAD.WIDE R76, R50, 0x2, R214.reuse ;  /* 0x00000002324c7825 */ /* 0x102fe200078e02d6 */
[----:B------:R0:W-:Y:S03]  /*60d0*/  STL.64 [R1+0x748], R74 ;  /* 0x0007484a01007387 */ /* 0x0001e60000100a00 */
[--C-:B------:R-:W-:Y:S01]  /*60e0*/  IMAD.WIDE R50, R53, 0x2, R214.reuse ;  /* 0x0000000235327825 */ /* 0x100fe200078e02d6 */
[----:B------:R-:W-:Y:S04]  /*60f0*/  STL.64 [R1+0x728], R76 ;  /* 0x0007284c01007387 */ /* 0x000fe80000100a00 */
[----:B------:R1:W-:Y:S01]  /*6100*/  STL.64 [R1+0x708], R48 ;  /* 0x0007083001007387 */ /* 0x0003e20000100a00 */
[----:B0-----:R-:W-:-:S04]  /*6110*/  IMAD.WIDE R74, R52, 0x2, R214 ;  /* 0x00000002344a7825 */ /* 0x001fc800078e02d6 */
[--C-:B------:R-:W-:Y:S01]  /*6120*/  IMAD.WIDE R52, R55, 0x2, R214.reuse ;  /* 0x0000000237347825 */ /* 0x100fe200078e02d6 */
[----:B------:R-:W-:Y:S03]  /*6130*/  STL.64 [R1+0x6e8], R74 ;  /* 0x0006e84a01007387 */ /* 0x000fe60000100a00 */
[--C-:B-1----:R-:W-:Y:S01]  /*6140*/  IMAD.WIDE R48, R54, 0x2, R214.reuse ;  /* 0x0000000236307825 */ /* 0x102fe200078e02d6 */
[----:B------:R0:W-:Y:S04]  /*6150*/  STL.64 [R1+0x6c8], R50 ;  /* 0x0006c83201007387 */ /* 0x0001e80000100a00 */
        /* <DEDUP_REMOVED lines=33> */
[C---:B-1----:R-:W-:Y:S01]  /*6370*/  IMAD.WIDE R48, R70.reuse, 0x2, R210 ;  /* 0x0000000246307825 */ /* 0x042fe200078e02d2 */
[----:B------:R0:W-:Y:S03]  /*6380*/  STL.64 [R1+0x4c0], R50 ;  /* 0x0004c03201007387 */ /* 0x0001e60000100a00 */
[C---:B--2---:R-:W-:Y:S01]  /*6390*/  IMAD.WIDE R52, R70.reuse, 0x2, R208 ;  /* 0x0000000246347825 */ /* 0x044fe200078e02d0 */
        /* <DEDUP_REMOVED lines=34> */
[----:B------:R2:W-:Y:S04]  /*65c0*/  STL.64 [R1+0x430], R50 ;  /* 0x0004303201007387 */ /* 0x0005e80000100a00 */
[----:B------:R2:W-:Y:S02]  /*65d0*/  STL.64 [R1+0x428], R48 ;  /* 0x0004283001007387 */ /* 0x0005e40000100a00 */
.L_x_1:
[----:B------:R-:W3:Y:S04]  /*65e0*/  LDL.64 R68, [R1+0x788] ;  /* 0x0007880001447983 */ /* 0x000ee80000100a00 */
[----:B------:R-:W4:Y:S04]  /*65f0*/  LDL.64 R62, [R1+0x780] ;  /* 0x00078000013e7983 */ /* 0x000f280000100a00 */
        /* <DEDUP_REMOVED lines=8> */
[----:B------:R-:W4:Y:S01]  /*6680*/  LDL.64 R70, [R1+0x738] ;  /* 0x0007380001467983 */ /* 0x000f220000100a00 */
[C---:B--2--5:R-:W-:Y:S01]  /*6690*/  IMAD.WIDE R48, R2.reuse, 0x2, R208 ;  /* 0x0000000202307825 */ /* 0x064fe200078e02d0 */
[----:B------:R-:W0:Y:S02]  /*66a0*/  LDC R100, c[0x0][0x254] ;  /* 0x00009500ff647b82 */ /* 0x000e240000000800 */
[----:B------:R-:W-:Y:S04]  /*66b0*/  STL [R1+0x828], R148 ;  /* 0x0008289401007387 */ /* 0x000fe80000100800 */
[----:B------:R-:W-:Y:S04]  /*66c0*/  STL [R1+0x824], R149 ;  /* 0x0008249501007387 */ /* 0x000fe80000100800 */
[----:B------:R-:W-:Y:S04]  /*66d0*/  STL [R1+0x820], R154 ;  /* 0x0008209a01007387 */ /* 0x000fe80000100800 */
[----:B------:R-:W-:Y:S04]  /*66e0*/  STL [R1+0x81c], R155 ;  /* 0x00081c9b01007387 */ /* 0x000fe80000100800 */
[----:B------:R-:W-:Y:S04]  /*66f0*/  STL [R1+0x818], R150 ;  /* 0x0008189601007387 */ /* 0x000fe80000100800 */
[----:B------:R-:W-:Y:S04]  /*6700*/  STL [R1+0x814], R151 ;  /* 0x0008149701007387 */ /* 0x000fe80000100800 */
[----:B------:R1:W-:Y:S04]  /*6710*/  STL [R1+0x810], R168 ;  /* 0x000810a801007387 */ /* 0x0003e80000100800 */
[----:B------:R-:W-:Y:S04]  /*6720*/  STL [R1+0x80c], R169 ;  /* 0x00080ca901007387 */ /* 0x000fe80000100800 */
        /* <DEDUP_REMOVED lines=17> */
[----:B------:R-:W-:Y:S01]  /*6840*/  STL [R1+0x7c4], R159 ;  /* 0x0007c49f01007387 */ /* 0x000fe20000100800 */
[----:B------:R-:W-:-:S03]  /*6850*/  IMAD.WIDE R50, R2, 0x2, R214 ;  /* 0x0000000202327825 */ /* 0x000fc600078e02d6 */
[----:B------:R-:W-:Y:S04]  /*6860*/  STL [R1+0x7c0], R166 ;  /* 0x0007c0a601007387 */ /* 0x000fe80000100800 */
[----:B------:R-:W-:Y:S04]  /*6870*/  STL [R1+0x7bc], R167 ;  /* 0x0007bca701007387 */ /* 0x000fe80000100800 */
[----:B------:R2:W-:Y:S04]  /*6880*/  STL [R1+0x7b8], R162 ;  /* 0x0007b8a201007387 */ /* 0x0005e80000100800 */
[----:B------:R0:W-:Y:S04]  /*6890*/  STL [R1+0x7b4], R163 ;  /* 0x0007b4a301007387 */ /* 0x0001e80000100800 */
[----:B------:R-:W-:Y:S04]  /*68a0*/  STL [R1+0x7b0], R164 ;  /* 0x0007b0a401007387 */ /* 0x000fe80000100800 */
[----:B------:R0:W-:Y:S04]  /*68b0*/  STL [R1+0x7ac], R165 ;  /* 0x0007aca501007387 */ /* 0x0001e80000100800 */
[----:B------:R-:W-:Y:S04]  /*68c0*/  STL [R1+0x7a8], R160 ;  /* 0x0007a8a001007387 */ /* 0x000fe80000100800 */
[----:B-1----:R3:W4:Y:S04]  /*68d0*/  LDG.E.U16 R168, desc[UR10][R48.64] ;  /* 0x0000000a30a87981 */ /* 0x002728000c1e1500 */
[----:B------:R1:W-:Y:S04]  /*68e0*/  STL [R1+0x7a4], R161 ;  /* 0x0007a4a101007387 */ /* 0x0003e80000100800 */
[----:B------:R4:W4:Y:S01]  /*68f0*/  LDG.E.U16 R148, desc[UR10][R50.64] ;  /* 0x0000000a32947981 */ /* 0x000922000c1e1500 */
[----:B------:R-:W-:-:S03]  /*6900*/  IMAD.WIDE R52, R2, 0x2, R210 ;  /* 0x0000000202347825 */ /* 0x000fc600078e02d2 */
[----:B------:R-:W4:Y:S04]  /*6910*/  LDL.64 R78, [R1+0x6f8] ;  /* 0x0006f800014e7983 */ /* 0x000f280000100a00 */
[----:B--2---:R2:W2:Y:S01]  /*6920*/  LDG.E.U16 R162, desc[UR10][R52.64] ;  /* 0x0000000a34a27981 */ /* 0x0044a2000c1e1500 */
[----:B------:R-:W-:-:S03]  /*6930*/  IMAD.WIDE R54, R2, 0x2, R212 ;  /* 0x0000000202367825 */ /* 0x000fc600078e02d4 */
[----:B------:R-:W2:Y:S04]  /*6940*/  LDL.64 R88, [R1+0x648] ;  /* 0x0006480001587983 */ /* 0x000ea80000100a00 */
[----:B0-----:R-:W2:Y:S04]  /*6950*/  LDG.E.U16 R163, desc[UR10][R54.64] ;  /* 0x0000000a36a37981 */ /* 0x001ea8000c1e1500 */
[----:B------:R-:W2:Y:S04]  /*6960*/  LDL.64 R90, [R1+0x658] ;  /* 0x00065800015a7983 */ /* 0x000ea80000100a00 */
        /* <DEDUP_REMOVED lines=15> */
[----:B------:R-:W2:Y:S01]  /*6a60*/  LDL.64 R166, [R1+0x540] ;  /* 0x0005400001a67983 */ /* 0x000ea20000100a00 */
[----:B------:R-:W-:-:S03]  /*6a70*/  IMAD.SHL.U32 R104, R100, 0x4, RZ ;  /* 0x0000000464687824 */ /* 0x000fc600078e00ff */
[----:B------:R-:W2:Y:S04]  /*6a80*/  LDL.64 R182, [R1+0x530] ;  /* 0x0005300001b67983 */ /* 0x000ea80000100a00 */
[----:B------:R-:W2:Y:S01]  /*6a90*/  LDL.64 R180, [R1+0x528] ;  /* 0x0005280001b47983 */ /* 0x000ea20000100a00 */
[----:B---3--:R-:W-:-:S03]  /*6aa0*/  IMAD.WIDE R48, R2, 0x2, R68 ;  /* 0x0000000202307825 */ /* 0x008fc600078e0244 */
[----:B------:R-:W3:Y:S01]  /*6ab0*/  LDL.64 R68, [R1+0x730] ;  /* 0x0007300001447983 */ /* 0x000ee20000100a00 */
[----:B----4-:R-:W-:-:S03]  /*6ac0*/  IMAD.WIDE R50, R2, 0x2, R62 ;  /* 0x0000000202327825 */ /* 0x010fc600078e023e */
[----:B------:R-:W4:Y:S04]  /*6ad0*/  LDL.64 R62, [R1+0x728] ;  /* 0x00072800013e7983 */ /* 0x000f280000100a00 */
[----:B-1----:R0:W4:Y:S01]  /*6ae0*/  LDG.E.U16 R161, desc[UR10][R48.64] ;  /* 0x0000000a30a17981 */ /* 0x002122000c1e1500 */
[----:B--2---:R-:W-:-:S03]  /*6af0*/  IMAD.WIDE R52, R2, 0x2, R66 ;  /* 0x0000000202347825 */ /* 0x004fc600078e0242 */
[----:B------:R-:W2:Y:S04]  /*6b00*/  LDL.64 R66, [R1+0x710] ;  /* 0x0007100001427983 */ /* 0x000ea80000100a00 */
[----:B------:R1:W2:Y:S01]  /*6b10*/  LDG.E.U16 R160, desc[UR10][R50.64] ;  /* 0x0000000a32a07981 */ /* 0x0002a2000c1e1500 */
[----:B0-----:R-:W-:-:S03]  /*6b20*/  IMAD.WIDE R48, R2, 0x2, R60 ;  /* 0x0000000202307825 */ /* 0x001fc600078e023c */
[----:B------:R-:W2:Y:S04]  /*6b30*/  LDL.64 R60, [R1+0x720] ;  /* 0x00072000013c7983 */ /* 0x000ea80000100a00 */
[----:B------:R0:W2:Y:S01]  /*6b40*/  LDG.E.U16 R159, desc[UR10][R48.64] ;  /* 0x0000000a309f7981 */ /* 0x0000a2000c1e1500 */
[----:B-1----:R-:W-:-:S03]  /*6b50*/  IMAD.WIDE R50, R2, 0x2, R56 ;  /* 0x0000000202327825 */ /* 0x002fc600078e0238 */
[----:B------:R-:W2:Y:S04]  /*6b60*/  LDL.64 R56, [R1+0x708] ;  /* 0x0007080001387983 */ /* 0x000ea80000100a00 */
[----:B------:R1:W2:Y:S01]  /*6b70*/  LDG.E.U16 R157, desc[UR10][R52.64] ;  /* 0x0000000a349d7981 */ /* 0x0002a2000c1e1500 */
[----:B0-----:R-:W-:-:S03]  /*6b80*/  IMAD.WIDE R48, R2, 0x2, R64 ;  /* 0x0000000202307825 */ /* 0x001fc600078e0240 */
[----:B------:R-:W2:Y:S01]  /*6b90*/  LDL.64 R64, [R1+0x700] ;  /* 0x0007000001407983 */ /* 0x000ea20000100a00 */
[----:B------:R-:W-:-:S03]  /*6ba0*/  IMAD.WIDE R54, R2, 0x2, R58 ;  /* 0x0000000202367825 */ /* 0x000fc600078e023a */
[----:B------:R-:W2:Y:S01]  /*6bb0*/  LDL.64 R58, [R1+0x718] ;  /* 0x00071800013a7983 */ /* 0x000ea20000100a00 */
[----:B-1----:R-:W-:-:S03]  /*6bc0*/  IMAD.WIDE R52, R2, 0x2, R72 ;  /* 0x0000000202347825 */ /* 0x002fc600078e0248 */
[----:B------:R-:W2:Y:S04]  /*6bd0*/  LDL.64 R72, [R1+0x6e8] ;  /* 0x0006e80001487983 */ /* 0x000ea80000100a00 */
[----:B------:R0:W2:Y:S04]  /*6be0*/  LDG.E.U16 R158, desc[UR10][R54.64] ;  /* 0x0000000a369e7981 */ /* 0x0000a8000c1e1500 */
[----:B------:R1:W2:Y:S04]  /*6bf0*/  LDG.E.U16 R156, desc[UR10][R50.64] ;  /* 0x0000000a329c7981 */ /* 0x0002a8000c1e1500 */
[----:B------:R1:W2:Y:S01]  /*6c00*/  LDG.E.U16 R155, desc[UR10][R48.64] ;  /* 0x0000000a309b7981 */ /* 0x0002a2000c1e1500 */
[----:B0-----:R-:W-:-:S03]  /*6c10*/  IMAD.WIDE R54, R2, 0x2, R74 ;  /* 0x0000000202367825 */ /* 0x001fc600078e024a */
[----:B------:R-:W2:Y:S01]  /*6c20*/  LDL.64 R74, [R1+0x6f0] ;  /* 0x0006f000014a7983 */ /* 0x000ea20000100a00 */
[----:B-1----:R-:W-:-:S03]  /*6c30*/  IMAD.WIDE R50, R2, 0x2, R76 ;  /* 0x0000000202327825 */ /* 0x002fc600078e024c */
[----:B------:R-:W2:Y:S01]  /*6c40*/  LDG.E.U16 R151, desc[UR10][R54.64] ;  /* 0x0000000a36977981 */ /* 0x000ea2000c1e1500 */
[----:B------:R-:W-:-:S03]  /*6c50*/  IMAD.WIDE R48, R2, 0x2, R70 ;  /* 0x0000000202307825 */ /* 0x000fc600078e0246 */
[----:B------:R-:W2:Y:S04]  /*6c60*/  LDL.64 R70, [R1+0x6e0] ;  /* 0x0006e00001467983 */ /* 0x000ea80000100a00 */
[----:B------:R3:W2:Y:S04]  /*6c70*/  LDG.E.U16 R154, desc[UR10][R50.64] ;  /* 0x0000000a329a7981 */ /* 0x0006a8000c1e1500 */
[----:B------:R4:W2:Y:S04]  /*6c80*/  LDG.E.U16 R149, desc[UR10][R48.64] ;  /* 0x0000000a30957981 */ /* 0x0008a8000c1e1500 */
[----:B------:R-:W2:Y:S04]  /*6c90*/  LDG.E.U16 R150, desc[UR10][R52.64] ;  /* 0x0000000a34967981 */ /* 0x000ea8000c1e1500 */
[----:B------:R-:W2:Y:S01]  /*6ca0*/  LDL.64 R76, [R1+0x6a8] ;  /* 0x0006a800014c7983 */ /* 0x000ea20000100a00 */
[----:B---3--:R-:W-:-:S03]  /*6cb0*/  IMAD.WIDE R50, R2, 0x2, R68 ;  /* 0x0000000202327825 */ /* 0x008fc600078e0244 */
[----:B------:R-:W3:Y:S01]  /*6cc0*/  LDL.64 R68, [R1+0x6d8] ;  /* 0x0006d80001447983 */ /* 0x000ee20000100a00 */
[----:B----4-:R-:W-:-:S03]  /*6cd0*/  IMAD.WIDE R48, R2, 0x2, R62 ;  /* 0x0000000202307825 */ /* 0x010fc600078e023e */
[----:B------:R-:W4:Y:S04]  /*6ce0*/  LDL.64 R62, [R1+0x6d0] ;  /* 0x0006d000013e7983 */ /* 0x000f280000100a00 */
[----:B------:R0:W4:Y:S04]  /*6cf0*/  LDG.E.U16 R251, desc[UR10][R50.64] ;  /* 0x0000000a32fb7981 */ /* 0x000128000c1e1500 */
[----:B------:R1:W4:Y:S01]  /*6d00*/  LDG.E.U16 R249, desc[UR10][R48.64] ;  /* 0x0000000a30f97981 */ /* 0x000322000c1e1500 */
[----:B--2---:R-:W-:-:S03]  /*6d10*/  IMAD.WIDE R54, R2, 0x2, R60 ;  /* 0x0000000202367825 */ /* 0x004fc600078e023c */
[----:B------:R-:W2:Y:S01]  /*6d20*/  LDL.64 R60, [R1+0x6c8] ;  /* 0x0006c800013c7983 */ /* 0x000ea20000100a00 */
        /* <DEDUP_REMOVED lines=18> */
[----:B------:R-:W2:Y:S01]  /*6e50*/  LDL.64 R70, [R1+0x688] ;  /* 0x0006880001467983 */ /* 0x000ea20000100a00 */
[----:B------:R-:W-:-:S03]  /*6e60*/  IMAD.WIDE R54, R2, 0x2, R78 ;  /* 0x0000000202367825 */ /* 0x000fc600078e024e */
[----:B------:R3:W2:Y:S04]  /*6e70*/  LDG.E.U16 R233, desc[UR10][R48.64] ;  /* 0x0000000a30e97981 */ /* 0x0006a8000c1e1500 */
        /* <DEDUP_REMOVED lines=14> */
[----:B------:R-:W2:Y:S01]  /*6f60*/  LDG.E.U16 R48, desc[UR10][R48.64] ;  /* 0x0000000a30307981 */ /* 0x000ea2000c1e1500 */
[----:B------:R-:W-:-:S03]  /*6f70*/  IMAD.WIDE R56, R2, 0x2, R56 ;  /* 0x0000000202387825 */ /* 0x000fc600078e0238 */
[----:B------:R-:W2:Y:S01]  /*6f80*/  LDG.E.U16 R101, desc[UR10][R52.64] ;  /* 0x0000000a34657981 */ /* 0x000ea2000c1e1500 */
[----:B-1----:R-:W-:-:S03]  /*6f90*/  IMAD.WIDE R54, R2, 0x2, R64 ;  /* 0x0000000202367825 */ /* 0x002fc600078e0240 */
[----:B------:R0:W2:Y:S04]  /*6fa0*/  LDG.E.U16 R49, desc[UR10][R56.64] ;  /* 0x0000000a38317981 */ /* 0x0000a8000c1e1500 */
[----:B------:R-:W2:Y:S01]  /*6fb0*/  LDL.64 R64, [R1+0x650] ;  /* 0x0006500001407983 */ /* 0x000ea20000100a00 */
[----:B0-----:R-:W-:-:S03]  /*6fc0*/  IMAD.WIDE R56, R2, 0x2, R72 ;  /* 0x0000000202387825 */ /* 0x001fc600078e0248 */
[----:B------:R-:W2:Y:S01]  /*6fd0*/  LDL.64 R72, [R1+0x630] ;  /* 0x0006300001487983 */ /* 0x000ea20000100a00 */
[----:B------:R-:W-:-:S03]  /*6fe0*/  IMAD.WIDE R50, R2, 0x2, R58 ;  /* 0x0000000202327825 */ /* 0x000fc600078e023a */
[----:B------:R-:W2:Y:S04]  /*6ff0*/  LDL.64 R58, [R1+0x668] ;  /* 0x00066800013a7983 */ /* 0x000ea80000100a00 */
[----:B------:R0:W2:Y:S01]  /*7000*/  LDG.E.U16 R3, desc[UR10][R50.64] ;  /* 0x0000000a32037981 */ /* 0x0000a2000c1e1500 */
[----:B------:R-:W-:-:S03]  /*7010*/  IMAD.WIDE R52, R2, 0x2, R74 ;  /* 0x0000000202347825 */ /* 0x000fc600078e024a */
[----:B------:R-:W2:Y:S04]  /*7020*/  LDL.64 R74, [R1+0x600] ;  /* 0x00060000014a7983 */ /* 0x000ea80000100a00 */
[----:B------:R-:W2:Y:S01]  /*7030*/  LDG.E.U16 R52, desc[UR10][R52.64] ;  /* 0x0000000a34347981 */ /* 0x000ea2000c1e1500 */
[----:B0-----:R-:W-:-:S03]  /*7040*/  IMAD.WIDE R50, R2, 0x2, R76 ;  /* 0x0000000202327825 */ /* 0x001fc600078e024c */
[----:B------:R-:W2:Y:S04]  /*7050*/  LDL.64 R76, [R1+0x610] ;  /* 0x00061000014c7983 */ /* 0x000ea80000100a00 */
[----:B------:R-:W2:Y:S04]  /*7060*/  LDG.E.U16 R50, desc[UR10][R50.64] ;  /* 0x0000000a32327981 */ /* 0x000ea8000c1e1500 */
[----:B------:R-:W2:Y:S04]  /*7070*/  LDG.E.U16 R53, desc[UR10][R56.64] ;  /* 0x0000000a38357981 */ /* 0x000ea8000c1e1500 */
[----:B------:R0:W2:Y:S02]  /*7080*/  LDG.E.U16 R51, desc[UR10][R54.64] ;  /* 0x0000000a36337981 */ /* 0x0000a4000c1e1500 */
[----:B0-----:R-:W-:-:S02]  /*7090*/  IMAD.WIDE R54, R2, 0x2, R70 ;  /* 0x0000000202367825 */ /* 0x001fc400078e0246 */
[----:B------:R-:W2:Y:S04]  /*70a0*/  LDL.64 R70, [R1+0x620] ;  /* 0x0006200001467983 */ /* 0x000ea80000100a00 */
[----:B------:R-:W2:Y:S01]  /*70b0*/  LDG.E.U16 R54, desc[UR10][R54.64] ;  /* 0x0000000a36367981 */ /* 0x000ea2000c1e1500 */
[----:B---3--:R-:W-:-:S03]  /*70c0*/  IMAD.WIDE R56, R2, 0x2, R68 ;  /* 0x0000000202387825 */ /* 0x008fc600078e0244 */
[----:B------:R-:W3:Y:S01]  /*70d0*/  LDL.64 R68, [R1+0x618] ;  /* 0x0006180001447983 */ /* 0x000ee20000100a00 */
[----:B----4-:R-:W-:-:S03]  /*70e0*/  IMAD.WIDE R62, R2, 0x2, R62 ;  /* 0x00000002023e7825 */ /* 0x010fc600078e023e */
[----:B------:R-:W4:Y:S04]  /*70f0*/  LDG.E.U16 R56, desc[UR10][R56.64] ;  /* 0x0000000a38387981 */ /* 0x000f28000c1e1500 */
[----:B------:R0:W4:Y:S02]  /*7100*/  LDG.E.U16 R55, desc[UR10][R62.64] ;  /* 0x0000000a3e377981 */ /* 0x000124000c1e1500 */
[C---:B0-----:R-:W-:Y:S02]  /*7110*/  IMAD.WIDE R62, R2.reuse, 0x2, R88 ;  /* 0x00000002023e7825 */ /* 0x041fe400078e0258 */
[----:B------:R-:W4:Y:S02]  /*7120*/  LDL.64 R88, [R1+0x5f0] ;  /* 0x0005f00001587983 */ /* 0x000f240000100a00 */
[----:B--2---:R-:W-:-:S02]  /*7130*/  IMAD.WIDE R60, R2, 0x2, R60 ;  /* 0x00000002023c7825 */ /* 0x004fc400078e023c */
[----:B------:R-:W2:Y:S04]  /*7140*/  LDG.E.U16 R62, desc[UR10][R62.64] ;  /* 0x0000000a3e3e7981 */ /* 0x000ea8000c1e1500 */
[----:B------:R0:W2:Y:S02]  /*7150*/  LDG.E.U16 R57, desc[UR10][R60.64] ;  /* 0x0000000a3c397981 */ /* 0x0000a4000c1e1500 */
[C---:B0-----:R-:W-:Y:S02]  /*7160*/  IMAD.WIDE R60, R2.reuse, 0x2, R90 ;  /* 0x00000002023c7825 */ /* 0x041fe400078e025a */
[----:B------:R-:W2:Y:S02]  /*7170*/  LDL.64 R90, [R1+0x590] ;  /* 0x00059000015a7983 */ /* 0x000ea40000100a00 */
[----:B------:R-:W-:-:S02]  /*7180*/  IMAD.WIDE R64, R2, 0x2, R64 ;  /* 0x0000000202407825 */ /* 0x000fc400078e0240 */
[----:B------:R-:W2:Y:S02]  /*7190*/  LDG.E.U16 R60, desc[UR10][R60.64] ;  /* 0x0000000a3c3c7981 */ /* 0x000ea4000c1e1500 */
[C---:B------:R-:W-:Y:S02]  /*71a0*/  IMAD.WIDE R72, R2.reuse, 0x2, R72 ;  /* 0x0000000202487825 */ /* 0x040fe400078e0248 */
[----:B------:R0:W2:Y:S02]  /*71b0*/  LDG.E.U16 R61, desc[UR10][R64.64] ;  /* 0x0000000a403d7981 */ /* 0x0000a4000c1e1500 */
[C---:B0-----:R-:W-:Y:S02]  /*71c0*/  IMAD.WIDE R64, R2.reuse, 0x2, R80 ;  /* 0x0000000202407825 */ /* 0x041fe400078e0250 */
[----:B------:R-:W2:Y:S04]  /*71d0*/  LDL.64 R80, [R1+0x5d0] ;  /* 0x0005d00001507983 */ /* 0x000ea80000100a00 */
[----:B------:R-:W2:Y:S04]  /*71e0*/  LDG.E.U16 R64, desc[UR10][R64.64] ;  /* 0x0000000a40407981 */ /* 0x000ea8000c1e1500 */
[----:B------:R0:W2:Y:S02]  /*71f0*/  LDG.E.U16 R65, desc[UR10][R72.64] ;  /* 0x0000000a48417981 */ /* 0x0000a4000c1e1500 */
[----:B0-----:R-:W-:-:S02]  /*7200*/  IMAD.WIDE R72, R2, 0x2, R84 ;  /* 0x0000000202487825 */ /* 0x001fc400078e0254 */
[----:B------:R-:W2:Y:S02]  /*7210*/  LDL.64 R84, [R1+0x5b0] ;  /* 0x0005b00001547983 */ /* 0x000ea40000100a00 */
[C---:B------:R-:W-:Y:S02]  /*7220*/  IMAD.WIDE R58, R2.reuse, 0x2, R58 ;  /* 0x00000002023a7825 */ /* 0x040fe400078e023a */
[----:B------:R-:W2:Y:S02]  /*7230*/  LDG.E.U16 R72, desc[UR10][R72.64] ;  /* 0x0000000a48487981 */ /* 0x000ea4000c1e1500 */
[C---:B------:R-:W-:Y:S02]  /*7240*/  IMAD.WIDE R66, R2.reuse, 0x2, R66 ;  /* 0x0000000202427825 */ /* 0x040fe400078e0242 */
[----:B------:R-:W2:Y:S04]  /*7250*/  LDG.E.U16 R58, desc[UR10][R58.64] ;  /* 0x0000000a3a3a7981 */ /* 0x000ea8000c1e1500 */
[----:B------:R0:W2:Y:S01]  /*7260*/  LDG.E.U16 R59, desc[UR10][R66.64] ;  /* 0x0000000a423b7981 */ /* 0x0000a2000c1e1500 */
[----:B------:R-:W-:-:S04]  /*7270*/  IMAD.WIDE R70, R2, 0x2, R70 ;  /* 0x0000000202467825 */ /* 0x000fc800078e0246 */
[C---:B0-----:R-:W-:Y:S02]  /*7280*/  IMAD.WIDE R66, R2.reuse, 0x2, R82 ;  /* 0x0000000202427825 */ /* 0x041fe400078e0252 */
[----:B------:R-:W2:Y:S04]  /*7290*/  LDL.64 R82, [R1+0x5e0] ;  /* 0x0005e00001527983 */ /* 0x000ea80000100a00 */
[----:B------:R0:W2:Y:S02]  /*72a0*/  LDG.E.U16 R63, desc[UR10][R66.64] ;  /* 0x0000000a423f7981 */ /* 0x0000a4000c1e1500 */
[C---:B0-----:R-:W-:Y:S02]  /*72b0*/  IMAD.WIDE R66, R2.reuse, 0x2, R78 ;  /* 0x0000000202427825 */ /* 0x041fe400078e024e */
[----:B------:R-:W2:Y:S04]  /*72c0*/  LDL.64 R78, [R1+0x5c8] ;  /* 0x0005c800014e7983 */ /* 0x000ea80000100a00 */
[----:B------:R-:W2:Y:S01]  /*72d0*/  LDG.E.U16 R66, desc[UR10][R66.64] ;  /* 0x0000000a42427981 */ /* 0x000ea2000c1e1500 */
[----:B------:R-:W-:-:S03]  /*72e0*/  IMAD.WIDE R76, R2, 0x2, R76 ;  /* 0x00000002024c7825 */ /* 0x000fc600078e024c */
[----:B------:R0:W2:Y:S02]  /*72f0*/  LDG.E.U16 R67, desc[UR10][R70.64] ;  /* 0x0000000a46437981 */ /* 0x0000a4000c1e1500 */
[C---:B0-----:R-:W-:Y:S02]  /*7300*/  IMAD.WIDE R70, R2.reuse, 0x2, R86 ;  /* 0x0000000202467825 */ /* 0x041fe400078e0256 */
[----:B------:R-:W2:Y:S02]  /*7310*/  LDL.64 R86, [R1+0x5c0] ;  /* 0x0005c00001567983 */ /* 0x000ea40000100a00 */
[C---:B------:R-:W-:Y:S02]  /*7320*/  IMAD.WIDE R74, R2.reuse, 0x2, R74 ;  /* 0x00000002024a7825 */ /* 0x040fe400078e024a */
[----:B------:R-:W2:Y:S04]  /*7330*/  LDG.E.U16 R70, desc[UR10][R70.64] ;  /* 0x0000000a46467981 */ /* 0x000ea8000c1e1500 */
[----:B------:R0:W2:Y:S02]  /*7340*/  LDG.E.U16 R71, desc[UR10][R74.64] ;  /* 0x0000000a4a477981 */ /* 0x0000a4000c1e1500 */
[----:B0-----:R-:W-:-:S02]  /*7350*/  IMAD.WIDE R74, R2, 0x2, R96 ;  /* 0x00000002024a7825 */ /* 0x001fc400078e0260 */
[----:B------:R-:W2:Y:S04]  /*7360*/  LDL.64 R96, [R1+0x570] ;  /* 0x0005700001607983 */ /* 0x000ea80000100a00 */
[----:B------:R-:W2:Y:S01]  /*7370*/  LDG.E.U16 R74, desc[UR10][R74.64] ;  /* 0x0000000a4a4a7981 */ /* 0x000ea2000c1e1500 */
[----:B---3--:R-:W-:-:S06]  /*7380*/  IMAD.WIDE R68, R2, 0x2, R68 ;  /* 0x0000000202447825 */ /* 0x008fcc00078e0244 */
[----:B------:R-:W3:Y:S04]  /*7390*/  LDG.E.U16 R68, desc[UR10][R68.64] ;  /* 0x0000000a44447981 */ /* 0x000ee8000c1e1500 */
[----:B------:R4:W3:Y:S02]  /*73a0*/  LDG.E.U16 R69, desc[UR10][R76.64] ;  /* 0x0000000a4c457981 */ /* 0x0008e4000c1e1500 */
[C---:B----4-:R-:W-:Y:S02]  /*73b0*/  IMAD.WIDE R76, R2.reuse, 0x2, R88 ;  /* 0x00000002024c7825 */ /* 0x050fe400078e0258 */
[----:B------:R-:W4:Y:S04]  /*73c0*/  LDL.64 R88, [R1+0x580] ;  /* 0x0005800001587983 */ /* 0x000f280000100a00 */
[----:B------:R0:W3:Y:S02]  /*73d0*/  LDG.E.U16 R73, desc[UR10][R76.64] ;  /* 0x0000000a4c497981 */ /* 0x0000e4000c1e1500 */
[----:B0-----:R-:W-:-:S02]  /*73e0*/  IMAD.WIDE R76, R2, 0x2, R94 ;  /* 0x00000002024c7825 */ /* 0x001fc400078e025e */
[----:B------:R-:W3:Y:S04]  /*73f0*/  LDL.64 R94, [R1+0x560] ;  /* 0x00056000015e7983 */ /* 0x000ee80000100a00 */
[----:B------:R-:W3:Y:S01]  /*7400*/  LDG.E.U16 R76, desc[UR10][R76.64] ;  /* 0x0000000a4c4c7981 */ /* 0x000ee2000c1e1500 */
[----:B--2---:R-:W-:-:S05]  /*7410*/  IMAD.WIDE R80, R2, 0x2, R80 ;  /* 0x0000000202507825 */ /* 0x004fca00078e0250 */
[----:B------:R0:W2:Y:S02]  /*7420*/  LDG.E.U16 R77, desc[UR10][R80.64] ;  /* 0x0000000a504d7981 */ /* 0x0000a4000c1e1500 */
[C---:B0-----:R-:W-:Y:S02]  /*7430*/  IMAD.WIDE R80, R2.reuse, 0x2, R164 ;  /* 0x0000000202507825 */ /* 0x041fe400078e02a4 */
[----:B------:R-:W2:Y:S04]  /*7440*/  LDL.64 R164, [R1+0x538] ;  /* 0x0005380001a47983 */ /* 0x000ea80000100a00 */
[----:B------:R-:W2:Y:S01]  /*7450*/  LDG.E.U16 R80, desc[UR10][R80.64] ;  /* 0x0000000a50507981 */ /* 0x000ea2000c1e1500 */
[----:B------:R-:W-:-:S05]  /*7460*/  IMAD.WIDE R84, R2, 0x2, R84 ;  /* 0x0000000202547825 */ /* 0x000fca00078e0254 */
[----:B------:R0:W2:Y:S02]  /*7470*/  LDG.E.U16 R81, desc[UR10][R84.64] ;  /* 0x0000000a54517981 */ /* 0x0000a4000c1e1500 */
[C---:B0-----:R-:W-:Y:S02]  /*7480*/  IMAD.WIDE R84, R2.reuse, 0x2, R112 ;  /* 0x0000000202547825 */ /* 0x041fe400078e0270 */
[----:B------:R-:W2:Y:S02]  /*7490*/  LDL.64 R112, [R1+0x548] ;  /* 0x0005480001707983 */ /* 0x000ea40000100a00 */
[C---:B------:R-:W-:Y:S02]  /*74a0*/  IMAD.WIDE R90, R2.reuse, 0x2, R90 ;  /* 0x00000002025a7825 */ /* 0x040fe400078e025a */
[----:B------:R-:W2:Y:S02]  /*74b0*/  LDG.E.U16 R84, desc[UR10][R84.64] ;  /* 0x0000000a54547981 */ /* 0x000ea4000c1e1500 */
[----:B------:R-:W-:-:S02]  /*74c0*/  IMAD.WIDE R82, R2, 0x2, R82 ;  /* 0x0000000202527825 */ /* 0x000fc400078e0252 */
[----:B------:R-:W2:Y:S04]  /*74d0*/  LDG.E.U16 R85, desc[UR10][R90.64] ;  /* 0x0000000a5a557981 */ /* 0x000ea8000c1e1500 */
[----:B------:R0:W2:Y:S01]  /*74e0*/  LDG.E.U16 R75, desc[UR10][R82.64] ;  /* 0x0000000a524b7981 */ /* 0x0000a2000c1e1500 */
[----:B------:R-:W-:-:S06]  /*74f0*/  IMAD.WIDE R78, R2, 0x2, R78 ;  /* 0x00000002024e7825 */ /* 0x000fcc00078e024e */
[----:B------:R-:W2:Y:S01]  /*7500*/  LDG.E.U16 R78, desc[UR10][R78.64] ;  /* 0x0000000a4e4e7981 */ /* 0x000ea2000c1e1500 */
[----:B0-----:R-:W-:-:S04]  /*7510*/  IMAD.WIDE R82, R2, 0x2, R114 ;  /* 0x0000000202527825 */ /* 0x001fc800078e0272 */
[C---:B------:R-:W-:Y:S02]  /*7520*/  IMAD.WIDE R92, R2.reuse, 0x2, R92 ;  /* 0x00000002025c7825 */ /* 0x040fe400078e025c */
[----:B------:R-:W2:Y:S02]  /*7530*/  LDG.E.U16 R82, desc[UR10][R82.64] ;  /* 0x0000000a52527981 */ /* 0x000ea4000c1e1500 */
[C---:B------:R-:W-:Y:S02]  /*7540*/  IMAD.WIDE R86, R2.reuse, 0x2, R86 ;  /* 0x0000000202567825 */ /* 0x040fe400078e0256 */
[----:B------:R-:W2:Y:S04]  /*7550*/  LDG.E.U16 R83, desc[UR10][R92.64] ;  /* 0x0000000a5c537981 */ /* 0x000ea8000c1e1500 */
[----:B------:R0:W2:Y:S01]  /*7560*/  LDG.E.U16 R79, desc[UR10][R86.64] ;  /* 0x0000000a564f7981 */ /* 0x0000a2000c1e1500 */
[----:B------:R-:W-:-:S04]  /*7570*/  IMAD.WIDE R90, R2, 0x2, R106 ;  /* 0x00000002025a7825 */ /* 0x000fc800078e026a */
[----:B0-----:R-:W-:Y:S02]  /*7580*/  IMAD.WIDE R86, R2, 0x2, R110 ;  /* 0x0000000202567825 */ /* 0x001fe400078e026e */
[----:B------:R-:W2:Y:S04]  /*7590*/  LDG.E.U16 R90, desc[UR10][R90.64] ;  /* 0x0000000a5a5a7981 */ /* 0x000ea8000c1e1500 */
[----:B------:R-:W2:Y:S01]  /*75a0*/  LDG.E.U16 R86, desc[UR10][R86.64] ;  /* 0x0000000a56567981 */ /* 0x000ea2000c1e1500 */
[----:B------:R-:W-:-:S04]  /*75b0*/  IMAD.WIDE R106, R100, 0x2, R212 ;  /* 0x00000002646a7825 */ /* 0x000fc800078e02d4 */
[----:B------:R-:W-:-:S04]  /*75c0*/  IMAD.WIDE R96, R2, 0x2, R96 ;  /* 0x0000000202607825 */ /* 0x000fc800078e0260 */
[----:B------:R-:W-:-:S04]  /*75d0*/  IMAD.WIDE R92, R2, 0x2, R102 ;  /* 0x00000002025c7825 */ /* 0x000fc800078e0266 */
[----:B------:R-:W-:Y:S02]  /*75e0*/  IMAD.WIDE R106, R2, 0x2, R106 ;  /* 0x00000002026a7825 */ /* 0x000fe400078e026a */
[----:B------:R-:W2:Y:S02]  /*75f0*/  LDG.E.U16 R92, desc[UR10][R92.64] ;  /* 0x0000000a5c5c7981 */ /* 0x000ea4000c1e1500 */
[C---:B------:R-:W-:Y:S02]  /*7600*/  IMAD.SHL.U32 R110, R100.reuse, 0x2, RZ ;  /* 0x00000002646e7824 */ /* 0x040fe400078e00ff */
[----:B------:R0:W2:Y:S01]  /*7610*/  LDG.E.U16 R229, desc[UR10][R106.64] ;  /* 0x0000000a6ae57981 */ /* 0x0000a2000c1e1500 */
[----:B------:R-:W-:-:S04]  /*7620*/  IMAD.WIDE R102, R100, 0x2, R210 ;  /* 0x0000000264667825 */ /* 0x000fc800078e02d2 */
[----:B0-----:R-:W-:Y:S01]  /*7630*/  IMAD.WIDE R106, R110, 0x2, R210 ;  /* 0x000000026e6a7825 */ /* 0x001fe200078e02d2 */
[----:B------:R-:W-:Y:S03]  /*7640*/  STL [R1+0x79c], R208 ;  /* 0x00079cd001007387 */ /* 0x000fe60000100800 */
[C---:B------:R-:W-:Y:S01]  /*7650*/  IMAD.WIDE R106, R2.reuse, 0x2, R106 ;  /* 0x00000002026a7825 */ /* 0x040fe200078e026a */
[----:B------:R0:W-:Y:S04]  /*7660*/  STL [R1+0x798], R209 ;  /* 0x000798d101007387 */ /* 0x0001e80000100800 */
[----:B------:R-:W2:Y:S04]  /*7670*/  LDG.E.U16 R207, desc[UR10][R106.64] ;  /* 0x0000000a6acf7981 */ /* 0x000ea8000c1e1500 */
[----:B------:R-:W-:Y:S04]  /*7680*/  STL [R1+0x7a0], R215 ;  /* 0x0007a0d701007387 */ /* 0x000fe80000100800 */
[----:B------:R-:W2:Y:S04]  /*7690*/  LDL.64 R170, [R1+0x520] ;  /* 0x0005200001aa7983 */ /* 0x000ea80000100a00 */
[----:B------:R-:W2:Y:S01]  /*76a0*/  LDL.64 R184, [R1+0x518] ;  /* 0x0005180001b87983 */ /* 0x000ea20000100a00 */
[----:B----4-:R-:W-:-:S03]  /*76b0*/  IMAD.WIDE R88, R2, 0x2, R88 ;  /* 0x0000000202587825 */ /* 0x010fc600078e0258 */
[----:B------:R-:W4:Y:S04]  /*76c0*/  LDL.64 R186, [R1+0x4b8] ;  /* 0x0004b80001ba7983 */ /* 0x000f280000100a00 */
[----:B------:R1:W4:Y:S01]  /*76d0*/  LDG.E.U16 R87, desc[UR10][R88.64] ;  /* 0x0000000a58577981 */ /* 0x000322000c1e1500 */
[----:B---3--:R-:W-:-:S03]  /*76e0*/  IMAD.WIDE R94, R2, 0x2, R94 ;  /* 0x00000002025e7825 */ /* 0x008fc600078e025e */
[----:B------:R-:W3:Y:S01]  /*76f0*/  LDL.64 R190, [R1+0x468] ;  /* 0x0004680001be7983 */ /* 0x000ee20000100a00 */
[----:B-1----:R-:W-:-:S03]  /*7700*/  IMAD.WIDE R88, R2, 0x2, R108 ;  /* 0x0000000202587825 */ /* 0x002fc600078e026c */
[----:B------:R1:W3:Y:S01]  /*7710*/  LDG.E.U16 R91, desc[UR10][R94.64] ;  /* 0x0000000a5e5b7981 */ /* 0x0002e2000c1e1500 */
[----:B------:R-:W-:-:S03]  /*7720*/  IMAD.WIDE R102, R2, 0x2, R102 ;  /* 0x0000000202667825 */ /* 0x000fc600078e0266 */
[----:B------:R-:W3:Y:S04]  /*7730*/  LDL.64 R188, [R1+0x460] ;  /* 0x0004600001bc7983 */ /* 0x000ee80000100a00 */
[----:B------:R-:W3:Y:S01]  /*7740*/  LDG.E.U16 R88, desc[UR10][R88.64] ;  /* 0x0000000a58587981 */ /* 0x000ee2000c1e1500 */
[----:B-1----:R-:W-:-:S03]  /*7750*/  IMAD.WIDE R94, R2, 0x2, R98 ;  /* 0x00000002025e7825 */ /* 0x002fc600078e0262 */
[----:B------:R-:W3:Y:S04]  /*7760*/  LDG.E.U16 R227, desc[UR10][R102.64] ;  /* 0x0000000a66e37981 */ /* 0x000ee8000c1e1500 */
[----:B------:R1:W3:Y:S04]  /*7770*/  LDG.E.U16 R93, desc[UR10][R94.64] ;  /* 0x0000000a5e5d7981 */ /* 0x0002e8000c1e1500 */
[----:B------:R0:W3:Y:S01]  /*7780*/  LDG.E.U16 R89, desc[UR10][R96.64] ;  /* 0x0000000a60597981 */ /* 0x0000e2000c1e1500 */
[----:B-1----:R-:W-:-:S04]  /*7790*/  IMAD.WIDE R94, R104, 0x2, R208 ;  /* 0x00000002685e7825 */ /* 0x002fc800078e02d0 */
[----:B0-----:R-:W-:-:S04]  /*77a0*/  IMAD.WIDE R96, R100, 0x2, R214 ;  /* 0x0000000264607825 */ /* 0x001fc800078e02d6 */
[----:B------:R-:W-:-:S04]  /*77b0*/  IMAD.WIDE R96, R2, 0x2, R96 ;  /* 0x0000000202607825 */ /* 0x000fc800078e0260 */
[----:B------:R-:W-:Y:S01]  /*77c0*/  IMAD.WIDE R94, R2, 0x2, R94 ;  /* 0x00000002025e7825 */ /* 0x000fe200078e025e */
[----:B------:R0:W3:Y:S03]  /*77d0*/  LDG.E.U16 R223, desc[UR10][R96.64] ;  /* 0x0000000a60df7981 */ /* 0x0000e6000c1e1500 */
[C-C-:B------:R-:W-:Y:S01]  /*77e0*/  IMAD.WIDE R98, R100.reuse, 0x2, R208.reuse ;  /* 0x0000000264627825 */ /* 0x140fe200078e02d0 */
[----:B------:R1:W3:Y:S03]  /*77f0*/  LDG.E.U16 R221, desc[UR10][R94.64] ;  /* 0x0000000a5edd7981 */ /* 0x0002e6000c1e1500 */
[----:B------:R-:W-:Y:S02]  /*7800*/  IMAD R100, R100, 0x3, RZ ;  /* 0x0000000364647824 */ /* 0x000fe400078e02ff */
[----:B0-----:R-:W-:-:S04]  /*7810*/  IMAD.WIDE R96, R110, 0x2, R208 ;  /* 0x000000026e607825 */ /* 0x001fc800078e02d0 */
[----:B-1----:R-:W-:-:S04]  /*7820*/  IMAD.WIDE R94, R100, 0x2, R210 ;  /* 0x00000002645e7825 */ /* 0x002fc800078e02d2 */
[----:B------:R-:W-:-:S04]  /*7830*/  IMAD.WIDE R96, R2, 0x2, R96 ;  /* 0x0000000202607825 */ /* 0x000fc800078e0260 */
[----:B------:R-:W-:Y:S01]  /*7840*/  IMAD.WIDE R106, R100, 0x2, R208 ;  /* 0x00000002646a7825 */ /* 0x000fe200078e02d0 */
[----:B------:R0:W3:Y:S03]  /*7850*/  LDG.E.U16 R205, desc[UR10][R96.64] ;  /* 0x0000000a60cd7981 */ /* 0x0000e6000c1e1500 */
[C---:B------:R-:W-:Y:S01]  /*7860*/  IMAD.WIDE R94, R2.reuse, 0x2, R94 ;  /* 0x00000002025e7825 */ /* 0x040fe200078e025e */
[----:B------:R-:W3:Y:S03]  /*7870*/  LDL.64 R208, [R1+0x470] ;  /* 0x0004700001d07983 */ /* 0x000ee60000100a00 */
[----:B------:R-:W-:Y:S01]  /*7880*/  IMAD.WIDE R106, R2, 0x2, R106 ;  /* 0x00000002026a7825 */ /* 0x000fe200078e026a */
[----:B------:R2:W3:Y:S03]  /*7890*/  LDG.E.U16 R115, desc[UR10][R94.64] ;  /* 0x0000000a5e737981 */ /* 0x0004e6000c1e1500 */
[----:B0-----:R-:W-:-:S04]  /*78a0*/  IMAD.WIDE R96, R100, 0x2, R214 ;  /* 0x0000000264607825 */ /* 0x001fc800078e02d6 */
[C---:B--2---:R-:W-:Y:S02]  /*78b0*/  IMAD.WIDE R94, R2.reuse, 0x2, R112 ;  /* 0x00000002025e7825 */ /* 0x044fe400078e0270 */
[----:B------:R0:W2:Y:S02]  /*78c0*/  LDG.E.U16 R113, desc[UR10][R106.64] ;  /* 0x0000000a6a717981 */ /* 0x0000a4000c1e1500 */
[C---:B------:R-:W-:Y:S02]  /*78d0*/  IMAD.WIDE R96, R2.reuse, 0x2, R96 ;  /* 0x0000000202607825 */ /* 0x040fe400078e0260 */
[----:B------:R-:W2:Y:S04]  /*78e0*/  LDG.E.U16 R94, desc[UR10][R94.64] ;  /* 0x0000000a5e5e7981 */ /* 0x000ea8000c1e1500 */
[----:B------:R1:W2:Y:S01]  /*78f0*/  LDG.E.U16 R111, desc[UR10][R96.64] ;  /* 0x0000000a606f7981 */ /* 0x0002a2000c1e1500 */
[----:B0-----:R-:W-:-:S03]  /*7900*/  IMAD.WIDE R106, R2, 0x2, R166 ;  /* 0x00000002026a7825 */ /* 0x001fc600078e02a6 */
[----:B------:R-:W4:Y:S01]  /*7910*/  LDL.64 R166, [R1+0x510] ;  /* 0x0005100001a67983 */ /* 0x000f220000100a00 */
[----:B------:R-:W-:-:S03]  /*7920*/  IMAD.WIDE R98, R2, 0x2, R98 ;  /* 0x0000000202627825 */ /* 0x000fc600078e0262 */
[----:B------:R-:W2:Y:S01]  /*7930*/  LDG.E.U16 R95, desc[UR10][R106.64] ;  /* 0x0000000a6a5f7981 */ /* 0x000ea2000c1e1500 */
[----:B-1----:R-:W-:-:S03]  /*7940*/  IMAD.WIDE R96, R2, 0x2, R164 ;  /* 0x0000000202607825 */ /* 0x002fc600078e02a4 */
[----:B------:R-:W3:Y:S01]  /*7950*/  LDL.64 R164, [R1+0x508] ;  /* 0x0005080001a47983 */ /* 0x000ee20000100a00 */
[----:B------:R-:W-:-:S03]  /*7960*/  IMAD.WIDE R102, R110, 0x2, R214 ;  /* 0x000000026e667825 */ /* 0x000fc600078e02d6 */
[----:B------:R0:W2:Y:S01]  /*7970*/  LDG.E.U16 R225, desc[UR10][R98.64] ;  /* 0x0000000a62e17981 */ /* 0x0000a2000c1e1500 */
[----:B------:R-:W-:-:S03]  /*7980*/  IMAD.WIDE R102, R2, 0x2, R102 ;  /* 0x0000000202667825 */ /* 0x000fc600078e0266 */
[----:B------:R-:W2:Y:S01]  /*7990*/  LDG.E.U16 R96, desc[UR10][R96.64] ;  /* 0x0000000a60607981 */ /* 0x000ea2000c1e1500 */
[----:B------:R-:W-:-:S03]  /*79a0*/  IMAD.WIDE R108, R110, 0x2, R212 ;  /* 0x000000026e6c7825 */ /* 0x000fc600078e02d4 */
[----:B------:R1:W2:Y:S01]  /*79b0*/  LDG.E.U16 R203, desc[UR10][R102.64] ;  /* 0x0000000a66cb7981 */ /* 0x0002a2000c1e1500 */
[----:B0-----:R-:W-:-:S04]  /*79c0*/  IMAD.WIDE R98, R100, 0x2, R212 ;  /* 0x0000000264627825 */ /* 0x001fc800078e02d4 */
[----:B------:R-:W-:-:S04]  /*79d0*/  IMAD.WIDE R98, R2, 0x2, R98 ;  /* 0x0000000202627825 */ /* 0x000fc800078e0262 */
[----:B-1----:R-:W-:Y:S01]  /*79e0*/  IMAD.WIDE R102, R104, 0x2, R212 ;  /* 0x0000000268667825 */ /* 0x002fe200078e02d4 */
[----:B------:R0:W2:Y:S03]  /*79f0*/  LDG.E.U16 R201, desc[UR10][R98.64] ;  /* 0x0000000a62c97981 */ /* 0x0000a6000c1e1500 */
[----:B------:R-:W-:-:S04]  /*7a00*/  IMAD.WIDE R108, R2, 0x2, R108 ;  /* 0x00000002026c7825 */ /* 0x000fc800078e026c */
[----:B------:R-:W-:Y:S01]  /*7a10*/  IMAD.WIDE R102, R2, 0x2, R102 ;  /* 0x0000000202667825 */ /* 0x000fe200078e0266 */
[----:B------:R-:W2:Y:S03]  /*7a20*/  LDG.E.U16 R217, desc[UR10][R108.64] ;  /* 0x0000000a6cd97981 */ /* 0x000ea6000c1e1500 */
[----:B0-----:R-:W-:-:S04]  /*7a30*/  IMAD.WIDE R98, R104, 0x2, R210 ;  /* 0x0000000268627825 */ /* 0x001fc800078e02d2 */
[C---:B------:R-:W-:Y:S01]  /*7a40*/  IMAD.WIDE R98, R2.reuse, 0x2, R98 ;  /* 0x0000000202627825 */ /* 0x040fe200078e0262 */
[----:B------:R0:W2:Y:S04]  /*7a50*/  LDG.E.U16 R109, desc[UR10][R102.64] ;  /* 0x0000000a666d7981 */ /* 0x0000a8000c1e1500 */
[----:B------:R1:W2:Y:S01]  /*7a60*/  LDG.E.U16 R107, desc[UR10][R98.64] ;  /* 0x0000000a626b7981 */ /* 0x0002a2000c1e1500 */
[----:B0-----:R-:W-:-:S03]  /*7a70*/  IMAD.WIDE R102, R2, 0x2, R182 ;  /* 0x0000000202667825 */ /* 0x001fc600078e02b6 */
[----:B------:R-:W2:Y:S01]  /*7a80*/  LDL.64 R182, [R1+0x500] ;  /* 0x0005000001b67983 */ /* 0x000ea20000100a00 */
[----:B-1----:R-:W-:-:S03]  /*7a90*/  IMAD.WIDE R98, R2, 0x2, R180 ;  /* 0x0000000202627825 */ /* 0x002fc600078e02b4 */
[----:B------:R-:W2:Y:S04]  /*7aa0*/  LDL.64 R180, [R1+0x4f8] ;  /* 0x0004f80001b47983 */ /* 0x000ea80000100a00 */
[----:B------:R0:W2:Y:S04]  /*7ab0*/  LDG.E.U16 R97, desc[UR10][R102.64] ;  /* 0x0000000a66617981 */ /* 0x0000a8000c1e1500 */
[----:B------:R-:W2:Y:S01]  /*7ac0*/  LDG.E.U16 R98, desc[UR10][R98.64] ;  /* 0x0000000a62627981 */ /* 0x000ea2000c1e1500 */
[----:B0-----:R-:W-:-:S03]  /*7ad0*/  IMAD.WIDE R102, R2, 0x2, R170 ;  /* 0x0000000202667825 */ /* 0x001fc600078e02aa */
[----:B------:R-:W2:Y:S04]  /*7ae0*/  LDL.64 R170, [R1+0x4f0] ;  /* 0x0004f00001aa7983 */ /* 0x000ea80000100a00 */
[----:B------:R0:W2:Y:S02]  /*7af0*/  LDG.E.U16 R99, desc[UR10][R102.64] ;  /* 0x0000000a66637981 */ /* 0x0000a4000c1e1500 */
[C---:B0-----:R-:W-:Y:S02]  /*7b00*/  IMAD.WIDE R102, R2.reuse, 0x2, R184 ;  /* 0x0000000202667825 */ /* 0x041fe400078e02b8 */
[----:B------:R-:W2:Y:S04]  /*7b10*/  LDL.64 R184, [R1+0x4e8] ;  /* 0x0004e80001b87983 */ /* 0x000ea80000100a00 */
[----:B------:R4:W2:Y:S02]  /*7b20*/  LDG.E.U16 R100, desc[UR10][R102.64] ;  /* 0x0000000a66647981 */ /* 0x0008a4000c1e1500 */
[----:B----4-:R-:W-:-:S02]  /*7b30*/  IMAD.WIDE R102, R2, 0x2, R166 ;  /* 0x0000000202667825 */ /* 0x010fc400078e02a6 */
[----:B------:R-:W4:Y:S04]  /*7b40*/  LDL.64 R166, [R1+0x4e0] ;  /* 0x0004e00001a67983 */ /* 0x000f280000100a00 */
[----:B------:R3:W4:Y:S02]  /*7b50*/  LDG.E.U16 R104, desc[UR10][R102.64] ;  /* 0x0000000a66687981 */ /* 0x000724000c1e1500 */
[C---:B---3--:R-:W-:Y:S02]  /*7b60*/  IMAD.WIDE R102, R2.reuse, 0x2, R164 ;  /* 0x0000000202667825 */ /* 0x048fe400078e02a4 */
[----:B------:R-:W3:Y:S04]  /*7b70*/  LDL.64 R164, [R1+0x4d8] ;  /* 0x0004d80001a47983 */ /* 0x000ee80000100a00 */
[----:B------:R2:W3:Y:S02]  /*7b80*/  LDG.E.U16 R106, desc[UR10][R102.64] ;  /* 0x0000000a666a7981 */ /* 0x0004e4000c1e1500 */
[----:B--2---:R-:W-:-:S02]  /*7b90*/  IMAD.WIDE R102, R2, 0x2, R182 ;  /* 0x0000000202667825 */ /* 0x004fc400078e02b6 */
[----:B------:R-:W2:Y:S04]  /*7ba0*/  LDL.64 R182, [R1+0x4d0] ;  /* 0x0004d00001b67983 */ /* 0x000ea80000100a00 */
[----:B------:R0:W2:Y:S02]  /*7bb0*/  LDG.E.U16 R108, desc[UR10][R102.64] ;  /* 0x0000000a666c7981 */ /* 0x0000a4000c1e1500 */
[C---:B0-----:R-:W-:Y:S02]  /*7bc0*/  IMAD.WIDE R102, R2.reuse, 0x2, R180 ;  /* 0x0000000202667825 */ /* 0x041fe400078e02b4 */
[----:B------:R-:W2:Y:S04]  /*7bd0*/  LDL.64 R180, [R1+0x4c8] ;  /* 0x0004c80001b47983 */ /* 0x000ea80000100a00 */
[----:B------:R0:W2:Y:S02]  /*7be0*/  LDG.E.U16 R110, desc[UR10][R102.64] ;  /* 0x0000000a666e7981 */ /* 0x0000a4000c1e1500 */
[----:B0-----:R-:W-:-:S02]  /*7bf0*/  IMAD.WIDE R102, R2, 0x2, R170 ;  /* 0x0000000202667825 */ /* 0x001fc400078e02aa */
        /* <DEDUP_REMOVED lines=29> */
[----:B0-----:R-:W-:-:S02]  /*7dd0*/  IMAD.WIDE R102, R2, 0x2, R184 ;  /* 0x0000000202667825 */ /* 0x001fc400078e02b8 */
[----:B------:R-:W3:Y:S04]  /*7de0*/  LDL.64 R184, [R1+0x450] ;  /* 0x0004500001b87983 */ /* 0x000ee80000100a00 */
[----:B------:R2:W3:Y:S02]  /*7df0*/  LDG.E.U16 R224, desc[UR10][R102.64] ;  /* 0x0000000a66e07981 */ /* 0x0004e4000c1e1500 */
[C---:B--2---:R-:W-:Y:S02]  /*7e00*/  IMAD.WIDE R102, R2.reuse, 0x2, R182 ;  /* 0x0000000202667825 */ /* 0x044fe400078e02b6 */
        /* <DEDUP_REMOVED lines=14> */
[----:B0-----:R-:W-:-:S05]  /*7ef0*/  IMAD.WIDE R102, R2, 0x2, R208 ;  /* 0x0000000202667825 */ /* 0x001fca00078e02d0 */
        /* <DEDUP_REMOVED lines=9> */
[----:B--2---:R-:W-:-:S05]  /*7f90*/  IMAD.WIDE R102, R2, 0x2, R182 ;  /* 0x0000000202667825 */ /* 0x004fca00078e02b6 */
[----:B------:R0:W2:Y:S02]  /*7fa0*/  LDG.E.U16 R246, desc[UR10][R102.64] ;  /* 0x0000000a66f67981 */ /* 0x0000a4000c1e1500 */
[----:B0-----:R-:W-:-:S05]  /*7fb0*/  IMAD.WIDE R102, R2, 0x2, R180 ;  /* 0x0000000202667825 */ /* 0x001fca00078e02b4 */
[----:B------:R0:W2:Y:S02]  /*7fc0*/  LDG.E.U16 R248, desc[UR10][R102.64] ;  /* 0x0000000a66f87981 */ /* 0x0000a4000c1e1500 */
[----:B0-----:R-:W-:-:S05]  /*7fd0*/  IMAD.WIDE R102, R2, 0x2, R170 ;  /* 0x0000000202667825 */ /* 0x001fca00078e02aa */
[----:B------:R4:W2:Y:S02]  /*7fe0*/  LDG.E.U16 R250, desc[UR10][R102.64] ;  /* 0x0000000a66fa7981 */ /* 0x0008a4000c1e1500 */
[----:B----4-:R-:W-:-:S05]  /*7ff0*/  IMAD.WIDE R102, R2, 0x2, R166 ;  /* 0x0000000202667825 */ /* 0x010fca00078e02a6 */
[----:B------:R3:W4:Y:S02]  /*8000*/  LDG.E.U16 R252, desc[UR10][R102.64] ;  /* 0x0000000a66fc7981 */ /* 0x000724000c1e1500 */
[----:B---3--:R-:W-:-:S06]  /*8010*/  IMAD.WIDE R102, R2, 0x2, R164 ;  /* 0x0000000202667825 */ /* 0x008fcc00078e02a4 */
[----:B------:R0:W3:Y:S02]  /*8020*/  LDG.E.U16 R102, desc[UR10][R102.64] ;  /* 0x0000000a66667981 */ /* 0x0000e4000c1e1500 */
[----:B0-----:R-:W0:Y:S02]  /*8030*/  S2R R103, SR_TID.X ;  /* 0x0000000000677919 */ /* 0x001e240000002100 */
[----:B0-----:R-:W-:-:S04]  /*8040*/  LOP3.LUT R103, R103, 0x7f, RZ, 0xc0, !PT ;  /* 0x0000007f67677812 */ /* 0x001fc800078ec0ff */
[----:B------:R-:W-:Y:S01]  /*8050*/  SHF.L.U32 R103, R103, 0x1, RZ ;  /* 0x0000000167677819 */ /* 0x000fe200000006ff */
[----:B------:R-:W-:Y:S06]  /*8060*/  BAR.SYNC.DEFER_BLOCKING 0x0 ;  /* 0x0000000000007b1d */ /* 0x000fec0000010000 */
[----:B------:R0:W-:Y:S02]  /*8070*/  STS.U16 [R103+UR6+0x8300], R148 ;  /* 0x0083009467007988 */ /* 0x0001e40008000406 */
[----:B0-----:R-:W0:Y:S02]  /*8080*/  S2R R148, SR_TID.X ;  /* 0x0000000000947919 */ /* 0x001e240000002100 */
[----:B------:R1:W-:Y:S04]  /*8090*/  STS.U16 [R103+UR6+0xc000], R67 ;  /* 0x00c0004367007988 */ /* 0x0003e80008000406 */
[----:B------:R0:W-:Y:S04]  /*80a0*/  STS.U16 [R103+UR6+0xc200], R69 ;  /* 0x00c2004567007988 */ /* 0x0001e80008000406 */
[----:B------:R0:W-:Y:S01]  /*80b0*/  STS.U16 [R103+UR6+0xe000], R99 ;  /* 0x00e0006367007988 */ /* 0x0001e20008000406 */
[----:B-1----:R-:W-:-:S03]  /*80c0*/  LOP3.LUT R67, R103, 0x10, RZ, 0x3c, !PT ;  /* 0x0000001067437812 */ /* 0x002fc600078e3cff */
[----:B------:R1:W-:Y:S04]  /*80d0*/  STS.U16 [R103+UR6+0xc300], R70 ;  /* 0x00c3004667007988 */ /* 0x0003e80008000406 */
[----:B------:R-:W-:Y:S04]  /*80e0*/  STS.U16 [R103+UR6+0x8000], R163 ;  /* 0x008000a367007988 */ /* 0x000fe80008000406 */
[----:B------:R-:W-:Y:S04]  /*80f0*/  STS.U16 [R103+UR6+0x8100], R162 ;  /* 0x008100a267007988 */ /* 0x000fe80008000406 */
[----:B------:R-:W-:Y:S01]  /*8100*/  STS.U16 [R103+UR6+0x8200], R168 ;  /* 0x008200a867007988 */ /* 0x000fe20008000406 */
[----:B0-----:R-:W-:-:S02]  /*8110*/  LOP3.LUT R69, R148, 0x7, RZ, 0xc0, !PT ;  /* 0x0000000794457812 */ /* 0x001fc400078ec0ff */
[C---:B------:R-:W-:Y:S01]  /*8120*/  LOP3.LUT R99, R148.reuse, 0x60, RZ, 0xc0, !PT ;  /* 0x0000006094637812 */ /* 0x040fe200078ec0ff */
[----:B------:R-:W-:Y:S01]  /*8130*/  STS.U16 [R103+UR6+0xa000], R247 ;  /* 0x00a000f767007988 */ /* 0x000fe20008000406 */
[----:B-1----:R-:W-:-:S03]  /*8140*/  SHF.L.U32 R70, R148, 0x3, RZ ;  /* 0x0000000394467819 */ /* 0x002fc600000006ff */
[----:B------:R-:W-:Y:S01]  /*8150*/  STS.U16 [R103+UR6+0xa100], R245 ;  /* 0x00a100f567007988 */ /* 0x000fe20008000406 */
[----:B------:R-:W-:-:S03]  /*8160*/  LOP3.LUT R70, R70, 0x30, RZ, 0xc0, !PT ;  /* 0x0000003046467812 */ /* 0x000fc600078ec0ff */
[----:B------:R-:W-:Y:S04]  /*8170*/  STS.U16 [R103+UR6+0xa200], R243 ;  /* 0x00a200f367007988 */ /* 0x000fe80008000406 */
[----:B------:R-:W-:Y:S04]  /*8180*/  STS.U16 [R103+UR6+0xa300], R241 ;  /* 0x00a300f167007988 */ /* 0x000fe80008000406 */
[----:B------:R0:W-:Y:S04]  /*8190*/  STS.U16 [R103+UR6+0xc100], R68 ;  /* 0x00c1004467007988 */ /* 0x0001e80008000406 */
[----:B------:R1:W-:Y:S04]  /*81a0*/  STS.U16 [R103+UR6+0xe100], R100 ;  /* 0x00e1006467007988 */ /* 0x0003e80008000406 */
[----:B------:R-:W-:Y:S01]  /*81b0*/  STS.U16 [R103+UR6+0xe200], R104 ;  /* 0x00e2006867007988 */ /* 0x000fe20008000406 */
[----:B0-----:R-:W-:-:S03]  /*81c0*/  IMAD.SHL.U32 R68, R69, 0x40, RZ ;  /* 0x0000004045447824 */ /* 0x001fc600078e00ff */
        /* <DEDUP_REMOVED lines=16> */
[----:B------:R0:W-:Y:S01]  /*82d0*/  STS.U16 [R67+UR6+0xe700], R114 ;  /* 0x00e7007243007988 */ /* 0x0001e20008000406 */
[----:B-1----:R-:W-:Y:S01]  /*82e0*/  IMAD.SHL.U32 R100, R148, 0x2, RZ ;  /* 0x0000000294647824 */ /* 0x002fe200078e00ff */
[----:B------:R-:W-:Y:S01]  /*82f0*/  LOP3.LUT R68, R68, R70, RZ, 0xfc, !PT ;  /* 0x0000004644447212 */ /* 0x000fe200078efcff */
[----:B0-----:R-:W-:-:S04]  /*8300*/  IMAD R67, R99, 0x10, R69 ;  /* 0x0000001063437824 */ /* 0x001fc800078e0245 */
[----:B------:R-:W-:Y:S01]  /*8310*/  IMAD.SHL.U32 R67, R67, 0x10, RZ ;  /* 0x0000001043437824 */ /* 0x000fe200078e00ff */
[--C-:B------:R-:W-:Y:S02]  /*8320*/  LOP3.LUT R68, R68, 0x10, R100.reuse, 0x78, !PT ;  /* 0x0000001044447812 */ /* 0x100fe400078e7864 */
[----:B------:R-:W-:Y:S02]  /*8330*/  LOP3.LUT R70, R148, 0x10, RZ, 0xc0, !PT ;  /* 0x0000001094467812 */ /* 0x000fe400078ec0ff */
[----:B------:R-:W-:-:S03]  /*8340*/  LOP3.LUT R67, R67, 0x30, R100, 0x78, !PT ;  /* 0x0000003043437812 */ /* 0x000fc600078e7864 */
[----:B------:R-:W-:Y:S01]  /*8350*/  IMAD R68, R70, 0x20, R68 ;  /* 0x0000002046447824 */ /* 0x000fe200078e0244 */
[----:B------:R-:W-:Y:S02]  /*8360*/  LEA R67, R69, R67, 0xa ;  /* 0x0000004345437211 */ /* 0x000fe400078e50ff */
[C---:B------:R-:W-:Y:S02]  /*8370*/  LOP3.LUT R69, R103.reuse, 0x20, RZ, 0x3c, !PT ;  /* 0x0000002067457812 */ /* 0x040fe400078e3cff */
[----:B------:R-:W-:-:S03]  /*8380*/  LOP3.LUT R70, R103, 0x30, RZ, 0x3c, !PT ;  /* 0x0000003067467812 */ /* 0x000fc600078e3cff */
        /* <DEDUP_REMOVED lines=17> */
[----:B------:R-:W-:Y:S01]  /*84a0*/  STS.U16 [R70+UR6+0x8c00], R201 ;  /* 0x008c00c946007988 */ /* 0x000fe20008000406 */
[----:B0-----:R-:W-:-:S03]  /*84b0*/  LOP3.LUT R3, R103, 0x40, RZ, 0x3c, !PT ;  /* 0x0000004067037812 */ /* 0x001fc600078e3cff */
[----:B------:R-:W-:Y:S04]  /*84c0*/  STS.U16 [R70+UR6+0x8d00], R115 ;  /* 0x008d007346007988 */ /* 0x000fe80008000406 */
[----:B------:R-:W-:Y:S04]  /*84d0*/  STS.U16 [R70+UR6+0x8e00], R113 ;  /* 0x008e007146007988 */ /* 0x000fe80008000406 */
[----:B------:R-:W-:Y:S04]  /*84e0*/  STS.U16 [R70+UR6+0x8f00], R111 ;  /* 0x008f006f46007988 */ /* 0x000fe80008000406 */
[----:B------:R0:W-:Y:S04]  /*84f0*/  STS.U16 [R70+UR6+0xad00], R48 ;  /* 0x00ad003046007988 */ /* 0x0001e80008000406 */
[----:B------:R-:W-:Y:S04]  /*8500*/  STS.U16 [R70+UR6+0xae00], R49 ;  /* 0x00ae003146007988 */ /* 0x000fe80008000406 */
[----:B------:R-:W-:Y:S01]  /*8510*/  STS.U16 [R70+UR6+0xaf00], R50 ;  /* 0x00af003246007988 */ /* 0x000fe20008000406 */
[----:B0-----:R-:W-:-:S03]  /*8520*/  LOP3.LUT R48, R103, 0x50, RZ, 0x3c, !PT ;  /* 0x0000005067307812 */ /* 0x001fc600078e3cff */
        /* <DEDUP_REMOVED lines=25> */
[----:B0-----:R-:W-:-:S02]  /*86c0*/  LOP3.LUT R3, R103, 0x60, RZ, 0x3c, !PT ;  /* 0x0000006067037812 */ /* 0x001fc400078e3cff */
[----:B------:R-:W-:Y:S01]  /*86d0*/  LOP3.LUT R103, R103, 0x70, RZ, 0x3c, !PT ;  /* 0x0000007067677812 */ /* 0x000fe200078e3cff */
        /* <DEDUP_REMOVED lines=30> */
[----:B--2---:R0:W-:Y:S04]  /*88c0*/  STS.U16 [R3+UR6+0xfb00], R246 ;  /* 0x00fb00f603007988 */ /* 0x0041e80008000406 */
        /* <DEDUP_REMOVED lines=14> */
[----:B----4-:R-:W-:Y:S04]  /*89b0*/  STS.U16 [R103+UR6+0xfe00], R252 ;  /* 0x00fe00fc67007988 */ /* 0x010fe80008000406 */
[----:B---3--:R-:W-:Y:S01]  /*89c0*/  STS.U16 [R103+UR6+0xff00], R102 ;  /* 0x00ff006667007988 */ /* 0x008fe20008000406 */
[----:B------:R-:W-:Y:S01]  /*89d0*/  BAR.SYNC.DEFER_BLOCKING 0x0 ;  /* 0x0000000000007b1d */ /* 0x000fe20000010000 */
[----:B0-----:R-:W-:-:S05]  /*89e0*/  LOP3.LUT R3, R68, 0x20, RZ, 0x3c, !PT ;  /* 0x0000002044037812 */ /* 0x001fca00078e3cff */
[----:B------:R-:W-:Y:S04]  /*89f0*/  LDSM.16.MT88.4 R52, [R68+UR6] ;  /* 0x000000064434783b */ /* 0x000fe80008004200 */
[----:B------:R-:W0:Y:S04]  /*8a00*/  LDSM.16.M88.4 R88, [R67+UR6+0x8000] ;  /* 0x008000064358783b */ /* 0x000e280008000200 */
[----:B------:R-:W1:Y:S04]  /*8a10*/  LDSM.16.MT88.4 R80, [R3+UR6] ;  /* 0x000000060350783b */ /* 0x000e680008004200 */
[----:B------:R-:W2:Y:S01]  /*8a20*/  LDSM.16.MT88.4 R60, [R68+UR6+0x400] ;  /* 0x00040006443c783b */ /* 0x000ea20008004200 */
[----:B------:R-:W-:-:S03]  /*8a30*/  LOP3.LUT R48, R67, 0x40, RZ, 0x3c, !PT ;  /* 0x0000004043307812 */ /* 0x000fc600078e3cff */
[----:B------:R-:W3:Y:S04]  /*8a40*/  LDSM.16.MT88.4 R72, [R3+UR6+0x400] ;  /* 0x000400060348783b */ /* 0x000ee80008004200 */
[----:B------:R-:W-:Y:S04]  /*8a50*/  LDSM.16.MT88.4 R56, [R68+UR6+0x800] ;  /* 0x000800064438783b */ /* 0x000fe80008004200 */
[----:B------:R-:W4:Y:S04]  /*8a60*/  LDSM.16.M88.4 R84, [R48+UR6+0x8000] ;  /* 0x008000063054783b */ /* 0x000f280008000200 */
[----:B------:R-:W4:Y:S01]  /*8a70*/  LDSM.16.MT88.4 R76, [R3+UR6+0x800] ;  /* 0x00080006034c783b */ /* 0x000f220008004200 */
[-C--:B0-----:R-:W-:Y:S06]  /*8a80*/  HMMA.16816.F32 R52, R52, R88.reuse, RZ ;  /* 0x000000583434723c */ /* 0x081fec00000018ff */
[----:B-1----:R-:W-:-:S15]  /*8a90*/  HMMA.16816.F32 R80, R80, R88, RZ ;  /* 0x000000585050723c */ /* 0x002fde00000018ff */
[----:B------:R-:W-:-:S03]  /*8aa0*/  NOP ;  /* 0x0000000000007918 */ /* 0x000fc60000000000 */
[-C--:B--2---:R-:W-:Y:S01]  /*8ab0*/  HMMA.16816.F32 R60, R60, R90.reuse, R52 ;  /* 0x0000005a3c3c723c */ /* 0x084fe20000001834 */
[----:B------:R-:W0:Y:S05]  /*8ac0*/  LDSM.16.MT88.4 R52, [R68+UR6+0xc00] ;  /* 0x000c00064434783b */ /* 0x000e2a0008004200 */
[----:B---3--:R-:W-:Y:S01]  /*8ad0*/  HMMA.16816.F32 R88, R72, R90, R80 ;  /* 0x0000005a4858723c */ /* 0x008fe20000001850 */
[----:B------:R-:W1:Y:S04]  /*8ae0*/  LDSM.16.MT88.4 R72, [R3+UR6+0xc00] ;  /* 0x000c00060348783b */ /* 0x000e680008004200 */
[----:B------:R-:W-:-:S13]  /*8af0*/  LDSM.16.M88.4 R80, [R67+UR6+0x8080] ;  /* 0x008080064350783b */ /* 0x000fda0008000200 */
[-C--:B----4-:R-:W-:Y:S01]  /*8b00*/  HMMA.16816.F32 R56, R56, R84.reuse, R60 ;  /* 0x000000543838723c */ /* 0x090fe2000000183c */
[----:B------:R-:W2:Y:S05]  /*8b10*/  LDSM.16.MT88.4 R60, [R68+UR6+0x1000] ;  /* 0x00100006443c783b */ /* 0x000eaa0008004200 */
[----:B------:R-:W-:Y:S01]  /*8b20*/  HMMA.16816.F32 R76, R76, R84, R88 ;  /* 0x000000544c4c723c */ /* 0x000fe20000001858 */
[----:B------:R-:W3:-:S15]  /*8b30*/  LDSM.16.MT88.4 R88, [R3+UR6+0x1000] ;  /* 0x001000060358783b */ /* 0x000ede0008004200 */
[----:B------:R-:W-:-:S02]  /*8b40*/  NOP ;  /* 0x0000000000007918 */ /* 0x000fc40000000000 */
[-C--:B0-----:R-:W-:Y:S01]  /*8b50*/  HMMA.16816.F32 R52, R52, R86.reuse, R56 ;  /* 0x000000563434723c */ /* 0x081fe20000001838 */
[----:B------:R-:W0:Y:S05]  /*8b60*/  LDSM.16.MT88.4 R56, [R68+UR6+0x1400] ;  /* 0x001400064438783b */ /* 0x000e2a0008004200 */
[----:B-1----:R-:W-:Y:S01]  /*8b70*/  HMMA.16816.F32 R84, R72, R86, R76 ;  /* 0x000000564854723c */ /* 0x002fe2000000184c */
[----:B------:R-:W1:Y:S04]  /*8b80*/  LDSM.16.MT88.4 R76, [R3+UR6+0x1400] ;  /* 0x00140006034c783b */ /* 0x000e680008004200 */
[----:B------:R-:W-:-:S13]  /*8b90*/  LDSM.16.M88.4 R72, [R48+UR6+0x8080] ;  /* 0x008080063048783b */ /* 0x000fda0008000200 */
[-C--:B--2---:R-:W-:Y:S01]  /*8ba0*/  HMMA.16816.F32 R60, R60, R80.reuse, R52 ;  /* 0x000000503c3c723c */ /* 0x084fe20000001834 */
[----:B------:R-:W2:Y:S05]  /*8bb0*/  LDSM.16.MT88.4 R52, [R68+UR6+0x1800] ;  /* 0x001800064434783b */ /* 0x000eaa0008004200 */
[----:B---3--:R-:W-:Y:S01]  /*8bc0*/  HMMA.16816.F32 R88, R88, R80, R84 ;  /* 0x000000505858723c */ /* 0x008fe20000001854 */
        /* <DEDUP_REMOVED lines=15> */
[----:B------:R-:W-:Y:S04]  /*8cc0*/  LDSM.16.MT88.4 R76, [R68+UR6+0x2800] ;  /* 0x00280006444c783b */ /* 0x000fe80008004200 */
[----:B------:R-:W-:-:S13]  /*8cd0*/  LDSM.16.M88.4 R84, [R48+UR6+0x8100] ;  /* 0x008100063054783b */ /* 0x000fda0008000200 */
[-C--:B--2---:R-:W-:Y:S01]  /*8ce0*/  HMMA.16816.F32 R56, R56, R88.reuse, R60 ;  /* 0x000000583838723c */ /* 0x084fe2000000183c */
[----:B------:R-:W1:Y:S05]  /*8cf0*/  LDSM.16.MT88.4 R60, [R3+UR6+0x2400] ;  /* 0x00240006033c783b */ /* 0x000e6a0008004200 */
[----:B---3--:R-:W-:Y:S01]  /*8d00*/  HMMA.16816.F32 R80, R80, R88, R72 ;  /* 0x000000585050723c */ /* 0x008fe20000001848 */
[----:B------:R-:W2:-:S15]  /*8d10*/  LDSM.16.MT88.4 R72, [R3+UR6+0x2800] ;  /* 0x002800060348783b */ /* 0x000e9e0008004200 */
[----:B------:R-:W-:-:S02]  /*8d20*/  NOP ;  /* 0x0000000000007918 */ /* 0x000fc40000000000 */
[-C--:B0-----:R-:W-:Y:S01]  /*8d30*/  HMMA.16816.F32 R52, R52, R90.reuse, R56 ;  /* 0x0000005a3434723c */ /* 0x081fe20000001838 */
[----:B------:R-:W0:Y:S05]  /*8d40*/  LDSM.16.MT88.4 R56, [R68+UR6+0x2c00] ;  /* 0x002c00064438783b */ /* 0x000e2a0008004200 */
[----:B-1----:R-:W-:Y:S01]  /*8d50*/  HMMA.16816.F32 R88, R60, R90, R80 ;  /* 0x0000005a3c58723c */ /* 0x002fe20000001850 */
[----:B------:R-:W1:Y:S04]  /*8d60*/  LDSM.16.MT88.4 R60, [R3+UR6+0x2c00] ;  /* 0x002c0006033c783b */ /* 0x000e680008004200 */
[----:B------:R-:W-:-:S13]  /*8d70*/  LDSM.16.MT88.4 R80, [R68+UR6+0x3000] ;  /* 0x003000064450783b */ /* 0x000fda0008004200 */
[-C--:B------:R-:W-:Y:S01]  /*8d80*/  HMMA.16816.F32 R76, R76, R84.reuse, R52 ;  /* 0x000000544c4c723c */ /* 0x080fe20000001834 */
[----:B------:R-:W3:Y:S05]  /*8d90*/  LDSM.16.M88.4 R52, [R67+UR6+0x8180] ;  /* 0x008180064334783b */ /* 0x000eea0008000200 */
[----:B--2---:R-:W-:Y:S01]  /*8da0*/  HMMA.16816.F32 R72, R72, R84, R88 ;  /* 0x000000544848723c */ /* 0x004fe20000001858 */
[----:B------:R-:W-:-:S15]  /*8db0*/  LDSM.16.MT88.4 R88, [R68+UR6+0x3400] ;  /* 0x003400064458783b */ /* 0x000fde0008004200 */
[----:B------:R-:W-:-:S02]  /*8dc0*/  NOP ;  /* 0x0000000000007918 */ /* 0x000fc40000000000 */
[-C--:B0-----:R-:W-:Y:S01]  /*8dd0*/  HMMA.16816.F32 R56, R56, R86.reuse, R76 ;  /* 0x000000563838723c */ /* 0x081fe2000000184c */
[----:B------:R-:W0:Y:S05]  /*8de0*/  LDSM.16.MT88.4 R76, [R3+UR6+0x3000] ;  /* 0x00300006034c783b */ /* 0x000e2a0008004200 */
[----:B-1----:R-:W-:Y:S01]  /*8df0*/  HMMA.16816.F32 R84, R60, R86, R72 ;  /* 0x000000563c54723c */ /* 0x002fe20000001848 */
[----:B------:R-:W-:Y:S04]  /*8e00*/  LDSM.16.MT88.4 R60, [R68+UR6+0x3800] ;  /* 0x00380006443c783b */ /* 0x000fe80008004200 */
[----:B------:R-:W-:-:S13]  /*8e10*/  LDSM.16.M88.4 R72, [R48+UR6+0x8180] ;  /* 0x008180063048783b */ /* 0x000fda0008000200 */
[-C--:B---3--:R-:W-:Y:S01]  /*8e20*/  HMMA.16816.F32 R80, R80, R52.reuse, R56 ;  /* 0x000000345050723c */ /* 0x088fe20000001838 */
[----:B------:R-:W1:Y:S05]  /*8e30*/  LDSM.16.MT88.4 R56, [R3+UR6+0x3400] ;  /* 0x003400060338783b */ /* 0x000e6a0008004200 */
[----:B0-----:R-:W-:Y:S01]  /*8e40*/  HMMA.16816.F32 R76, R76, R52, R84 ;  /* 0x000000344c4c723c */ /* 0x001fe20000001854 */
[----:B------:R-:W-:-:S15]  /*8e50*/  LDSM.16.MT88.4 R84, [R68+UR6+0x3c00] ;  /* 0x003c00064454783b */ /* 0x000fde0008004200 */
[----:B------:R-:W-:-:S02]  /*8e60*/  NOP ;  /* 0x0000000000007918 */ /* 0x000fc40000000000 */
[-C--:B------:R-:W-:Y:S01]  /*8e70*/  HMMA.16816.F32 R88, R88, R54.reuse, R80 ;  /* 0x000000365858723c */ /* 0x080fe20000001850 */
[----:B------:R-:W0:Y:S05]  /*8e80*/  LDSM.16.MT88.4 R80, [R3+UR6+0x3800] ;  /* 0x003800060350783b */ /* 0x000e2a0008004200 */
[----:B-1----:R-:W-:Y:S01]  /*8e90*/  HMMA.16816.F32 R56, R56, R54, R76 ;  /* 0x000000363838723c */ /* 0x002fe2000000184c */
[----:B------:R-:W1:Y:S04]  /*8ea0*/  LDSM.16.MT88.4 R52, [R3+UR6+0x3c00] ;  /* 0x003c00060334783b */ /* 0x000e680008004200 */
[----:B------:R-:W-:-:S13]  /*8eb0*/  LDSM.16.MT88.4 R76, [R68+UR6+0x4000] ;  /* 0x00400006444c783b */ /* 0x000fda0008004200 */
[-C--:B------:R-:W-:Y:S01]  /*8ec0*/  HMMA.16816.F32 R88, R60, R72.reuse, R88 ;  /* 0x000000483c58723c */ /* 0x080fe20000001858 */
[----:B------:R-:W2:Y:S05]  /*8ed0*/  LDSM.16.M88.4 R60, [R67+UR6+0x8200] ;  /* 0x00820006433c783b */ /* 0x000eaa0008000200 */
[----:B0-----:R-:W-:Y:S01]  /*8ee0*/  HMMA.16816.F32 R56, R80, R72, R56 ;  /* 0x000000485038723c */ /* 0x001fe20000001838 */
[----:B------:R-:W0:-:S15]  /*8ef0*/  LDSM.16.MT88.4 R80, [R3+UR6+0x4000] ;  /* 0x004000060350783b */ /* 0x000e1e0008004200 */
[----:B------:R-:W-:-:S02]  /*8f00*/  NOP ;  /* 0x0000000000007918 */ /* 0x000fc40000000000 */
[-C--:B------:R-:W-:Y:S01]  /*8f10*/  HMMA.16816.F32 R88, R84, R74.reuse, R88 ;  /* 0x0000004a5458723c */ /* 0x080fe20000001858 */
[----:B------:R-:W3:Y:S05]  /*8f20*/  LDSM.16.MT88.4 R84, [R68+UR6+0x4400] ;  /* 0x004400064454783b */ /* 0x000eea0008004200 */
[----:B-1----:R-:W-:Y:S01]  /*8f30*/  HMMA.16816.F32 R52, R52, R74, R56 ;  /* 0x0000004a3434723c */ /* 0x002fe20000001838 */
[----:B------:R-:W1:Y:S04]  /*8f40*/  LDSM.16.MT88.4 R72, [R3+UR6+0x4400] ;  /* 0x004400060348783b */ /* 0x000e680008004200 */
[----:B------:R-:W-:-:S13]  /*8f50*/  LDSM.16.M88.4 R56, [R48+UR6+0x8200] ;  /* 0x008200063038783b */ /* 0x000fda0008000200 */
[-C--:B--2---:R-:W-:Y:S01]  /*8f60*/  HMMA.16816.F32 R88, R76, R60.reuse, R88 ;  /* 0x0000003c4c58723c */ /* 0x084fe20000001858 */
[----:B------:R-:W2:Y:S05]  /*8f70*/  LDSM.16.MT88.4 R76, [R68+UR6+0x4800] ;  /* 0x00480006444c783b */ /* 0x000eaa0008004200 */
[----:B0-----:R-:W-:Y:S01]  /*8f80*/  HMMA.16816.F32 R52, R80, R60, R52 ;  /* 0x0000003c5034723c */ /* 0x001fe20000001834 */
[----:B------:R-:W-:-:S15]  /*8f90*/  LDSM.16.MT88.4 R80, [R68+UR6+0x4c00] ;  /* 0x004c00064450783b */ /* 0x000fde0008004200 */
[----:B------:R-:W-:-:S02]  /*8fa0*/  NOP ;  /* 0x0000000000007918 */ /* 0x000fc40000000000 */
[-C--:B---3--:R-:W-:Y:S01]  /*8fb0*/  HMMA.16816.F32 R88, R84, R62.reuse, R88 ;  /* 0x0000003e5458723c */ /* 0x088fe20000001858 */
[----:B------:R-:W0:Y:S05]  /*8fc0*/  LDSM.16.MT88.4 R84, [R3+UR6+0x4800] ;  /* 0x004800060354783b */ /* 0x000e2a0008004200 */
[----:B-1----:R-:W-:Y:S01]  /*8fd0*/  HMMA.16816.F32 R52, R72, R62, R52 ;  /* 0x0000003e4834723c */ /* 0x002fe20000001834 */
[----:B------:R-:W1:Y:S04]  /*8fe0*/  LDSM.16.MT88.4 R72, [R3+UR6+0x4c00] ;  /* 0x004c00060348783b */ /* 0x000e680008004200 */
[----:B------:R-:W-:-:S13]  /*8ff0*/  LDSM.16.M88.4 R60, [R67+UR6+0x8280] ;  /* 0x00828006433c783b */ /* 0x000fda0008000200 */
[-C--:B--2---:R-:W-:Y:S01]  /*9000*/  HMMA.16816.F32 R88, R76, R56.reuse, R88 ;  /* 0x000000384c58723c */ /* 0x084fe20000001858 */
[----:B------:R-:W2:Y:S05]  /*9010*/  LDSM.16.MT88.4 R76, [R68+UR6+0x5000] ;  /* 0x00500006444c783b */ /* 0x000eaa0008004200 */
        /* <DEDUP_REMOVED lines=19> */
[----:B------:R-:W2:Y:S04]  /*9150*/  LDSM.16.MT88.4 R76, [R68+UR6+0x6000] ;  /* 0x00600006444c783b */ /* 0x000ea80008004200 */
[----:B------:R-:W-:Y:S01]  /*9160*/  LDSM.16.M88.4 R64, [R67+UR6+0x8380] ;  /* 0x008380064340783b */ /* 0x000fe20008000200 */
[----:B0-----:R-:W-:Y:S03]  /*9170*/  HMMA.16816.F32 R52, R80, R72, R52 ;  /* 0x000000485034723c */ /* 0x001fe60000001834 */
[----:B------:R-:W-:-:S15]  /*9180*/  LDSM.16.MT88.4 R80, [R68+UR6+0x6400] ;  /* 0x006400064450783b */ /* 0x000fde0008004200 */
[-C--:B------:R-:W-:Y:S01]  /*9190*/  HMMA.16816.F32 R88, R84, R74.reuse, R88 ;  /* 0x0000004a5458723c */ /* 0x080fe20000001858 */
[----:B------:R-:W0:Y:S05]  /*91a0*/  LDSM.16.MT88.4 R84, [R3+UR6+0x6000] ;  /* 0x006000060354783b */ /* 0x000e2a0008004200 */
[----:B-1----:R-:W-:Y:S01]  /*91b0*/  HMMA.16816.F32 R52, R56, R74, R52 ;  /* 0x0000004a3834723c */ /* 0x002fe20000001834 */
[----:B------:R-:W1:Y:S04]  /*91c0*/  LDSM.16.MT88.4 R72, [R3+UR6+0x6400] ;  /* 0x006400060348783b */ /* 0x000e680008004200 */
[----:B------:R-:W-:-:S13]  /*91d0*/  LDSM.16.M88.4 R56, [R48+UR6+0x8300] ;  /* 0x008300063038783b */ /* 0x000fda0008000200 */
[-C--:B--2---:R-:W-:Y:S01]  /*91e0*/  HMMA.16816.F32 R88, R76, R60.reuse, R88 ;  /* 0x0000003c4c58723c */ /* 0x084fe20000001858 */
[----:B------:R-:W2:Y:S01]  /*91f0*/  LDSM.16.MT88.4 R76, [R68+UR6+0x6800] ;  /* 0x00680006444c783b */ /* 0x000ea20008004200 */
[----:B------:R-:W3:Y:S01]  /*9200*/  S2R R93, SR_CTAID.X ;  /* 0x00000000005d7919 */ /* 0x000ee20000002500 */
[----:B------:R-:W4:Y:S02]  /*9210*/  S2R R149, SR_TID.X ;  /* 0x0000000000957919 */ /* 0x000f240000002100 */
[----:B------:R-:W-:Y:S01]  /*9220*/  LDSM.16.M88.4 R48, [R48+UR6+0x8380] ;  /* 0x008380063030783b */ /* 0x000fe20008000200 */
[----:B0-----:R-:W-:Y:S03]  /*9230*/  HMMA.16816.F32 R52, R84, R60, R52 ;  /* 0x0000003c5434723c */ /* 0x001fe60000001834 */
[----:B------:R-:W0:-:S15]  /*9240*/  LDSM.16.MT88.4 R84, [R3+UR6+0x6800] ;  /* 0x006800060354783b */ /* 0x000e1e0008004200 */
[-C--:B------:R-:W-:Y:S01]  /*9250*/  HMMA.16816.F32 R80, R80, R62.reuse, R88 ;  /* 0x0000003e5050723c */ /* 0x080fe20000001858 */
[----:B------:R-:W3:Y:S05]  /*9260*/  LDSM.16.MT88.4 R88, [R68+UR6+0x6c00] ;  /* 0x006c00064458783b */ /* 0x000eea0008004200 */
[----:B-1----:R-:W-:Y:S01]  /*9270*/  HMMA.16816.F32 R52, R72, R62, R52 ;  /* 0x0000003e4834723c */ /* 0x002fe20000001834 */
[----:B------:R-:W1:Y:S04]  /*9280*/  LDSM.16.MT88.4 R60, [R3+UR6+0x6c00] ;  /* 0x006c0006033c783b */ /* 0x000e680008004200 */
[----:B------:R-:W1:-:S13]  /*9290*/  LDSM.16.MT88.4 R72, [R68+UR6+0x7000] ;  /* 0x007000064448783b */ /* 0x000e5a0008004200 */
[-C--:B--2---:R-:W-:Y:S01]  /*92a0*/  HMMA.16816.F32 R76, R76, R56.reuse, R80 ;  /* 0x000000384c4c723c */ /* 0x084fe20000001850 */
[----:B------:R-:W2:Y:S05]  /*92b0*/  LDSM.16.MT88.4 R80, [R3+UR6+0x7000] ;  /* 0x007000060350783b */ /* 0x000eaa0008004200 */
[----:B0-----:R-:W-:Y:S01]  /*92c0*/  HMMA.16816.F32 R52, R84, R56, R52 ;  /* 0x000000385434723c */ /* 0x001fe20000001834 */
[----:B------:R-:W0:-:S15]  /*92d0*/  LDSM.16.MT88.4 R84, [R68+UR6+0x7400] ;  /* 0x007400064454783b */ /* 0x000e1e0008004200 */
[----:B------:R-:W-:-:S02]  /*92e0*/  NOP ;  /* 0x0000000000007918 */ /* 0x000fc40000000000 */
[-C--:B---3--:R-:W-:Y:S01]  /*92f0*/  HMMA.16816.F32 R76, R88, R58.reuse, R76 ;  /* 0x0000003a584c723c */ /* 0x088fe2000000184c */
[----:B------:R-:W-:Y:S01]  /*9300*/  IMAD.SHL.U32 R93, R93, 0x20, RZ ;  /* 0x000000205d5d7824 */ /* 0x000fe200078e00ff */
[----:B----4-:R-:W-:Y:S01]  /*9310*/  LOP3.LUT R92, R149, 0x1c, RZ, 0xc0, !PT ;  /* 0x0000001c955c7812 */ /* 0x010fe200078ec0ff */
[----:B------:R-:W3:Y:S03]  /*9320*/  S2R R154, SR_TID.X ;  /* 0x00000000009a7919 */ /* 0x000ee60000002100 */
[----:B-1----:R-:W-:Y:S01]  /*9330*/  HMMA.16816.F32 R52, R60, R58, R52 ;  /* 0x0000003a3c34723c */ /* 0x002fe20000001834 */
[----:B------:R-:W1:Y:S04]  /*9340*/  LDSM.16.MT88.4 R56, [R3+UR6+0x7400] ;  /* 0x007400060338783b */ /* 0x000e680008004200 */
[----:B------:R-:W4:-:S13]  /*9350*/  LDSM.16.MT88.4 R60, [R68+UR6+0x7800] ;  /* 0x00780006443c783b */ /* 0x000f1a0008004200 */
[----:B------:R-:W-:Y:S01]  /*9360*/  HMMA.16816.F32 R72, R72, R64, R76 ;  /* 0x000000404848723c */ /* 0x000fe2000000184c */
[----:B------:R-:W4:Y:S01]  /*9370*/  LDSM.16.MT88.4 R76, [R3+UR6+0x7800] ;  /* 0x00780006034c783b */ /* 0x000f220008004200 */
[----:B------:R-:W-:-:S03]  /*9380*/  LEA.HI R92, R92, R93, RZ, 0x1e ;  /* 0x0000005d5c5c7211 */ /* 0x000fc600078ff0ff */
[----:B------:R-:W4:Y:S01]  /*9390*/  LDSM.16.MT88.4 R68, [R68+UR6+0x7c00] ;  /* 0x007c00064444783b */ /* 0x000f220008004200 */
[----:B------:R-:W4:Y:S03]  /*93a0*/  S2R R94, SR_CTAID.X ;  /* 0x00000000005e7919 */ /* 0x000f260000002500 */
[----:B------:R-:W4:Y:S01]  /*93b0*/  LDL.64 R90, [R1+0x410] ;  /* 0x00041000015a7983 */ /* 0x000f220000100a00 */
[----:B--2---:R-:W-:Y:S03]  /*93c0*/  HMMA.16816.F32 R52, R80, R64, R52 ;  /* 0x000000405034723c */ /* 0x004fe60000001834 */
[----:B------:R-:W2:Y:S11]  /*93d0*/  LDL.64 R88, [R1+0x3f8] ;  /* 0x0003f80001587983 */ /* 0x000eb60000100a00 */
[-C--:B0-----:R-:W-:Y:S01]  /*93e0*/  HMMA.16816.F32 R72, R84, R66.reuse, R72 ;  /* 0x000000425448723c */ /* 0x081fe20000001848 */
[----:B---3--:R-:W-:Y:S01]  /*93f0*/  LOP3.LUT R93, R154, 0x1c, RZ, 0xc0, !PT ;  /* 0x0000001c9a5d7812 */ /* 0x008fe200078ec0ff */
[----:B------:R-:W3:Y:S04]  /*9400*/  LDL.64 R84, [R1+0x420] ;  /* 0x0004200001547983 */ /* 0x000ee80000100a00 */
[----:B------:R-:W3:Y:S04]  /*9410*/  LDL.64 R82, [R1+0x3f0] ;  /* 0x0003f00001527983 */ /* 0x000ee80000100a00 */
[----:B-1----:R-:W-:Y:S01]  /*9420*/  HMMA.16816.F32 R52, R56, R66, R52 ;  /* 0x000000423834723c */ /* 0x002fe20000001834 */
[----:B------:R0:W1:Y:S02]  /*9430*/  LDSM.16.MT88.4 R56, [R3+UR6+0x7c00] ;  /* 0x007c00060338783b */ /* 0x0000640008004200 */
[----:B0-----:R-:W-:-:S04]  /*9440*/  LOP3.LUT R3, R100, 0x6, RZ, 0xc0, !PT ;  /* 0x0000000664037812 */ /* 0x001fc800078ec0ff */
[----:B------:R-:W-:Y:S01]  /*9450*/  LEA.HI R3, R99, R3, RZ, 0x1e ;  /* 0x0000000363037211 */ /* 0x000fe200078ff0ff */
[----:B------:R-:W-:Y:S03]  /*9460*/  BAR.SYNC.DEFER_BLOCKING 0x0 ;  /* 0x0000000000007b1d */ /* 0x000fe60000010000 */
[----:B------:R-:W-:-:S04]  /*9470*/  IADD3 R3, P3, R3, UR4, RZ ;  /* 0x0000000403037c10 */ /* 0x000fc8000ff7e0ff */
[CC--:B------:R-:W-:Y:S02]  /*9480*/  ISETP.GT.U32.AND P2, PT, R3.reuse, R92.reuse, PT ;  /* 0x0000005c0300720c */ /* 0x0c0fe40003f44070 */
[----:B------:R-:W-:Y:S02]  /*9490*/  ISETP.GE.U32.AND P1, PT, R3, R92, PT ;  /* 0x0000005c0300720c */ /* 0x000fe40003f26070 */
[----:B------:R-:W0:Y:S01]  /*94a0*/  S2R R92, SR_CTAID.X ;  /* 0x00000000005c7919 */ /* 0x000e220000002500 */
[-C--:B----4-:R-:W-:Y:S01]  /*94b0*/  HMMA.16816.F32 R60, R60, R48.reuse, R72 ;  /* 0x000000303c3c723c */ /* 0x090fe20000001848 */
[----:B------:R-:W-:Y:S01]  /*94c0*/  LEA.HI R93, R93, 0x8, RZ, 0x1e ;  /* 0x000000085d5d7811 */ /* 0x000fe200078ff0ff */
[----:B------:R-:W4:Y:S04]  /*94d0*/  LDL.64 R74, [R1+0x400] ;  /* 0x00040000014a7983 */ /* 0x000f280000100a00 */
[----:B------:R-:W-:Y:S01]  /*94e0*/  HMMA.16816.F32 R52, R76, R48, R52 ;  /* 0x000000304c34723c */ /* 0x000fe20000001834 */
[----:B------:R-:W2:Y:S01]  /*94f0*/  LDL.64 R78, [R1+0x408] ;  /* 0x00040800014e7983 */ /* 0x000ea20000100a00 */
[----:B0-----:R-:W-:-:S05]  /*9500*/  SHF.L.U32 R92, R92, 0x5, RZ ;  /* 0x000000055c5c7819 */ /* 0x001fca00000006ff */
[----:B------:R-:W-:-:S05]  /*9510*/  IMAD.IADD R92, R92, 0x1, R93 ;  /* 0x000000015c5c7824 */ /* 0x000fca00078e025d */
[CC--:B------:R-:W-:Y:S02]  /*9520*/  ISETP.GT.U32.AND P0, PT, R3.reuse, R92.reuse, PT ;  /* 0x0000005c0300720c */ /* 0x0c0fe40003f04070 */
[----:B------:R-:W-:Y:S02]  /*9530*/  ISETP.GE.U32.AND P5, PT, R3, R92, PT ;  /* 0x0000005c0300720c */ /* 0x000fe40003fa6070 */
[----:B------:R-:W0:Y:S02]  /*9540*/  S2R R92, SR_CTAID.X ;  /* 0x00000000005c7919 */ /* 0x000e240000002500 */
[-C--:B------:R-:W-:Y:S01]  /*9550*/  HMMA.16816.F32 R60, R68, R50.reuse, R60 ;  /* 0x00000032443c723c */ /* 0x080fe2000000183c */
[----:B------:R-:W3:Y:S04]  /*9560*/  LDL.64 R70, [R1+0x418] ;  /* 0x0004180001467983 */ /* 0x000ee80000100a00 */
[----:B------:R-:W4:Y:S01]  /*9570*/  LDL.LU R215, [R1] ;  /* 0x0000000001d77983 */ /* 0x000f220000300800 */
[----:B-1----:R-:W-:Y:S03]  /*9580*/  HMMA.16816.F32 R52, R56, R50, R52 ;  /* 0x000000323834723c */ /* 0x002fe60000001834 */
[----:B------:R-:W2:Y:S04]  /*9590*/  LDL.LU R165, [R1+0x4] ;  /* 0x0000040001a57983 */ /* 0x000ea80000300800 */
[----:B------:R-:W3:Y:S01]  /*95a0*/  LDL.LU R160, [R1+0x8] ;  /* 0x0000080001a07983 */ /* 0x000ee20000300800 */
[----:B------:R-:W-:-:S03]  /*95b0*/  LOP3.LUT R101, R149, 0x1c, RZ, 0xc0, !PT ;  /* 0x0000001c95657812 */ /* 0x000fc600078ec0ff */
[----:B------:R-:W4:Y:S01]  /*95c0*/  LDL.LU R161, [R1+0xc] ;  /* 0x00000c0001a17983 */ /* 0x000f220000300800 */
[----:B------:R-:W-:Y:S01]  /*95d0*/  LOP3.LUT R93, R149, 0x1c, RZ, 0xc0, !PT ;  /* 0x0000001c955d7812 */ /* 0x000fe200078ec0ff */
[----:B------:R-:W-:Y:S01]  /*95e0*/  IMAD.X R49, RZ, RZ, UR5, P3 ;  /* 0x00000005ff317e24 */ /* 0x000fe200098e06ff */
[----:B------:R-:W-:Y:S01]  /*95f0*/  LEA.HI R101, R101, 0x10, RZ, 0x1e ;  /* 0x0000001065657811 */ /* 0x000fe200078ff0ff */
[----:B------:R-:W-:Y:S01]  /*9600*/  IMAD.SHL.U32 R94, R94, 0x20, RZ ;  /* 0x000000205e5e7824 */ /* 0x000fe200078e00ff */
[----:B------:R-:W-:Y:S02]  /*9610*/  LEA.HI R93, R93, 0x18, RZ, 0x1e ;  /* 0x000000185d5d7811 */ /* 0x000fe400078ff0ff */
[----:B------:R-:W-:Y:S01]  /*9620*/  FMUL R59, R60, UR9 ;  /* 0x000000093c3b7c20 */ /* 0x000fe20008400000 */
[----:B------:R-:W-:Y:S01]  /*9630*/  FMUL R48, R61, UR9 ;  /* 0x000000093d307c20 */ /* 0x000fe20008400000 */
[C---:B------:R-:W-:Y:S01]  /*9640*/  ISETP.GT.U32.AND.EX P2, PT, R49.reuse, RZ, PT, P2 ;  /* 0x000000ff3100720c */ /* 0x040fe20003f44120 */
[----:B0-----:R-:W-:Y:S01]  /*9650*/  IMAD.SHL.U32 R92, R92, 0x20, RZ ;  /* 0x000000205c5c7824 */ /* 0x001fe200078e00ff */
[----:B------:R-:W-:Y:S01]  /*9660*/  ISETP.GE.U32.AND.EX P1, PT, R49, RZ, PT, P1 ;  /* 0x000000ff3100720c */ /* 0x000fe20003f26110 */
[----:B------:R-:W-:Y:S01]  /*9670*/  FMUL R62, R62, UR9 ;  /* 0x000000093e3e7c20 */ /* 0x000fe20008400000 */
[----:B------:R-:W-:Y:S01]  /*9680*/  IADD3 R94, R94, R101, RZ ;  /* 0x000000655e5e7210 */ /* 0x000fe20007ffe0ff */
[----:B------:R-:W-:Y:S01]  /*9690*/  FMUL R63, R63, UR9 ;  /* 0x000000093f3f7c20 */ /* 0x000fe20008400000 */
[----:B------:R-:W-:Y:S01]  /*96a0*/  IADD3 R92, R92, R93, RZ ;  /* 0x0000005d5c5c7210 */ /* 0x000fe20007ffe0ff */
[----:B------:R-:W-:Y:S01]  /*96b0*/  FMUL R51, R53, UR9 ;  /* 0x0000000935337c20 */ /* 0x000fe20008400000 */
[----:B------:R-:W-:Y:S01]  /*96c0*/  FSEL R59, R59, -INF , !P2 ;  /* 0xff8000003b3b7808 */ /* 0x000fe20005000000 */
[----:B------:R-:W-:Y:S01]  /*96d0*/  FMUL R50, R55, UR9 ;  /* 0x0000000937327c20 */ /* 0x000fe20008400000 */
[----:B------:R-:W-:Y:S01]  /*96e0*/  FSEL R48, R48, -INF , !P1 ;  /* 0xff80000030307808 */ /* 0x000fe20004800000 */
[----:B------:R-:W-:Y:S01]  /*96f0*/  FMUL R52, R52, UR9 ;  /* 0x0000000934347c20 */ /* 0x000fe20008400000 */
[CC--:B------:R-:W-:Y:S01]  /*9700*/  ISETP.GT.U32.AND P4, PT, R3.reuse, R94.reuse, PT ;  /* 0x0000005e0300720c */ /* 0x0c0fe20003f84070 */
[----:B------:R-:W0:Y:S01]  /*9710*/  S2R R64, SR_TID.X ;  /* 0x0000000000407919 */ /* 0x000e220000002100 */
[----:B------:R-:W-:-:S02]  /*9720*/  ISETP.GE.U32.AND P3, PT, R3, R94, PT ;  /* 0x0000005e0300720c */ /* 0x000fc40003f66070 */
[CC--:B------:R-:W-:Y:S01]  /*9730*/  ISETP.GT.U32.AND P2, PT, R3.reuse, R92.reuse, PT ;  /* 0x0000005c0300720c */ /* 0x0c0fe20003f44070 */
[----:B------:R-:W4:Y:S01]  /*9740*/  LDL.64 R96, [R1+0x3e0] ;  /* 0x0003e00001607983 */ /* 0x000f220000100a00 */
[----:B------:R-:W-:Y:S02]  /*9750*/  ISETP.GE.U32.AND P1, PT, R3, R92, PT ;  /* 0x0000005c0300720c */ /* 0x000fe40003f26070 */
[C---:B------:R-:W-:Y:S01]  /*9760*/  ISETP.GT.U32.AND.EX P0, PT, R49.reuse, RZ, PT, P0 ;  /* 0x000000ff3100720c */ /* 0x040fe20003f04100 */
[----:B------:R-:W4:Y:S01]  /*9770*/  LDL.64 R76, [R1+0x3d0] ;  /* 0x0003d000014c7983 */ /* 0x000f220000100a00 */
[C---:B------:R-:W-:Y:S02]  /*9780*/  ISETP.GE.U32.AND.EX P5, PT, R49.reuse, RZ, PT, P5 ;  /* 0x000000ff3100720c */ /* 0x040fe40003fa6150 */
[C---:B------:R-:W-:Y:S01]  /*9790*/  ISETP.GT.U32.AND.EX P4, PT, R49.reuse, RZ, PT, P4 ;  /* 0x000000ff3100720c */ /* 0x040fe20003f84140 */
[----:B------:R-:W4:Y:S01]  /*97a0*/  LDL.64 R80, [R1+0x3d8] ;  /* 0x0003d80001507983 */ /* 0x000f220000100a00 */
[----:B------:R-:W-:-:S02]  /*97b0*/  ISETP.GE.U32.AND.EX P3, PT, R49, RZ, PT, P3 ;  /* 0x000000ff3100720c */ /* 0x000fc40003f66130 */
[C---:B------:R-:W-:Y:S01]  /*97c0*/  ISETP.GT.U32.AND.EX P2, PT, R49.reuse, RZ, PT, P2 ;  /* 0x000000ff3100720c */ /* 0x040fe20003f44120 */
[----:B------:R-:W4:Y:S01]  /*97d0*/  LDL.64 R86, [R1+0x3c8] ;  /* 0x0003c80001567983 */ /* 0x000f220000100a00 */
[----:B------:R-:W-:Y:S01]  /*97e0*/  ISETP.GE.U32.AND.EX P1, PT, R49, RZ, PT, P1 ;  /* 0x000000ff3100720c */ /* 0x000fe20003f26110 */
[----:B------:R-:W-:Y:S01]  /*97f0*/  FMUL R49, R54, UR9 ;  /* 0x0000000936317c20 */ /* 0x000fe20008400000 */
[----:B------:R-:W-:Y:S01]  /*9800*/  FSEL R55, R62, -INF , !P0 ;  /* 0xff8000003e377808 */ /* 0x000fe20004000000 */
[----:B------:R-:W4:Y:S01]  /*9810*/  LDL.64 R100, [R1+0x340] ;  /* 0x0003400001647983 */ /* 0x000f220000100a00 */
[----:B------:R-:W-:Y:S02]  /*9820*/  FSEL R53, R63, -INF , !P5 ;  /* 0xff8000003f357808 */ /* 0x000fe40006800000 */
[----:B------:R-:W-:Y:S01]  /*9830*/  FSEL R49, R49, -INF , !P2 ;  /* 0xff80000031317808 */ /* 0x000fe20005000000 */
[----:B------:R-:W4:Y:S01]  /*9840*/  LDL.64 R98, [R1+0x338] ;  /* 0x0003380001627983 */ /* 0x000f220000100a00 */
[----:B------:R-:W-:-:S02]  /*9850*/  FMNMX R62, R55, R53, !PT ;  /* 0x00000035373e7209 */ /* 0x000fc40007800000 */
[----:B------:R-:W-:Y:S01]  /*9860*/  FSEL R50, R50, -INF , !P1 ;  /* 0xff80000032327808 */ /* 0x000fe20004800000 */
[----:B------:R-:W4:Y:S01]  /*9870*/  LDL.64 R104, [R1+0x2a0] ;  /* 0x0002a00001687983 */ /* 0x000f220000100a00 */
[----:B------:R-:W-:Y:S02]  /*9880*/  FSEL R52, R52, -INF , !P4 ;  /* 0xff80000034347808 */ /* 0x000fe40006000000 */
[----:B------:R-:W-:Y:S01]  /*9890*/  FSEL R51, R51, -INF , !P3 ;  /* 0xff80000033337808 */ /* 0x000fe20005800000 */
[----:B------:R-:W1:Y:S01]  /*98a0*/  SHFL.BFLY PT, R57, R62, 0x2, 0x1f ;  /* 0x0c401f003e397f89 */ /* 0x000e6200000e0000 */
[----:B------:R-:W-:Y:S02]  /*98b0*/  FMNMX R63, R49, R50, !PT ;  /* 0x00000032313f7209 */ /* 0x000fe40007800000 */
[----:B------:R-:W-:Y:S02]  /*98c0*/  FMNMX R58, R59, R48, !PT ;  /* 0x000000303b3a7209 */ /* 0x000fe40007800000 */
[----:B------:R-:W-:Y:S01]  /*98d0*/  FMNMX R54, R52, R51, !PT ;  /* 0x0000003334367209 */ /* 0x000fe20007800000 */
[----:B------:R-:W0:Y:S04]  /*98e0*/  SHFL.BFLY PT, R3, R63, 0x2, 0x1f ;  /* 0x0c401f003f037f89 */ /* 0x000e2800000e0000 */
[----:B------:R-:W0:Y:S04]  /*98f0*/  SHFL.BFLY PT, R60, R58, 0x2, 0x1f ;  /* 0x0c401f003a3c7f89 */ /* 0x000e2800000e0000 */
[----:B------:R-:W0:Y:S01]  /*9900*/  SHFL.BFLY PT, R56, R54, 0x2, 0x1f ;  /* 0x0c401f0036387f89 */ /* 0x000e2200000e0000 */
[----:B-1----:R-:W-:-:S05]  /*9910*/  FMNMX R62, R62, R57, !PT ;  /* 0x000000393e3e7209 */ /* 0x002fca0007800000 */
[----:B------:R-:W1:Y:S01]  /*9920*/  SHFL.BFLY PT, R57, R62, 0x1, 0x1f ;  /* 0x0c201f003e397f89 */ /* 0x000e6200000e0000 */
[----:B0-----:R-:W-:Y:S02]  /*9930*/  FMNMX R63, R63, R3, !PT ;  /* 0x000000033f3f7209 */ /* 0x001fe40007800000 */
[----:B------:R-:W-:-:S03]  /*9940*/  FMNMX R58, R58, R60, !PT ;  /* 0x0000003c3a3a7209 */ /* 0x000fc60007800000 */
[----:B------:R-:W0:Y:S01]  /*9950*/  SHFL.BFLY PT, R3, R63, 0x1, 0x1f ;  /* 0x0c201f003f037f89 */ /* 0x000e2200000e0000 */
[----:B------:R-:W-:-:S03]  /*9960*/  FMNMX R54, R54, R56, !PT ;  /* 0x0000003836367209 */ /* 0x000fc60007800000 */
[----:B------:R-:W0:Y:S04]  /*9970*/  SHFL.BFLY PT, R60, R58, 0x1, 0x1f ;  /* 0x0c201f003a3c7f89 */ /* 0x000e2800000e0000 */
[----:B------:R-:W0:Y:S01]  /*9980*/  SHFL.BFLY PT, R56, R54, 0x1, 0x1f ;  /* 0x0c201f0036387f89 */ /* 0x000e2200000e0000 */
[----:B------:R-:W-:Y:S02]  /*9990*/  LOP3.LUT R64, R64, 0x7f, RZ, 0xc0, !PT ;  /* 0x0000007f40407812 */ /* 0x000fe400078ec0ff */
[----:B-1----:R-:W-:Y:S02]  /*99a0*/  FMNMX R62, R62, R57, !PT ;  /* 0x000000393e3e7209 */ /* 0x002fe40007800000 */
[----:B------:R-:W-:Y:S02]  /*99b0*/  LOP3.LUT R57, R148, 0x1c, RZ, 0xc0, !PT ;  /* 0x0000001c94397812 */ /* 0x000fe400078ec0ff */
[----:B0-----:R-:W-:-:S03]  /*99c0*/  FMNMX R63, R63, R3, !PT ;  /* 0x000000033f3f7209 */ /* 0x001fc60007800000 */
[C---:B------:R-:W-:Y:S01]  /*99d0*/  IMAD.SHL.U32 R208, R57.reuse, 0x4, RZ ;  /* 0x0000000439d07824 */ /* 0x040fe200078e00ff */
[----:B------:R-:W-:Y:S02]  /*99e0*/  SHF.R.U32.HI R3, RZ, 0x3, R64 ;  /* 0x00000003ff037819 */ /* 0x000fe40000011640 */
[C---:B------:R-:W-:Y:S02]  /*99f0*/  LEA.HI R92, R57.reuse, 0x8, RZ, 0x1e ;  /* 0x00000008395c7811 */ /* 0x040fe400078ff0ff */
[C---:B------:R-:W-:Y:S02]  /*9a00*/  LEA.HI R94, R57.reuse, 0x10, RZ, 0x1e ;  /* 0x00000010395e7811 */ /* 0x040fe400078ff0ff */
[----:B------:R-:W-:Y:S02]  /*9a10*/  FMNMX R58, R58, R60, !PT ;  /* 0x0000003c3a3a7209 */ /* 0x000fe40007800000 */
[----:B------:R-:W-:Y:S01]  /*9a20*/  FMNMX R54, R54, R56, !PT ;  /* 0x0000003836367209 */ /* 0x000fe20007800000 */
[----:B------:R-:W-:Y:S01]  /*9a30*/  VIADD R56, R208, UR6 ;  /* 0x00000006d0387c36 */ /* 0x000fe20008000000 */
[----:B------:R-:W-:-:S02]  /*9a40*/  LEA.HI R60, R57, 0x18, RZ, 0x1e ;  /* 0x00000018393c7811 */ /* 0x000fc400078ff0ff */
[----:B------:R-:W-:Y:S02]  /*9a50*/  LOP3.LUT R57, R3, 0xc, RZ, 0xc0, !PT ;  /* 0x0000000c03397812 */ /* 0x000fe400078ec0ff */
[----:B------:R-:W-:Y:S02]  /*9a60*/  LEA R92, R92, UR6, 0x4 ;  /* 0x000000065c5c7c11 */ /* 0x000fe4000f8e20ff */
[----:B------:R-:W-:Y:S02]  /*9a70*/  LEA R94, R94, UR6, 0x4 ;  /* 0x000000065e5e7c11 */ /* 0x000fe4000f8e20ff */
[----:B------:R-:W-:Y:S01]  /*9a80*/  LEA R3, R60, UR6, 0x4 ;  /* 0x000000063c037c11 */ /* 0x000fe2000f8e20ff */
[C---:B------:R-:W-:Y:S01]  /*9a90*/  IMAD.IADD R61, R57.reuse, 0x1, R92 ;  /* 0x00000001393d7824 */ /* 0x040fe200078e025c */
[----:B------:R-:W-:Y:S01]  /*9aa0*/  IADD3 R56, R56, R57, RZ ;  /* 0x0000003938387210 */ /* 0x000fe20007ffe0ff */
[C---:B------:R-:W-:Y:S01]  /*9ab0*/  IMAD.IADD R60, R57.reuse, 0x1, R94 ;  /* 0x00000001393c7824 */ /* 0x040fe200078e025e */
[----:B------:R-:W-:-:S03]  /*9ac0*/  IADD3 R57, R57, R3, RZ ;  /* 0x0000000339397210 */ /* 0x000fc60007ffe0ff */
[----:B------:R0:W-:Y:S04]  /*9ad0*/  @!P6 STS [R56+0x8000], R58 ;  /* 0x0080003a3800e388 */ /* 0x0001e80000000800 */
[----:B------:R-:W-:Y:S04]  /*9ae0*/  @!P6 STS [R61+0x8000], R62 ;  /* 0x0080003e3d00e388 */ /* 0x000fe80000000800 */
[----:B------:R-:W-:Y:S04]  /*9af0*/  @!P6 STS [R60+0x8000], R54 ;  /* 0x008000363c00e388 */ /* 0x000fe80000000800 */
[----:B------:R-:W-:Y:S01]  /*9b00*/  @!P6 STS [R57+0x8000], R63 ;  /* 0x0080003f3900e388 */ /* 0x000fe20000000800 */
[----:B0-----:R-:W-:Y:S01]  /*9b10*/  LEA R58, R64, UR6, 0x2 ;  /* 0x00000006403a7c11 */ /* 0x001fe2000f8e10ff */
[----:B------:R-:W-:Y:S06]  /*9b20*/  BAR.SYNC.DEFER_BLOCKING 0x0 ;  /* 0x0000000000007b1d */ /* 0x000fec0000010000 */
[----:B------:R-:W0:Y:S04]  /*9b30*/  LDS R54, [R58+0x8000] ;  /* 0x008000003a367984 */ /* 0x000e280000000800 */
[----:B0-----:R-:W0:Y:S02]  /*9b40*/  SHFL.BFLY PT, R62, R54, 0x2, 0x1f ;  /* 0x0c401f00363e7f89 */ /* 0x001e2400000e0000 */
[----:B0-----:R-:W-:-:S05]  /*9b50*/  FMNMX R62, R54, R62, !PT ;  /* 0x0000003e363e7209 */ /* 0x001fca0007800000 */
[----:B------:R-:W0:Y:S02]  /*9b60*/  SHFL.BFLY PT, R54, R62, 0x1, 0x1f ;  /* 0x0c201f003e367f89 */ /* 0x000e2400000e0000 */
[----:B0-----:R-:W-:-:S05]  /*9b70*/  FMNMX R54, R62, R54, !PT ;  /* 0x000000363e367209 */ /* 0x001fca0007800000 */
[----:B------:R-:W-:Y:S01]  /*9b80*/  @!P6 STS [R58+0x8000], R54 ;  /* 0x008000363a00e388 */ /* 0x000fe20000000800 */
[----:B------:R-:W-:Y:S06]  /*9b90*/  BAR.SYNC.DEFER_BLOCKING 0x0 ;  /* 0x0000000000007b1d */ /* 0x000fec0000010000 */
[----:B------:R-:W2:Y:S04]  /*9ba0*/  LDS R222, [R208+UR6+0x8000] ;  /* 0x00800006d0de7984 */ /* 0x000ea80008000800 */
[----:B------:R-:W3:Y:S04]  /*9bb0*/  LDS R221, [R92+0x8000] ;  /* 0x008000005cdd7984 */ /* 0x000ee80000000800 */
[----:B------:R-:W4:Y:S04]  /*9bc0*/  LDS R220, [R94+0x8000] ;  /* 0x008000005edc7984 */ /* 0x000f280000000800 */
[----:B------:R-:W0:Y:S01]  /*9bd0*/  LDS R219, [R3+0x8000] ;  /* 0x0080000003db7984 */ /* 0x000e220000000800 */
[----:B--2---:R-:W-:-:S02]  /*9be0*/  FMNMX R222, R222, R165, !PT ;  /* 0x000000a5dede7209 */ /* 0x004fc40007800000 */
[----:B---3--:R-:W-:-:S03]  /*9bf0*/  FMNMX R221, R221, R160, !PT ;  /* 0x000000a0dddd7209 */ /* 0x008fc60007800000 */
[--C-:B------:R-:W-:Y:S01]  /*9c00*/  FADD R59, R59, -R222.reuse ;  /* 0x800000de3b3b7221 */ /* 0x100fe20000000000 */
[----:B------:R-:W-:Y:S01]  /*9c10*/  FADD R48, R48, -R222 ;  /* 0x800000de30307221 */ /* 0x000fe20000000000 */
[----:B----4-:R-:W-:Y:S02]  /*9c20*/  FMNMX R220, R220, R161, !PT ;  /* 0x000000a1dcdc7209 */ /* 0x010fe40007800000 */
[----:B------:R-:W-:Y:S01]  /*9c30*/  FMUL R54, R59, 1.4426950216293334961 ;  /* 0x3fb8aa3b3b367820 */ /* 0x000fe20000400000 */
[----:B------:R-:W-:Y:S01]  /*9c40*/  FADD R59, R55, -R221 ;  /* 0x800000dd373b7221 */ /* 0x000fe20000000000 */
[----:B------:R-:W-:Y:S01]  /*9c50*/  FMUL R48, R48, 1.4426950216293334961 ;  /* 0x3fb8aa3b30307820 */ /* 0x000fe20000400000 */
[----:B0-----:R-:W-:Y:S01]  /*9c60*/  FMNMX R219, R219, R215, !PT ;  /* 0x000000d7dbdb7209 */ /* 0x001fe20007800000 */
[--C-:B------:R-:W-:Y:S01]  /*9c70*/  FADD R51, R51, -R220.reuse ;  /* 0x800000dc33337221 */ /* 0x100fe20000000000 */
[----:B------:R-:W-:Y:S01]  /*9c80*/  FMUL R59, R59, 1.4426950216293334961 ;  /* 0x3fb8aa3b3b3b7820 */ /* 0x000fe20000400000 */
[----:B------:R0:W-:Y:S01]  /*9c90*/  MUFU.EX2 R55, R48 ;  /* 0x0000003000377308 */ /* 0x0001e20000000800 */
[----:B------:R-:W-:Y:S01]  /*9ca0*/  FADD R52, R52, -R220 ;  /* 0x800000dc34347221 */ /* 0x000fe20000000000 */
[----:B------:R-:W-:Y:S01]  /*9cb0*/  FMUL R51, R51, 1.4426950216293334961 ;  /* 0x3fb8aa3b33337820 */ /* 0x000fe20000400000 */
[----:B------:R-:W-:Y:S01]  /*9cc0*/  FADD R50, R50, -R219 ;  /* 0x800000db32327221 */ /* 0x000fe20000000000 */
[----:B0-----:R-:W-:-:S04]  /*9cd0*/  FADD R48, R53, -R221 ;  /* 0x800000dd35307221 */ /* 0x001fc80000000000 */
[----:B------:R0:W-:Y:S01]  /*9ce0*/  MUFU.EX2 R53, R59 ;  /* 0x0000003b00357308 */ /* 0x0001e20000000800 */
[----:B------:R-:W-:Y:S01]  /*9cf0*/  FMUL R52, R52, 1.4426950216293334961 ;  /* 0x3fb8aa3b34347820 */ /* 0x000fe20000400000 */
[----:B------:R-:W-:Y:S01]  /*9d00*/  FMUL R48, R48, 1.4426950216293334961 ;  /* 0x3fb8aa3b30307820 */ /* 0x000fe20000400000 */
[----:B------:R-:W-:Y:S01]  /*9d10*/  FMUL R50, R50, 1.4426950216293334961 ;  /* 0x3fb8aa3b32327820 */ /* 0x000fe20000400000 */
[----:B0-----:R-:W-:-:S04]  /*9d20*/  FADD R59, R49, -R219 ;  /* 0x800000db313b7221 */ /* 0x001fc80000000000 */
[----:B------:R0:W-:Y:S02]  /*9d30*/  MUFU.EX2 R49, R51 ;  /* 0x0000003300317308 */ /* 0x0001e40000000800 */
[----:B0-----:R-:W-:-:S06]  /*9d40*/  FMUL R51, R59, 1.4426950216293334961 ;  /* 0x3fb8aa3b3b337820 */ /* 0x001fcc0000400000 */
[----:B------:R-:W0:Y:S08]  /*9d50*/  MUFU.EX2 R54, R54 ;  /* 0x0000003600367308 */ /* 0x000e300000000800 */
[----:B------:R-:W1:Y:S08]  /*9d60*/  MUFU.EX2 R48, R48 ;  /* 0x0000003000307308 */ /* 0x000e700000000800 */
[----:B------:R-:W2:Y:S08]  /*9d70*/  MUFU.EX2 R52, R52 ;  /* 0x0000003400347308 */ /* 0x000eb00000000800 */
[----:B------:R-:W-:Y:S08]  /*9d80*/  MUFU.EX2 R51, R51 ;  /* 0x0000003300337308 */ /* 0x000ff00000000800 */
[----:B------:R-:W3:Y:S01]  /*9d90*/  MUFU.EX2 R50, R50 ;  /* 0x0000003200327308 */ /* 0x000ee20000000800 */
[----:B0-----:R-:W-:Y:S01]  /*9da0*/  FADD R67, R54, R55 ;  /* 0x0000003736437221 */ /* 0x001fe20000000000 */
[----:B-1----:R-:W-:Y:S01]  /*9db0*/  FADD R65, R53, R48 ;  /* 0x0000003035417221 */ /* 0x002fe20000000000 */
[----:B--2---:R-:W-:-:S03]  /*9dc0*/  FADD R64, R52, R49 ;  /* 0x0000003134407221 */ /* 0x004fc60000000000 */
[----:B------:R-:W0:Y:S04]  /*9dd0*/  SHFL.BFLY PT, R68, R67, 0x2, 0x1f ;  /* 0x0c401f0043447f89 */ /* 0x000e2800000e0000 */
[----:B------:R-:W1:Y:S01]  /*9de0*/  SHFL.BFLY PT, R66, R65, 0x2, 0x1f ;  /* 0x0c401f0041427f89 */ /* 0x000e6200000e0000 */
[----:B---3--:R-:W-:-:S03]  /*9df0*/  FADD R63, R51, R50 ;  /* 0x00000032333f7221 */ /* 0x008fc60000000000 */
[----:B------:R-:W2:Y:S04]  /*9e00*/  SHFL.BFLY PT, R62, R64, 0x2, 0x1f ;  /* 0x0c401f00403e7f89 */ /* 0x000ea800000e0000 */
[----:B------:R-:W3:Y:S01]  /*9e10*/  SHFL.BFLY PT, R59, R63, 0x2, 0x1f ;  /* 0x0c401f003f3b7f89 */ /* 0x000ee200000e0000 */
[----:B0-----:R-:W-:Y:S01]  /*9e20*/  FADD R68, R67, R68 ;  /* 0x0000004443447221 */ /* 0x001fe20000000000 */
[----:B-1----:R-:W-:-:S04]  /*9e30*/  FADD R66, R65, R66 ;  /* 0x0000004241427221 */ /* 0x002fc80000000000 */
[----:B------:R-:W0:Y:S01]  /*9e40*/  SHFL.BFLY PT, R67, R68, 0x1, 0x1f ;  /* 0x0c201f0044437f89 */ /* 0x000e2200000e0000 */
[----:B--2---:R-:W-:-:S03]  /*9e50*/  FADD R62, R64, R62 ;  /* 0x0000003e403e7221 */ /* 0x004fc60000000000 */
[----:B------:R-:W1:Y:S01]  /*9e60*/  SHFL.BFLY PT, R65, R66, 0x1, 0x1f ;  /* 0x0c201f0042417f89 */ /* 0x000e6200000e0000 */
[----:B---3--:R-:W-:-:S03]  /*9e70*/  FADD R64, R63, R59 ;  /* 0x0000003b3f407221 */ /* 0x008fc60000000000 */
[----:B------:R-:W2:Y:S04]  /*9e80*/  SHFL.BFLY PT, R63, R62, 0x1, 0x1f ;  /* 0x0c201f003e3f7f89 */ /* 0x000ea800000e0000 */
[----:B------:R-:W3:Y:S01]  /*9e90*/  SHFL.BFLY PT, R59, R64, 0x1, 0x1f ;  /* 0x0c201f00403b7f89 */ /* 0x000ee200000e0000 */
[----:B0-----:R-:W-:Y:S01]  /*9ea0*/  FADD R67, R68, R67 ;  /* 0x0000004344437221 */ /* 0x001fe20000000000 */
[----:B------:R-:W-:Y:S01]  /*9eb0*/  BAR.SYNC.DEFER_BLOCKING 0x0 ;  /* 0x0000000000007b1d */ /* 0x000fe20000010000 */
[----:B-1----:R-:W-:Y:S01]  /*9ec0*/  FADD R65, R66, R65 ;  /* 0x0000004142417221 */ /* 0x002fe20000000000 */
[----:B------:R-:W-:Y:S01]  /*9ed0*/  IMAD.WIDE R102, R0, 0x2, R74 ;  /* 0x0000000200667825 */ /* 0x000fe200078e024a */
[----:B------:R-:W-:-:S03]  /*9ee0*/  SHF.R.S32.HI R73, RZ, 0x6, R148 ;  /* 0x00000006ff497819 */ /* 0x000fc60000011494 */
[----:B------:R-:W4:Y:S01]  /*9ef0*/  LDL.64 R74, [R1+0x3a8] ;  /* 0x0003a800014a7983 */ /* 0x000f220000100a00 */
[----:B--2---:R-:W-:-:S03]  /*9f00*/  FADD R63, R62, R63 ;  /* 0x0000003f3e3f7221 */ /* 0x004fc60000000000 */
[----:B------:R-:W2:Y:S01]  /*9f10*/  LDL.64 R68, [R1+0x388] ;  /* 0x0003880001447983 */ /* 0x000ea20000100a00 */
[----:B---3--:R-:W-:-:S03]  /*9f20*/  FADD R59, R64, R59 ;  /* 0x0000003b403b7221 */ /* 0x008fc60000000000 */
[----:B------:R0:W-:Y:S04]  /*9f30*/  @!P6 STS [R56+0x8000], R67 ;  /* 0x008000433800e388 */ /* 0x0001e80000000800 */
[----:B------:R-:W-:Y:S04]  /*9f40*/  @!P6 STS [R61+0x8000], R65 ;  /* 0x008000413d00e388 */ /* 0x000fe80000000800 */
[----:B------:R-:W-:Y:S04]  /*9f50*/  @!P6 STS [R60+0x8000], R63 ;  /* 0x0080003f3c00e388 */ /* 0x000fe80000000800 */
[----:B------:R-:W-:Y:S01]  /*9f60*/  @!P6 STS [R57+0x8000], R59 ;  /* 0x0080003b3900e388 */ /* 0x000fe20000000800 */
[----:B------:R-:W-:Y:S01]  /*9f70*/  BAR.SYNC.DEFER_BLOCKING 0x0 ;  /* 0x0000000000007b1d */ /* 0x000fe20000010000 */
[----:B------:R-:W-:-:S02]  /*9f80*/  LOP3.LUT R62, R148, 0x3f, RZ, 0xc0, !PT ;  /* 0x0000003f943e7812 */ /* 0x000fc400078ec0ff */
[----:B------:R-:W-:-:S03]  /*9f90*/  SGXT R73, R73, 0x1 ;  /* 0x000000014949781a */ /* 0x000fc60000000200 */
[----:B0-----:R-:W3:Y:S04]  /*9fa0*/  LDL.64 R66, [R1+0x3e8] ;  /* 0x0003e80001427983 */ /* 0x001ee80000100a00 */
[----:B------:R-:W0:Y:S04]  /*9fb0*/  LDS R56, [R58+0x8000] ;  /* 0x008000003a387984 */ /* 0x000e280000000800 */
[----:B0-----:R-:W0:Y:S02]  /*9fc0*/  SHFL.BFLY PT, R57, R56, 0x2, 0x1f ;  /* 0x0c401f0038397f89 */ /* 0x001e2400000e0000 */
[----:B0-----:R-:W-:-:S05]  /*9fd0*/  FADD R57, R56, R57 ;  /* 0x0000003938397221 */ /* 0x001fca0000000000 */
[----:B------:R-:W0:Y:S02]  /*9fe0*/  SHFL.BFLY PT, R59, R57, 0x1, 0x1f ;  /* 0x0c201f00393b7f89 */ /* 0x000e2400000e0000 */
[----:B0-----:R-:W-:Y:S01]  /*9ff0*/  FADD R59, R57, R59 ;  /* 0x0000003b393b7221 */ /* 0x001fe20000000000 */
[----:B------:R-:W-:Y:S02]  /*a000*/  IMAD.WIDE R56, R0, 0x2, R70 ;  /* 0x0000000200387825 */ /* 0x000fe400078e0246 */
[----:B------:R-:W2:Y:S04]  /*a010*/  LDL.64 R70, [R1+0x3b8] ;  /* 0x0003b80001467983 */ /* 0x000ea80000100a00 */
[----:B------:R0:W-:Y:S01]  /*a020*/  @!P6 STS [R58+0x8000], R59 ;  /* 0x0080003b3a00e388 */ /* 0x0001e20000000800 */
[----:B------:R-:W-:Y:S01]  /*a030*/  BAR.SYNC.DEFER_BLOCKING 0x0 ;  /* 0x0000000000007b1d */ /* 0x000fe20000010000 */
[----:B------:R-:W-:-:S02]  /*a040*/  IMAD.SHL.U32 R62, R62, 0x2, RZ ;  /* 0x000000023e3e7824 */ /* 0x000fc400078e00ff */
[----:B------:R-:W-:-:S03]  /*a050*/  IMAD.WIDE R64, R0, 0x2, R90 ;  /* 0x0000000200407825 */ /* 0x000fc600078e025a */
[----:B------:R-:W-:Y:S01]  /*a060*/  LOP3.LUT R73, R62, 0x90, R73, 0x78, !PT ;  /* 0x000000903e497812 */ /* 0x000fe200078e7849 */
[C---:B------:R-:W-:Y:S01]  /*a070*/  IMAD.WIDE R62, R0.reuse, 0x2, R78 ;  /* 0x00000002003e7825 */ /* 0x040fe200078e024e */
[----:B------:R-:W3:Y:S03]  /*a080*/  LDL.64 R90, [R1+0x3a0] ;  /* 0x0003a000015a7983 */ /* 0x000ee60000100a00 */
[C---:B0-----:R-:W-:Y:S01]  /*a090*/  IMAD.WIDE R58, R0.reuse, 0x2, R88 ;  /* 0x00000002003a7825 */ /* 0x041fe200078e0258 */
[----:B------:R-:W3:Y:S03]  /*a0a0*/  LDL.64 R78, [R1+0x3b0] ;  /* 0x0003b000014e7983 */ /* 0x000ee60000100a00 */
[C---:B------:R-:W-:Y:S01]  /*a0b0*/  IMAD.WIDE R60, R0.reuse, 0x2, R84 ;  /* 0x00000002003c7825 */ /* 0x040fe200078e0254 */
[----:B------:R-:W3:Y:S04]  /*a0c0*/  LDL.64 R88, [R1+0x398] ;  /* 0x0003980001587983 */ /* 0x000ee80000100a00 */
[----:B------:R-:W3:Y:S04]  /*a0d0*/  LDL.64 R84, [R1+0x3c0] ;  /* 0x0003c00001547983 */ /* 0x000ee80000100a00 */
[----:B------:R0:W3:Y:S04]  /*a0e0*/  LDG.E.U16 R93, desc[UR10][R64.64] ;  /* 0x0000000a405d7981 */ /* 0x0000e8000c1e1500 */
[----:B------:R1:W3:Y:S04]  /*a0f0*/  LDG.E.U16 R182, desc[UR10][R58.64] ;  /* 0x0000000a3ab67981 */ /* 0x0002e8000c1e1500 */
[----:B------:R1:W3:Y:S01]  /*a100*/  LDG.E.U16 R180, desc[UR10][R56.64] ;  /* 0x0000000a38b47981 */ /* 0x0002e2000c1e1500 */
[----:B0-----:R-:W-:-:S03]  /*a110*/  IMAD.WIDE R64, R0, 0x2, R96 ;  /* 0x0000000200407825 */ /* 0x001fc600078e0260 */
[----:B------:R0:W3:Y:S01]  /*a120*/  LDG.E.U16 R181, desc[UR10][R62.64] ;  /* 0x0000000a3eb57981 */ /* 0x0000e2000c1e1500 */
[----:B-1----:R-:W-:-:S03]  /*a130*/  IMAD.WIDE R58, R0, 0x2, R76 ;  /* 0x00000002003a7825 */ /* 0x002fc600078e024c */
[----:B------:R-:W3:Y:S01]  /*a140*/  LDL.64 R76, [R1+0x378] ;  /* 0x00037800014c7983 */ /* 0x000ee20000100a00 */
[----:B------:R-:W-:-:S03]  /*a150*/  IMAD.WIDE R56, R0, 0x2, R82 ;  /* 0x0000000200387825 */ /* 0x000fc600078e0252 */
[----:B------:R-:W3:Y:S04]  /*a160*/  LDG.E.U16 R148, desc[UR10][R64.64] ;  /* 0x0000000a40947981 */ /* 0x000ee8000c1e1500 */
[----:B------:R-:W3:Y:S04]  /*a170*/  LDL.64 R82, [R1+0x390] ;  /* 0x0003900001527983 */ /* 0x000ee80000100a00 */
[----:B------:R4:W3:Y:S01]  /*a180*/  LDG.E.U16 R149, desc[UR10][R58.64] ;  /* 0x0000000a3a957981 */ /* 0x0008e2000c1e1500 */
[----:B0-----:R-:W-:-:S03]  /*a190*/  IMAD.WIDE R62, R0, 0x2, R80 ;  /* 0x00000002003e7825 */ /* 0x001fc600078e0250 */
[----:B------:R-:W3:Y:S04]  /*a1a0*/  LDL.64 R80, [R1+0x380] ;  /* 0x0003800001507983 */ /* 0x000ee80000100a00 */
[----:B------:R0:W3:Y:S04]  /*a1b0*/  LDG.E.U16 R95, desc[UR10][R56.64] ;  /* 0x0000000a385f7981 */ /* 0x0000e8000c1e1500 */
[----:B------:R1:W3:Y:S04]  /*a1c0*/  LDG.E.U16 R184, desc[UR10][R62.64] ;  /* 0x0000000a3eb87981 */ /* 0x0002e8000c1e1500 */
[----:B------:R-:W3:Y:S04]  /*a1d0*/  LDL.64 R96, [R1+0x330] ;  /* 0x0003300001607983 */ /* 0x000ee80000100a00 */
[----:B------:R-:W3:Y:S04]  /*a1e0*/  LDG.E.U16 R102, desc[UR10][R102.64] ;  /* 0x0000000a66667981 */ /* 0x000ee8000c1e1500 */
[----:B------:R-:W3:Y:S04]  /*a1f0*/  LDG.E.U16 R60, desc[UR10][R60.64] ;  /* 0x0000000a3c3c7981 */ /* 0x000ee8000c1e1500 */
[----:B------:R-:W-:Y:S01]  /*a200*/  LDS R208, [R208+UR6+0x8000] ;  /* 0x00800006d0d07984 */ /* 0x000fe20008000800 */
[----:B----4-:R-:W-:-:S03]  /*a210*/  IMAD.WIDE R58, R0, 0x2, R74 ;  /* 0x00000002003a7825 */ /* 0x010fc600078e024a */
[----:B------:R-:W4:Y:S01]  /*a220*/  LDL.64 R74, [R1+0x348] ;  /* 0x00034800014a7983 */ /* 0x000f220000100a00 */
[----:B--2---:R-:W-:-:S03]  /*a230*/  IMAD.WIDE R64, R0, 0x2, R70 ;  /* 0x0000000200407825 */ /* 0x004fc600078e0246 */
[----:B------:R-:W2:Y:S04]  /*a240*/  LDG.E.U16 R187, desc[UR10][R58.64] ;  /* 0x0000000a3abb7981 */ /* 0x000ea8000c1e1500 */
[----:B------:R-:W4:Y:S01]  /*a250*/  LDL.64 R70, [R1+0x358] ;  /* 0x0003580001467983 */ /* 0x000f220000100a00 */
[----:B0-----:R-:W-:-:S03]  /*a260*/  IMAD.WIDE R56, R0, 0x2, R86 ;  /* 0x0000000200387825 */ /* 0x001fc600078e0256 */
[----:B------:R-:W2:Y:S01]  /*a270*/  LDL.64 R86, [R1+0x370] ;  /* 0x0003700001567983 */ /* 0x000ea20000100a00 */
[----:B---3--:R-:W-:-:S03]  /*a280*/  IMAD.WIDE R66, R0, 0x2, R66 ;  /* 0x0000000200427825 */ /* 0x008fc600078e0242 */
[----:B------:R0:W3:Y:S04]  /*a290*/  LDG.E.U16 R185, desc[UR10][R56.64] ;  /* 0x0000000a38b97981 */ /* 0x0000e8000c1e1500 */
[----:B------:R0:W3:Y:S01]  /*a2a0*/  LDG.E.U16 R183, desc[UR10][R66.64] ;  /* 0x0000000a42b77981 */ /* 0x0000e2000c1e1500 */
[----:B-1----:R-:W-:-:S03]  /*a2b0*/  IMAD.WIDE R62, R0, 0x2, R78 ;  /* 0x00000002003e7825 */ /* 0x002fc600078e024e */
[----:B------:R-:W3:Y:S01]  /*a2c0*/  LDG.E.U16 R186, desc[UR10][R64.64] ;  /* 0x0000000a40ba7981 */ /* 0x000ee2000c1e1500 */
[----:B0-----:R-:W-:-:S03]  /*a2d0*/  IMAD.WIDE R56, R0, 0x2, R90 ;  /* 0x0000000200387825 */ /* 0x001fc600078e025a */
[----:B------:R-:W2:Y:S04]  /*a2e0*/  LDL.64 R78, [R1+0x350] ;  /* 0x00035000014e7983 */ /* 0x000ea80000100a00 */
[----:B------:R0:W3:Y:S01]  /*a2f0*/  LDG.E.U16 R155, desc[UR10][R62.64] ;  /* 0x0000000a3e9b7981 */ /* 0x0000e2000c1e1500 */
[----:B------:R-:W-:-:S03]  /*a300*/  IMAD.WIDE R66, R0, 0x2, R84 ;  /* 0x0000000200427825 */ /* 0x000fc600078e0254 */
[----:B------:R1:W3:Y:S04]  /*a310*/  LDG.E.U16 R150, desc[UR10][R56.64] ;  /* 0x0000000a38967981 */ /* 0x0002e8000c1e1500 */
[----:B------:R-:W3:Y:S01]  /*a320*/  LDL.64 R84, [R1+0x360] ;  /* 0x0003600001547983 */ /* 0x000ee20000100a00 */
[----:B0-----:R-:W-:-:S03]  /*a330*/  IMAD.WIDE R62, R0, 0x2, R68 ;  /* 0x00000002003e7825 */ /* 0x001fc600078e0244 */
[----:B------:R-:W3:Y:S04]  /*a340*/  LDL.64 R68, [R1+0x328] ;  /* 0x0003280001447983 */ /* 0x000ee80000100a00 */
[----:B------:R4:W3:Y:S01]  /*a350*/  LDG.E.U16 R157, desc[UR10][R62.64] ;  /* 0x0000000a3e9d7981 */ /* 0x0008e2000c1e1500 */
[----:B-1----:R-:W-:-:S03]  /*a360*/  IMAD.WIDE R56, R0, 0x2, R76 ;  /* 0x0000000200387825 */ /* 0x002fc600078e024c */
[----:B------:R-:W3:Y:S04]  /*a370*/  LDG.E.U16 R154, desc[UR10][R66.64] ;  /* 0x0000000a429a7981 */ /* 0x000ee8000c1e1500 */
[----:B------:R-:W3:Y:S01]  /*a380*/  LDL.64 R76, [R1+0x308] ;  /* 0x00030800014c7983 */ /* 0x000ee20000100a00 */
[----:B------:R-:W-:-:S03]  /*a390*/  IMAD.WIDE R64, R0, 0x2, R82 ;  /* 0x0000000200407825 */ /* 0x000fc600078e0252 */
[----:B------:R0:W3:Y:S04]  /*a3a0*/  LDG.E.U16 R158, desc[UR10][R56.64] ;  /* 0x0000000a389e7981 */ /* 0x0000e8000c1e1500 */
[----:B------:R-:W3:Y:S01]  /*a3b0*/  LDL.64 R82, [R1+0x318] ;  /* 0x0003180001527983 */ /* 0x000ee20000100a00 */
[----:B------:R-:W-:-:S03]  /*a3c0*/  IMAD.WIDE R58, R0, 0x2, R80 ;  /* 0x00000002003a7825 */ /* 0x000fc600078e0250 */
[----:B------:R-:W3:Y:S04]  /*a3d0*/  LDL.64 R90, [R1+0x2f8] ;  /* 0x0002f800015a7983 */ /* 0x000ee80000100a00 */
[----:B------:R-:W3:Y:S01]  /*a3e0*/  LDL.64 R80, [R1+0x310] ;  /* 0x0003100001507983 */ /* 0x000ee20000100a00 */
[----:B----4-:R-:W-:-:S03]  /*a3f0*/  IMAD.WIDE R62, R0, 0x2, R70 ;  /* 0x00000002003e7825 */ /* 0x010fc600078e0246 */
[----:B------:R2:W4:Y:S04]  /*a400*/  LDG.E.U16 R168, desc[UR10][R58.64] ;  /* 0x0000000a3aa87981 */ /* 0x000528000c1e1500 */
[----:B------:R-:W4:Y:S01]  /*a410*/  LDL.64 R70, [R1+0x300] ;  /* 0x0003000001467983 */ /* 0x000f220000100a00 */
[----:B0-----:R-:W-:-:S03]  /*a420*/  IMAD.WIDE R56, R0, 0x2, R74 ;  /* 0x0000000200387825 */ /* 0x001fc600078e024a */
[----:B------:R-:W4:Y:S01]  /*a430*/  LDL.64 R74, [R1+0x2d8] ;  /* 0x0002d800014a7983 */ /* 0x000f220000100a00 */
[----:B------:R-:W-:-:S03]  /*a440*/  IMAD.WIDE R66, R0, 0x2, R88 ;  /* 0x0000000200427825 */ /* 0x000fc600078e0258 */
[----:B------:R-:W4:Y:S04]  /*a450*/  LDL.64 R88, [R1+0x320] ;  /* 0x0003200001587983 */ /* 0x000f280000100a00 */
[----:B------:R0:W4:Y:S01]  /*a460*/  LDG.E.U16 R156, desc[UR10][R66.64] ;  /* 0x0000000a429c7981 */ /* 0x000122000c1e1500 */
[----:B--2---:R-:W-:-:S03]  /*a470*/  IMAD.WIDE R58, R0, 0x2, R78 ;  /* 0x00000002003a7825 */ /* 0x004fc600078e024e */
[----:B------:R1:W2:Y:S04]  /*a480*/  LDG.E.U16 R170, desc[UR10][R62.64] ;  /* 0x0000000a3eaa7981 */ /* 0x0002a8000c1e1500 */
[----:B------:R3:W2:Y:S01]  /*a490*/  LDG.E.U16 R166, desc[UR10][R58.64] ;  /* 0x0000000a3aa67981 */ /* 0x0006a2000c1e1500 */
[----:B0-----:R-:W-:-:S03]  /*a4a0*/  IMAD.WIDE R66, R0, 0x2, R86 ;  /* 0x0000000200427825 */ /* 0x001fc600078e0256 */
[----:B------:R-:W2:Y:S01]  /*a4b0*/  LDL.64 R86, [R1+0x2f0] ;  /* 0x0002f00001567983 */ /* 0x000ea20000100a00 */
[----:B-1----:R-:W-:-:S03]  /*a4c0*/  IMAD.WIDE R62, R0, 0x2, R96 ;  /* 0x00000002003e7825 */ /* 0x002fc600078e0260 */
[----:B------:R0:W2:Y:S01]  /*a4d0*/  LDG.E.U16 R151, desc[UR10][R64.64] ;  /* 0x0000000a40977981 */ /* 0x0000a2000c1e1500 */
[----:B---3--:R-:W-:-:S03]  /*a4e0*/  IMAD.WIDE R58, R0, 0x2, R68 ;  /* 0x00000002003a7825 */ /* 0x008fc600078e0244 */
[----:B------:R1:W3:Y:S04]  /*a4f0*/  LDG.E.U16 R169, desc[UR10][R66.64] ;  /* 0x0000000a42a97981 */ /* 0x0002e8000c1e1500 */
[----:B------:R-:W3:Y:S01]  /*a500*/  LDL.64 R68, [R1+0x2d0] ;  /* 0x0002d00001447983 */ /* 0x000ee20000100a00 */
[----:B0-----:R-:W-:-:S03]  /*a510*/  IMAD.WIDE R64, R0, 0x2, R84 ;  /* 0x0000000200407825 */ /* 0x001fc600078e0254 */
[----:B------:R0:W3:Y:S01]  /*a520*/  LDG.E.U16 R162, desc[UR10][R62.64] ;  /* 0x0000000a3ea27981 */ /* 0x0000e2000c1e1500 */
[----:B-1----:R-:W-:-:S03]  /*a530*/  IMAD.WIDE R66, R0, 0x2, R100 ;  /* 0x0000000200427825 */ /* 0x002fc600078e0264 */
[----:B------:R-:W3:Y:S04]  /*a540*/  LDL.64 R84, [R1+0x2e8] ;  /* 0x0002e80001547983 */ /* 0x000ee80000100a00 */
[----:B------:R-:W3:Y:S01]  /*a550*/  LDL.64 R78, [R1+0x2e0] ;  /* 0x0002e000014e7983 */ /* 0x000ee20000100a00 */
[----:B0-----:R-:W-:-:S03]  /*a560*/  IMAD.WIDE R62, R0, 0x2, R76 ;  /* 0x00000002003e7825 */ /* 0x001fc600078e024c */
[----:B------:R-:W3:Y:S04]  /*a570*/  LDL.64 R76, [R1+0x2b0] ;  /* 0x0002b000014c7983 */ /* 0x000ee80000100a00 */
[----:B------:R0:W3:Y:S04]  /*a580*/  LDG.E.U16 R167, desc[UR10][R66.64] ;  /* 0x0000000a42a77981 */ /* 0x0000e8000c1e1500 */
[----:B------:R-:W3:Y:S04]  /*a590*/  LDG.E.U16 R189, desc[UR10][R58.64] ;  /* 0x0000000a3abd7981 */ /* 0x000ee8000c1e1500 */
[----:B------:R-:W3:Y:S01]  /*a5a0*/  LDL.64 R96, [R1+0x288] ;  /* 0x0002880001607983 */ /* 0x000ee20000100a00 */
[----:B0-----:R-:W-:-:S03]  /*a5b0*/  IMAD.WIDE R66, R0, 0x2, R82 ;  /* 0x0000000200427825 */ /* 0x001fc600078e0252 */
[----:B------:R-:W3:Y:S04]  /*a5c0*/  LDL.64 R82, [R1+0x2c0] ;  /* 0x0002c00001527983 */ /* 0x000ee80000100a00 */
[----:B------:R0:W3:Y:S04]  /*a5d0*/  LDG.E.U16 R159, desc[UR10][R64.64] ;  /* 0x0000000a409f7981 */ /* 0x0000e8000c1e1500 */
[----:B------:R-:W3:Y:S04]  /*a5e0*/  LDG.E.U16 R171, desc[UR10][R56.64] ;  /* 0x0000000a38ab7981 */ /* 0x000ee8000c1e1500 */
[----:B------:R-:W3:Y:S01]  /*a5f0*/  LDG.E.U16 R190, desc[UR10][R66.64] ;  /* 0x0000000a42be7981 */ /* 0x000ee2000c1e1500 */
[----:B0-----:R-:W-:-:S03]  /*a600*/  IMAD.WIDE R64, R0, 0x2, R98 ;  /* 0x0000000200407825 */ /* 0x001fc600078e0262 */
[----:B------:R-:W3:Y:S04]  /*a610*/  LDL.64 R100, [R1+0x298] ;  /* 0x0002980001647983 */ /* 0x000ee80000100a00 */
[----:B------:R0:W3:Y:S04]  /*a620*/  LDG.E.U16 R188, desc[UR10][R64.64] ;  /* 0x0000000a40bc7981 */ /* 0x0000e8000c1e1500 */
[----:B------:R-:W3:Y:S04]  /*a630*/  LDL.64 R98, [R1+0x290] ;  /* 0x0002900001627983 */ /* 0x000ee80000100a00 */
[----:B------:R-:W3:Y:S01]  /*a640*/  LDG.E.U16 R191, desc[UR10][R62.64] ;  /* 0x0000000a3ebf7981 */ /* 0x000ee2000c1e1500 */
[----:B0-----:R-:W-:-:S03]  /*a650*/  IMAD.WIDE R64, R0, 0x2, R80 ;  /* 0x0000000200407825 */ /* 0x001fc600078e0250 */
[----:B------:R-:W3:Y:S04]  /*a660*/  LDL.64 R80, [R1+0x2b8] ;  /* 0x0002b80001507983 */ /* 0x000ee80000100a00 */
[----:B------:R-:W3:Y:S01]  /*a670*/  LDG.E.U16 R164, desc[UR10][R64.64] ;  /* 0x0000000a40a47981 */ /* 0x000ee2000c1e1500 */
[----:B----4-:R-:W-:-:S03]  /*a680*/  IMAD.WIDE R58, R0, 0x2, R70 ;  /* 0x00000002003a7825 */ /* 0x010fc600078e0246 */
[----:B------:R-:W4:Y:S04]  /*a690*/  LDL.64 R70, [R1+0x2a8] ;  /* 0x0002a80001467983 */ /* 0x000f280000100a00 */
[----:B------:R0:W4:Y:S02]  /*a6a0*/  LDG.E.U16 R252, desc[UR10][R58.64] ;  /* 0x0000000a3afc7981 */ /* 0x000124000c1e1500 */
[C---:B0-----:R-:W-:Y:S02]  /*a6b0*/  IMAD.WIDE R58, R0.reuse, 0x2, R74 ;  /* 0x00000002003a7825 */ /* 0x041fe400078e024a */
[----:B------:R-:W4:Y:S02]  /*a6c0*/  LDL.64 R74, [R1+0x260] ;  /* 0x00026000014a7983 */ /* 0x000f240000100a00 */
[----:B------:R-:W-:-:S02]  /*a6d0*/  IMAD.WIDE R56, R0, 0x2, R88 ;  /* 0x0000000200387825 */ /* 0x000fc400078e0258 */
[----:B------:R-:W4:Y:S04]  /*a6e0*/  LDL.64 R88, [R1+0x2c8] ;  /* 0x0002c80001587983 */ /* 0x000f280000100a00 */
[----:B------:R0:W4:Y:S01]  /*a6f0*/  LDG.E.U16 R163, desc[UR10][R56.64] ;  /* 0x0000000a38a37981 */ /* 0x000122000c1e1500 */
[----:B--2---:R-:W-:-:S03]  /*a700*/  IMAD.WIDE R66, R0, 0x2, R86 ;  /* 0x0000000200427825 */ /* 0x004fc600078e0256 */
[----:B------:R-:W2:Y:S04]  /*a710*/  LDL.64 R86, [R1+0x280] ;  /* 0x0002800001567983 */ /* 0x000ea80000100a00 */
[----:B------:R-:W2:Y:S01]  /*a720*/  LDG.E.U16 R247, desc[UR10][R58.64] ;  /* 0x0000000a3af77981 */ /* 0x000ea2000c1e1500 */
[----:B0-----:R-:W-:-:S03]  /*a730*/  IMAD.WIDE R56, R0, 0x2, R90 ;  /* 0x0000000200387825 */ /* 0x001fc600078e025a */
[----:B------:R-:W2:Y:S04]  /*a740*/  LDL.64 R90, [R1+0x258] ;  /* 0x00025800015a7983 */ /* 0x000ea80000100a00 */
[----:B------:R0:W2:Y:S01]  /*a750*/  LDG.E.U16 R251, desc[UR10][R56.64] ;  /* 0x0000000a38fb7981 */ /* 0x0000a2000c1e1500 */
[----:B---3--:R-:W-:-:S03]  /*a760*/  IMAD.WIDE R64, R0, 0x2, R84 ;  /* 0x0000000200407825 */ /* 0x008fc600078e0254 */
[----:B------:R-:W3:Y:S01]  /*a770*/  LDL.64 R84, [R1+0x270] ;  /* 0x0002700001547983 */ /* 0x000ee20000100a00 */
[----:B------:R-:W-:-:S03]  /*a780*/  IMAD.WIDE R62, R0, 0x2, R78 ;  /* 0x00000002003e7825 */ /* 0x000fc600078e024e */
[----:B------:R-:W3:Y:S01]  /*a790*/  LDL.64 R78, [R1+0x268] ;  /* 0x00026800014e7983 */ /* 0x000ee20000100a00 */
[----:B0-----:R-:W-:-:S03]  /*a7a0*/  IMAD.WIDE R56, R0, 0x2, R68 ;  /* 0x0000000200387825 */ /* 0x001fc600078e0244 */
[----:B------:R-:W3:Y:S01]  /*a7b0*/  LDL.64 R68, [R1+0x278] ;  /* 0x0002780001447983 */ /* 0x000ee20000100a00 */
[----:B------:R-:W-:-:S03]  /*a7c0*/  IMAD.WIDE R58, R0, 0x2, R76 ;  /* 0x00000002003a7825 */ /* 0x000fc600078e024c */
[----:B------:R0:W3:Y:S04]  /*a7d0*/  LDG.E.U16 R249, desc[UR10][R64.64] ;  /* 0x0000000a40f97981 */ /* 0x0000e8000c1e1500 */
[----:B------:R-:W3:Y:S04]  /*a7e0*/  LDG.E.U16 R245, desc[UR10][R56.64] ;  /* 0x0000000a38f57981 */ /* 0x000ee8000c1e1500 */
[----:B------:R1:W3:Y:S01]  /*a7f0*/  LDG.E.U16 R237, desc[UR10][R58.64] ;  /* 0x0000000a3aed7981 */ /* 0x0002e2000c1e1500 */
[----:B0-----:R-:W-:-:S03]  /*a800*/  IMAD.WIDE R64, R0, 0x2, R82 ;  /* 0x0000000200407825 */ /* 0x001fc600078e0252 */
[----:B------:R-:W3:Y:S04]  /*a810*/  LDL.64 R82, [R1+0x248] ;  /* 0x0002480001527983 */ /* 0x000ee80000100a00 */
[----:B------:R-:W3:Y:S01]  /*a820*/  LDL.64 R76, [R1+0x238] ;  /* 0x00023800014c7983 */ /* 0x000ee20000100a00 */
[----:B-1----:R-:W-:-:S03]  /*a830*/  IMAD.WIDE R58, R0, 0x2, R96 ;  /* 0x00000002003a7825 */ /* 0x002fc600078e0260 */
[----:B------:R0:W3:Y:S04]  /*a840*/  LDG.E.U16 R248, desc[UR10][R62.64] ;  /* 0x0000000a3ef87981 */ /* 0x0000e8000c1e1500 */
[----:B------:R1:W3:Y:S04]  /*a850*/  LDG.E.U16 R227, desc[UR10][R58.64] ;  /* 0x0000000a3ae37981 */ /* 0x0002e8000c1e1500 */
[----:B------:R1:W3:Y:S04]  /*a860*/  LDG.E.U16 R250, desc[UR10][R66.64] ;  /* 0x0000000a42fa7981 */ /* 0x0002e8000c1e1500 */
[----:B------:R1:W3:Y:S04]  /*a870*/  LDG.E.U16 R241, desc[UR10][R64.64] ;  /* 0x0000000a40f17981 */ /* 0x0002e8000c1e1500 */
[----:B------:R-:W3:Y:S01]  /*a880*/  LDL.64 R96, [R1+0x168] ;  /* 0x0001680001607983 */ /* 0x000ee20000100a00 */
[----:B0-----:R-:W-:-:S03]  /*a890*/  IMAD.WIDE R62, R0, 0x2, R80 ;  /* 0x00000002003e7825 */ /* 0x001fc600078e0250 */
[----:B------:R-:W3:Y:S01]  /*a8a0*/  LDL.64 R80, [R1+0x240] ;  /* 0x0002400001507983 */ /* 0x000ee20000100a00 */
[----:B----4-:R-:W-:-:S03]  /*a8b0*/  IMAD.WIDE R56, R0, 0x2, R70 ;  /* 0x0000000200387825 */ /* 0x010fc600078e0246 */
[----:B------:R0:W4:Y:S04]  /*a8c0*/  LDG.E.U16 R239, desc[UR10][R62.64] ;  /* 0x0000000a3eef7981 */ /* 0x000128000c1e1500 */
[----:B------:R-:W4:Y:S01]  /*a8d0*/  LDL.64 R70, [R1+0x230] ;  /* 0x0002300001467983 */ /* 0x000f220000100a00 */
[----:B-1----:R-:W-:-:S03]  /*a8e0*/  IMAD.WIDE R58, R0, 0x2, R74 ;  /* 0x00000002003a7825 */ /* 0x002fc600078e024a */
[----:B------:R2:W4:Y:S04]  /*a8f0*/  LDG.E.U16 R235, desc[UR10][R56.64] ;  /* 0x0000000a38eb7981 */ /* 0x000528000c1e1500 */
[----:B------:R-:W4:Y:S01]  /*a900*/  LDL.64 R74, [R1+0x208] ;  /* 0x00020800014a7983 */ /* 0x000f220000100a00 */
[----:B------:R-:W-:-:S03]  /*a910*/  IMAD.WIDE R66, R0, 0x2, R88 ;  /* 0x0000000200427825 */ /* 0x000fc600078e0258 */
[----:B------:R-:W4:Y:S01]  /*a920*/  LDL.64 R88, [R1+0x250] ;  /* 0x0002500001587983 */ /* 0x000f220000100a00 */
[----:B------:R-:W-:-:S03]  /*a930*/  IMAD.WIDE R64, R0, 0x2, R100 ;  /* 0x0000000200407825 */ /* 0x000fc600078e0264 */
[----:B------:R1:W4:Y:S01]  /*a940*/  LDG.E.U16 R243, desc[UR10][R66.64] ;  /* 0x0000000a42f37981 */ /* 0x000322000c1e1500 */
[----:B0-----:R-:W-:-:S03]  /*a950*/  IMAD.WIDE R62, R0, 0x2, R98 ;  /* 0x00000002003e7825 */ /* 0x001fc600078e0262 */
[----:B------:R3:W4:Y:S01]  /*a960*/  LDG.E.U16 R231, desc[UR10][R64.64] ;  /* 0x0000000a40e77981 */ /* 0x000722000c1e1500 */
[----:B--2---:R-:W-:-:S03]  /*a970*/  IMAD.WIDE R56, R0, 0x2, R86 ;  /* 0x0000000200387825 */ /* 0x004fc600078e0256 */
[----:B------:R0:W2:Y:S01]  /*a980*/  LDG.E.U16 R229, desc[UR10][R62.64] ;  /* 0x0000000a3ee57981 */ /* 0x0000a2000c1e1500 */
[----:B-1----:R-:W-:-:S03]  /*a990*/  IMAD.WIDE R66, R0, 0x2, R104 ;  /* 0x0000000200427825 */ /* 0x002fc600078e0268 */
[----:B------:R-:W2:Y:S04]  /*a9a0*/  LDG.E.U16 R225, desc[UR10][R56.64] ;  /* 0x0000000a38e17981 */ /* 0x000ea8000c1e1500 */
[----:B------:R1:W2:Y:S01]  /*a9b0*/  LDG.E.U16 R233, desc[UR10][R66.64] ;  /* 0x0000000a42e97981 */ /* 0x0002a2000c1e1500 */
[----:B---3--:R-:W-:-:S03]  /*a9c0*/  IMAD.WIDE R64, R0, 0x2, R84 ;  /* 0x0000000200407825 */ /* 0x008fc600078e0254 */
[----:B------:R-:W3:Y:S01]  /*a9d0*/  LDL.64 R84, [R1+0x218] ;  /* 0x0002180001547983 */ /* 0x000ee20000100a00 */
[----:B0-----:R-:W-:-:S03]  /*a9e0*/  IMAD.WIDE R62, R0, 0x2, R78 ;  /* 0x00000002003e7825 */ /* 0x001fc600078e024e */
[----:B------:R-:W2:Y:S01]  /*a9f0*/  LDL.64 R78, [R1+0x210] ;  /* 0x00021000014e7983 */ /* 0x000ea20000100a00 */
[----:B-1----:R-:W-:-:S03]  /*aa00*/  IMAD.WIDE R66, R0, 0x2, R68 ;  /* 0x0000000200427825 */ /* 0x002fc600078e0244 */
[----:B------:R-:W2:Y:S01]  /*aa10*/  LDL.64 R68, [R1+0x228] ;  /* 0x0002280001447983 */ /* 0x000ea20000100a00 */
[----:B------:R-:W-:-:S03]  /*aa20*/  IMAD.WIDE R56, R0, 0x2, R90 ;  /* 0x0000000200387825 */ /* 0x000fc600078e025a */
[----:B------:R0:W2:Y:S04]  /*aa30*/  LDG.E.U16 R217, desc[UR10][R64.64] ;  /* 0x0000000a40d97981 */ /* 0x0000a8000c1e1500 */
[----:B------:R-:W2:Y:S04]  /*aa40*/  LDG.E.U16 R203, desc[UR10][R56.64] ;  /* 0x0000000a38cb7981 */ /* 0x000ea8000c1e1500 */
[----:B------:R-:W2:Y:S01]  /*aa50*/  LDL.64 R86, [R1+0x220] ;  /* 0x0002200001567983 */ /* 0x000ea20000100a00 */
[----:B0-----:R-:W-:-:S03]  /*aa60*/  IMAD.WIDE R64, R0, 0x2, R82 ;  /* 0x0000000200407825 */ /* 0x001fc600078e0252 */
[----:B------:R-:W2:Y:S04]  /*aa70*/  LDL.64 R82, [R1+0x200] ;  /* 0x0002000001527983 */ /* 0x000ea80000100a00 */
[----:B------:R0:W2:Y:S04]  /*aa80*/  LDG.E.U16 R205, desc[UR10][R58.64] ;  /* 0x0000000a3acd7981 */ /* 0x0000a8000c1e1500 */
[----:B------:R1:W2:Y:S04]  /*aa90*/  LDG.E.U16 R207, desc[UR10][R62.64] ;  /* 0x0000000a3ecf7981 */ /* 0x0002a8000c1e1500 */
[----:B------:R-:W2:Y:S01]  /*aaa0*/  LDG.E.U16 R223, desc[UR10][R66.64] ;  /* 0x0000000a42df7981 */ /* 0x000ea2000c1e1500 */
[----:B0-----:R-:W-:-:S03]  /*aab0*/  IMAD.WIDE R58, R0, 0x2, R76 ;  /* 0x00000002003a7825 */ /* 0x001fc600078e024c */
[----:B------:R-:W2:Y:S04]  /*aac0*/  LDL.64 R76, [R1+0x1f0] ;  /* 0x0001f000014c7983 */ /* 0x000ea80000100a00 */
[----:B------:R-:W2:Y:S04]  /*aad0*/  LDG.E.U16 R111, desc[UR10][R58.64] ;  /* 0x0000000a3a6f7981 */ /* 0x000ea8000c1e1500 */
[----:B------:R-:W2:Y:S01]  /*aae0*/  LDG.E.U16 R115, desc[UR10][R64.64] ;  /* 0x0000000a40737981 */ /* 0x000ea2000c1e1500 */
[----:B-1----:R-:W-:-:S03]  /*aaf0*/  IMAD.WIDE R62, R0, 0x2, R80 ;  /* 0x00000002003e7825 */ /* 0x002fc600078e0250 */
[----:B------:R-:W2:Y:S04]  /*ab00*/  LDL.64 R90, [R1+0x1d8] ;  /* 0x0001d800015a7983 */ /* 0x000ea80000100a00 */
[----:B------:R-:W2:Y:S04]  /*ab10*/  LDL.64 R80, [R1+0x1f8] ;  /* 0x0001f80001507983 */ /* 0x000ea80000100a00 */
[----:B------:R-:W2:Y:S04]  /*ab20*/  LDG.E.U16 R113, desc[UR10][R62.64] ;  /* 0x0000000a3e717981 */ /* 0x000ea8000c1e1500 */
[----:B------:R-:W2:Y:S04]  /*ab30*/  LDL.64 R98, [R1+0x190] ;  /* 0x0001900001627983 */ /* 0x000ea80000100a00 */
[----:B------:R-:W2:Y:S01]  /*ab40*/  LDL.64 R100, [R1+0x130] ;  /* 0x0001300001647983 */ /* 0x000ea20000100a00 */
[----:B----4-:R-:W-:-:S03]  /*ab50*/  IMAD.WIDE R56, R0, 0x2, R70 ;  /* 0x0000000200387825 */ /* 0x010fc600078e0246 */
[----:B------:R-:W4:Y:S04]  /*ab60*/  LDL.64 R70, [R1+0x1e8] ;  /* 0x0001e80001467983 */ /* 0x000f280000100a00 */
[----:B------:R0:W4:Y:S02]  /*ab70*/  LDG.E.U16 R109, desc[UR10][R56.64] ;  /* 0x0000000a386d7981 */ /* 0x000124000c1e1500 */
[C---:B0-----:R-:W-:Y:S02]  /*ab80*/  IMAD.WIDE R56, R0.reuse, 0x2, R74 ;  /* 0x0000000200387825 */ /* 0x041fe400078e024a */
[----:B------:R-:W4:Y:S02]  /*ab90*/  LDL.64 R74, [R1+0x1c8] ;  /* 0x0001c800014a7983 */ /* 0x000f240000100a00 */
[----:B------:R-:W-:-:S02]  /*aba0*/  IMAD.WIDE R66, R0, 0x2, R88 ;  /* 0x0000000200427825 */ /* 0x000fc400078e0258 */
[----:B------:R-:W4:Y:S04]  /*abb0*/  LDG.E.U16 R89, desc[UR10][R56.64] ;  /* 0x0000000a38597981 */ /* 0x000f28000c1e1500 */
[----:B------:R0:W4:Y:S01]  /*abc0*/  LDG.E.U16 R201, desc[UR10][R66.64] ;  /* 0x0000000a42c97981 */ /* 0x000122000c1e1500 */
[----:B---3--:R-:W-:-:S03]  /*abd0*/  IMAD.WIDE R62, R0, 0x2, R84 ;  /* 0x00000002003e7825 */ /* 0x008fc600078e0254 */
[----:B------:R-:W3:Y:S01]  /*abe0*/  LDL.64 R84, [R1+0x1c0] ;  /* 0x0001c00001547983 */ /* 0x000ee20000100a00 */
[----:B--2---:R-:W-:-:S03]  /*abf0*/  IMAD.WIDE R58, R0, 0x2, R78 ;  /* 0x00000002003a7825 */ /* 0x004fc600078e024e */
[----:B------:R-:W2:Y:S01]  /*ac00*/  LDL.64 R78, [R1+0x1d0] ;  /* 0x0001d000014e7983 */ /* 0x000ea20000100a00 */
[----:B0-----:R-:W-:-:S03]  /*ac10*/  IMAD.WIDE R66, R0, 0x2, R68 ;  /* 0x0000000200427825 */ /* 0x001fc600078e0244 */
[----:B------:R-:W3:Y:S04]  /*ac20*/  LDL.64 R68, [R1+0x1e0] ;  /* 0x0001e00001447983 */ /* 0x000ee80000100a00 */
[----:B------:R0:W2:Y:S04]  /*ac30*/  LDG.E.U16 R107, desc[UR10][R66.64] ;  /* 0x0000000a426b7981 */ /* 0x0000a8000c1e1500 */
[----:B------:R-:W2:Y:S01]  /*ac40*/  LDG.E.U16 R72, desc[UR10][R58.64] ;  /* 0x0000000a3a487981 */ /* 0x000ea2000c1e1500 */
[----:B------:R-:W-:-:S03]  /*ac50*/  IMAD.WIDE R64, R0, 0x2, R86 ;  /* 0x0000000200407825 */ /* 0x000fc600078e0256 */
[----:B------:R1:W2:Y:S01]  /*ac60*/  LDG.E.U16 R103, desc[UR10][R62.64] ;  /* 0x0000000a3e677981 */ /* 0x0002a2000c1e1500 */
[----:B0-----:R-:W-:-:S03]  /*ac70*/  IMAD.WIDE R66, R0, 0x2, R82 ;  /* 0x0000000200427825 */ /* 0x001fc600078e0252 */
[----:B------:R-:W2:Y:S04]  /*ac80*/  LDL.64 R82, [R1+0x1b0] ;  /* 0x0001b00001527983 */ /* 0x000ea80000100a00 */
[----:B------:R0:W2:Y:S01]  /*ac90*/  LDG.E.U16 R105, desc[UR10][R64.64] ;  /* 0x0000000a40697981 */ /* 0x0000a2000c1e1500 */
[----:B-1----:R-:W-:-:S03]  /*aca0*/  IMAD.WIDE R62, R0, 0x2, R76 ;  /* 0x00000002003e7825 */ /* 0x002fc600078e024c */
[----:B------:R-:W2:Y:S01]  /*acb0*/  LDL.64 R76, [R1+0x1b8] ;  /* 0x0001b800014c7983 */ /* 0x000ea20000100a00 */
[----:B0-----:R-:W-:-:S03]  /*acc0*/  IMAD.WIDE R64, R0, 0x2, R80 ;  /* 0x0000000200407825 */ /* 0x001fc600078e0250 */
[----:B------:R-:W2:Y:S04]  /*acd0*/  LDL.64 R80, [R1+0x1a8] ;  /* 0x0001a80001507983 */ /* 0x000ea80000100a00 */
[----:B------:R-:W2:Y:S01]  /*ace0*/  LDG.E.U16 R88, desc[UR10][R64.64] ;  /* 0x0000000a40587981 */ /* 0x000ea2000c1e1500 */
[----:B----4-:R-:W-:-:S03]  /*acf0*/  IMAD.WIDE R58, R0, 0x2, R70 ;  /* 0x00000002003a7825 */ /* 0x010fc600078e0246 */
[----:B------:R-:W4:Y:S04]  /*ad00*/  LDG.E.U16 R70, desc[UR10][R62.64] ;  /* 0x0000000a3e467981 */ /* 0x000f28000c1e1500 */
[----:B------:R0:W4:Y:S04]  /*ad10*/  LDG.E.U16 R87, desc[UR10][R58.64] ;  /* 0x0000000a3a577981 */ /* 0x000128000c1e1500 */
[----:B------:R-:W4:Y:S01]  /*ad20*/  LDG.E.U16 R71, desc[UR10][R66.64] ;  /* 0x0000000a42477981 */ /* 0x000f22000c1e1500 */
[----:B0-----:R-:W-:-:S03]  /*ad30*/  IMAD.WIDE R58, R0, 0x2, R74 ;  /* 0x00000002003a7825 */ /* 0x001fc600078e024a */
[----:B------:R-:W4:Y:S01]  /*ad40*/  LDL.64 R74, [R1+0x198] ;  /* 0x00019800014a7983 */ /* 0x000f220000100a00 */
[----:B---3--:R-:W-:-:S05]  /*ad50*/  IMAD.WIDE R56, R0, 0x2, R68 ;  /* 0x0000000200387825 */ /* 0x008fca00078e0244 */
[----:B------:R0:W3:Y:S01]  /*ad60*/  LDG.E.U16 R69, desc[UR10][R56.64] ;  /* 0x0000000a38457981 */ /* 0x0000e2000c1e1500 */
[----:B--2---:R-:W-:-:S03]  /*ad70*/  IMAD.WIDE R62, R0, 0x2, R78 ;  /* 0x00000002003e7825 */ /* 0x004fc600078e024e */
[----:B------:R-:W2:Y:S04]  /*ad80*/  LDL.64 R78, [R1+0x1a0] ;  /* 0x0001a000014e7983 */ /* 0x000ea80000100a00 */
[----:B------:R-:W3:Y:S01]  /*ad90*/  LDG.E.U16 R68, desc[UR10][R62.64] ;  /* 0x0000000a3e447981 */ /* 0x000ee2000c1e1500 */
[----:B0-----:R-:W-:-:S03]  /*ada0*/  IMAD.WIDE R56, R0, 0x2, R84 ;  /* 0x0000000200387825 */ /* 0x001fc600078e0254 */
[----:B------:R0:W3:Y:S04]  /*adb0*/  LDG.E.U16 R85, desc[UR10][R58.64] ;  /* 0x0000000a3a557981 */ /* 0x0000e8000c1e1500 */
[----:B------:R1:W3:Y:S01]  /*adc0*/  LDG.E.U16 R67, desc[UR10][R56.64] ;  /* 0x0000000a38437981 */ /* 0x0002e2000c1e1500 */
[----:B0-----:R-:W-:-:S04]  /*add0*/  IMAD.WIDE R58, R0, 0x2, R82 ;  /* 0x00000002003a7825 */ /* 0x001fc800078e0252 */
[C---:B------:R-:W-:Y:S01]  /*ade0*/  IMAD.WIDE R62, R0.reuse, 0x2, R76 ;  /* 0x00000002003e7825 */ /* 0x040fe200078e024c */
[----:B------:R4:W3:Y:S04]  /*adf0*/  LDG.E.U16 R66, desc[UR10][R58.64] ;  /* 0x0000000a3a427981 */ /* 0x0008e8000c1e1500 */
[----:B------:R-:W3:Y:S01]  /*ae00*/  LDL.64 R76, [R1+0x188] ;  /* 0x00018800014c7983 */ /* 0x000ee20000100a00 */
[----:B------:R-:W-:-:S03]  /*ae10*/  IMAD.WIDE R64, R0, 0x2, R90 ;  /* 0x0000000200407825 */ /* 0x000fc600078e025a */
[----:B------:R-:W3:Y:S04]  /*ae20*/  LDG.E.U16 R84, desc[UR10][R62.64] ;  /* 0x0000000a3e547981 */ /* 0x000ee8000c1e1500 */
[----:B------:R-:W3:Y:S01]  /*ae30*/  LDG.E.U16 R86, desc[UR10][R64.64] ;  /* 0x0000000a40567981 */ /* 0x000ee2000c1e1500 */
[----:B-1----:R-:W-:-:S03]  /*ae40*/  IMAD.WIDE R56, R0, 0x2, R80 ;  /* 0x0000000200387825 */ /* 0x002fc600078e0250 */
[----:B------:R-:W3:Y:S04]  /*ae50*/  LDL.64 R90, [R1+0x180] ;  /* 0x00018000015a7983 */ /* 0x000ee80000100a00 */
[----:B------:R-:W3:Y:S04]  /*ae60*/  LDL.64 R80, [R1+0x178] ;  /* 0x0001780001507983 */ /* 0x000ee80000100a00 */
[----:B------:R0:W3:Y:S01]  /*ae70*/  LDG.E.U16 R83, desc[UR10][R56.64] ;  /* 0x0000000a38537981 */ /* 0x0000e2000c1e1500 */
[----:B----4-:R-:W-:-:S03]  /*ae80*/  IMAD.WIDE R58, R0, 0x2, R74 ;  /* 0x00000002003a7825 */ /* 0x010fc600078e024a */
[----:B------:R-:W4:Y:S01]  /*ae90*/  LDL.64 R74, [R1+0x170] ;  /* 0x00017000014a7983 */ /* 0x000f220000100a00 */
[----:B0-----:R-:W-:-:S03]  /*aea0*/  IMAD.WIDE R56, R0, 0x2, R98 ;  /* 0x0000000200387825 */ /* 0x001fc600078e0262 */
[----:B------:R-:W4:Y:S04]  /*aeb0*/  LDG.E.U16 R82, desc[UR10][R58.64] ;  /* 0x0000000a3a527981 */ /* 0x000f28000c1e1500 */
[----:B------:R-:W4:Y:S04]  /*aec0*/  LDG.E.U16 R64, desc[UR10][R56.64] ;  /* 0x0000000a38407981 */ /* 0x000f28000c1e1500 */
[----:B------:R-:W4:Y:S01]  /*aed0*/  LDL.64 R98, [R1+0x150] ;  /* 0x0001500001627983 */ /* 0x000f220000100a00 */
[----:B--2---:R-:W-:-:S03]  /*aee0*/  IMAD.WIDE R62, R0, 0x2, R78 ;  /* 0x00000002003e7825 */ /* 0x004fc600078e024e */
[----:B------:R-:W2:Y:S04]  /*aef0*/  LDL.64 R78, [R1+0x160] ;  /* 0x00016000014e7983 */ /* 0x000ea80000100a00 */
[----:B------:R3:W2:Y:S02]  /*af00*/  LDG.E.U16 R65, desc[UR10][R62.64] ;  /* 0x0000000a3e417981 */ /* 0x0006a4000c1e1500 */
[C---:B---3--:R-:W-:Y:S02]  /*af10*/  IMAD.WIDE R62, R0.reuse, 0x2, R76 ;  /* 0x00000002003e7825 */ /* 0x048fe400078e024c */
[----:B------:R-:W3:Y:S02]  /*af20*/  LDL.64 R76, [R1+0x148] ;  /* 0x00014800014c7983 */ /* 0x000ee40000100a00 */
[----:B------:R-:W-:-:S02]  /*af30*/  IMAD.WIDE R56, R0, 0x2, R80 ;  /* 0x0000000200387825 */ /* 0x000fc400078e0250 */
[----:B------:R-:W3:Y:S02]  /*af40*/  LDG.E.U16 R81, desc[UR10][R62.64] ;  /* 0x0000000a3e517981 */ /* 0x000ee4000c1e1500 */
[C---:B----4-:R-:W-:Y:S02]  /*af50*/  IMAD.WIDE R74, R0.reuse, 0x2, R74 ;  /* 0x00000002004a7825 */ /* 0x050fe400078e024a */
[----:B------:R-:W4:Y:S04]  /*af60*/  LDG.E.U16 R80, desc[UR10][R56.64] ;  /* 0x0000000a38507981 */ /* 0x000f28000c1e1500 */
[----:B------:R-:W4:Y:S04]  /*af70*/  LDG.E.U16 R62, desc[UR10][R74.64] ;  /* 0x0000000a4a3e7981 */ /* 0x000f28000c1e1500 */
[----:B------:R-:W3:Y:S01]  /*af80*/  LDL.64 R74, [R1+0x158] ;  /* 0x00015800014a7983 */ /* 0x000ee20000100a00 */
[----:B------:R-:W-:-:S03]  /*af90*/  IMAD.WIDE R58, R0, 0x2, R90 ;  /* 0x00000002003a7825 */ /* 0x000fc600078e025a */
[----:B------:R-:W4:Y:S04]  /*afa0*/  LDL.64 R90, [R1+0x140] ;  /* 0x00014000015a7983 */ /* 0x000f280000100a00 */
[----:B------:R0:W4:Y:S02]  /*afb0*/  LDG.E.U16 R63, desc[UR10][R58.64] ;  /* 0x0000000a3a3f7981 */ /* 0x000124000c1e1500 */
[C---:B0-----:R-:W-:Y:S02]  /*afc0*/  IMAD.WIDE R58, R0.reuse, 0x2, R96 ;  /* 0x00000002003a7825 */ /* 0x041fe400078e0260 */
[----:B------:R-:W4:Y:S02]  /*afd0*/  LDL.64 R96, [R1+0x120] ;  /* 0x0001200001607983 */ /* 0x000f240000100a00 */
[----:B--2---:R-:W-:-:S02]  /*afe0*/  IMAD.WIDE R56, R0, 0x2, R78 ;  /* 0x0000000200387825 */ /* 0x004fc400078e024e */
[----:B------:R-:W2:Y:S04]  /*aff0*/  LDG.E.U16 R79, desc[UR10][R58.64] ;  /* 0x0000000a3a4f7981 */ /* 0x000ea8000c1e1500 */
[----:B------:R0:W2:Y:S01]  /*b000*/  LDG.E.U16 R61, desc[UR10][R56.64] ;  /* 0x0000000a383d7981 */ /* 0x0000a2000c1e1500 */
[----:B---3--:R-:W-:-:S05]  /*b010*/  IMAD.WIDE R74, R0, 0x2, R74 ;  /* 0x00000002004a7825 */ /* 0x008fca00078e024a */
[----:B------:R-:W3:Y:S04]  /*b020*/  LDG.E.U16 R78, desc[UR10][R74.64] ;  /* 0x0000000a4a4e7981 */ /* 0x000ee8000c1e1500 */
[----:B------:R-:W2:Y:S01]  /*b030*/  LDL.64 R74, [R1+0x138] ;  /* 0x00013800014a7983 */ /* 0x000ea20000100a00 */
[----:B0-----:R-:W-:-:S04]  /*b040*/  IMAD.WIDE R56, R0, 0x2, R76 ;  /* 0x0000000200387825 */ /* 0x001fc800078e024c */
[C---:B------:R-:W-:Y:S01]  /*b050*/  IMAD.WIDE R58, R0.reuse, 0x2, R98 ;  /* 0x00000002003a7825 */ /* 0x040fe200078e0262 */
[----:B------:R0:W3:Y:S03]  /*b060*/  LDG.E.U16 R77, desc[UR10][R56.64] ;  /* 0x0000000a384d7981 */ /* 0x0000e6000c1e1500 */
[C---:B----4-:R-:W-:Y:S01]  /*b070*/  IMAD.WIDE R90, R0.reuse, 0x2, R90 ;  /* 0x00000002005a7825 */ /* 0x050fe200078e025a */
[----:B------:R-:W4:Y:S03]  /*b080*/  LDL.64 R98, [R1+0x108] ;  /* 0x0001080001627983 */ /* 0x000f260000100a00 */
[C---:B------:R-:W-:Y:S01]  /*b090*/  IMAD.WIDE R96, R0.reuse, 0x2, R96 ;  /* 0x0000000200607825 */ /* 0x040fe200078e0260 */
[----:B------:R-:W3:Y:S03]  /*b0a0*/  LDG.E.U16 R59, desc[UR10][R58.64] ;  /* 0x0000000a3a3b7981 */ /* 0x000ee6000c1e1500 */
[----:B0-----:R-:W-:-:S02]  /*b0b0*/  IMAD.WIDE R56, R0, 0x2, R100 ;  /* 0x0000000200387825 */ /* 0x001fc400078e0264 */
[----:B------:R-:W3:Y:S04]  /*b0c0*/  LDL.64 R100, [R1+0xe8] ;  /* 0x0000e80001647983 */ /* 0x000ee80000100a00 */
[----:B------:R-:W3:Y:S04]  /*b0d0*/  LDG.E.U16 R57, desc[UR10][R56.64] ;  /* 0x0000000a38397981 */ /* 0x000ee8000c1e1500 */
[----:B------:R0:W3:Y:S04]  /*b0e0*/  LDG.E.U16 R58, desc[UR10][R90.64] ;  /* 0x0000000a5a3a7981 */ /* 0x0000e8000c1e1500 */
[----:B------:R1:W3:Y:S04]  /*b0f0*/  LDG.E.U16 R56, desc[UR10][R96.64] ;  /* 0x0000000a60387981 */ /* 0x0002e8000c1e1500 */
[----:B------:R-:W0:Y:S04]  /*b100*/  LDL.64 R90, [R1+0x118] ;  /* 0x00011800015a7983 */ /* 0x000e280000100a00 */
[----:B------:R-:W1:Y:S01]  /*b110*/  LDL.64 R96, [R1+0x100] ;  /* 0x0001000001607983 */ /* 0x000e620000100a00 */
[----:B--2---:R-:W-:-:S05]  /*b120*/  IMAD.WIDE R74, R0, 0x2, R74 ;  /* 0x00000002004a7825 */ /* 0x004fca00078e024a */
[----:B------:R2:W3:Y:S04]  /*b130*/  LDG.E.U16 R76, desc[UR10][R74.64] ;  /* 0x0000000a4a4c7981 */ /* 0x0004e8000c1e1500 */
[----:B------:R-:W2:Y:S01]  /*b140*/  LDL.64 R74, [R1+0x128] ;  /* 0x00012800014a7983 */ /* 0x000ea20000100a00 */
[----:B0-----:R-:W-:-:S04]  /*b150*/  IMAD.WIDE R90, R0, 0x2, R90 ;  /* 0x00000002005a7825 */ /* 0x001fc800078e025a */
[----:B-1----:R-:W-:-:S05]  /*b160*/  IMAD.WIDE R96, R0, 0x2, R96 ;  /* 0x0000000200607825 */ /* 0x002fca00078e0260 */
[----:B------:R0:W3:Y:S04]  /*b170*/  LDG.E.U16 R104, desc[UR10][R96.64] ;  /* 0x0000000a60687981 */ /* 0x0000e8000c1e1500 */
[----:B------:R-:W0:Y:S01]  /*b180*/  LDL.64 R96, [R1+0xf8] ;  /* 0x0000f80001607983 */ /* 0x000e220000100a00 */
[----:B--2---:R-:W-:-:S06]  /*b190*/  IMAD.WIDE R74, R0, 0x2, R74 ;  /* 0x00000002004a7825 */ /* 0x004fcc00078e024a */
[----:B------:R-:W2:Y:S04]  /*b1a0*/  LDG.E.U16 R75, desc[UR10][R74.64] ;  /* 0x0000000a4a4b7981 */ /* 0x000ea8000c1e1500 */
[----:B------:R1:W2:Y:S04]  /*b1b0*/  LDG.E.U16 R74, desc[UR10][R90.64] ;  /* 0x0000000a5a4a7981 */ /* 0x0002a8000c1e1500 */
[----:B------:R-:W1:Y:S01]  /*b1c0*/  LDL.64 R90, [R1+0x110] ;  /* 0x00011000015a7983 */ /* 0x000e620000100a00 */
[----:B----4-:R-:W-:-:S04]  /*b1d0*/  IMAD.WIDE R98, R0, 0x2, R98 ;  /* 0x0000000200627825 */ /* 0x010fc800078e0262 */
[----:B0-----:R-:W-:-:S05]  /*b1e0*/  IMAD.WIDE R96, R0, 0x2, R96 ;  /* 0x0000000200607825 */ /* 0x001fca00078e0260 */
[----:B------:R0:W4:Y:S04]  /*b1f0*/  LDG.E.U16 R106, desc[UR10][R96.64] ;  /* 0x0000000a606a7981 */ /* 0x000128000c1e1500 */
[----:B------:R-:W0:Y:S01]  /*b200*/  LDL.64 R96, [R1+0xe0] ;  /* 0x0000e00001607983 */ /* 0x000e220000100a00 */
[----:B-1----:R-:W-:-:S06]  /*b210*/  IMAD.WIDE R90, R0, 0x2, R90 ;  /* 0x00000002005a7825 */ /* 0x002fcc00078e025a */
[----:B------:R-:W4:Y:S04]  /*b220*/  LDG.E.U16 R90, desc[UR10][R90.64] ;  /* 0x0000000a5a5a7981 */ /* 0x000f28000c1e1500 */
[----:B------:R1:W4:Y:S04]  /*b230*/  LDG.E.U16 R91, desc[UR10][R98.64] ;  /* 0x0000000a625b7981 */ /* 0x000328000c1e1500 */
[----:B------:R-:W1:Y:S01]  /*b240*/  LDL.64 R98, [R1+0xf0] ;  /* 0x0000f00001627983 */ /* 0x000e620000100a00 */
[----:B---3--:R-:W-:-:S04]  /*b250*/  IMAD.WIDE R100, R0, 0x2, R100 ;  /* 0x0000000200647825 */ /* 0x008fc800078e0264 */
[C---:B0-----:R-:W-:Y:S01]  /*b260*/  IMAD.WIDE R96, R0.reuse, 0x2, R96 ;  /* 0x0000000200607825 */ /* 0x041fe200078e0260 */
[----:B------:R0:W3:Y:S04]  /*b270*/  LDG.E.U16 R110, desc[UR10][R100.64] ;  /* 0x0000000a646e7981 */ /* 0x0000e8000c1e1500 */
[----:B------:R2:W3:Y:S04]  /*b280*/  LDG.E.U16 R112, desc[UR10][R96.64] ;  /* 0x0000000a60707981 */ /* 0x0004e8000c1e1500 */
[----:B------:R-:W0:Y:S04]  /*b290*/  LDL.64 R100, [R1+0xd0] ;  /* 0x0000d00001647983 */ /* 0x000e280000100a00 */
[----:B------:R-:W2:Y:S01]  /*b2a0*/  LDL.64 R96, [R1+0xc8] ;  /* 0x0000c80001607983 */ /* 0x000ea20000100a00 */
[----:B-1----:R-:W-:-:S05]  /*b2b0*/  IMAD.WIDE R98, R0, 0x2, R98 ;  /* 0x0000000200627825 */ /* 0x002fca00078e0262 */
[----:B------:R1:W3:Y:S04]  /*b2c0*/  LDG.E.U16 R108, desc[UR10][R98.64] ;  /* 0x0000000a626c7981 */ /* 0x0002e8000c1e1500 */
[----:B------:R-:W1:Y:S01]  /*b2d0*/  LDL.64 R98, [R1+0xd8] ;  /* 0x0000d80001627983 */ /* 0x000e620000100a00 */
[----:B0-----:R-:W-:-:S04]  /*b2e0*/  IMAD.WIDE R100, R0, 0x2, R100 ;  /* 0x0000000200647825 */ /* 0x001fc800078e0264 */
[C---:B--2---:R-:W-:Y:S01]  /*b2f0*/  IMAD.WIDE R96, R0.reuse, 0x2, R96 ;  /* 0x0000000200607825 */ /* 0x044fe200078e0260 */
[----:B------:R0:W2:Y:S04]  /*b300*/  LDG.E.U16 R200, desc[UR10][R100.64] ;  /* 0x0000000a64c87981 */ /* 0x0000a8000c1e1500 */
[----:B------:R4:W2:Y:S04]  /*b310*/  LDG.E.U16 R202, desc[UR10][R96.64] ;  /* 0x0000000a60ca7981 */ /* 0x0008a8000c1e1500 */
[----:B------:R-:W0:Y:S04]  /*b320*/  LDL.64 R100, [R1+0xb8] ;  /* 0x0000b80001647983 */ /* 0x000e280000100a00 */
[----:B------:R-:W4:Y:S01]  /*b330*/  LDL.64 R96, [R1+0xb0] ;  /* 0x0000b00001607983 */ /* 0x000f220000100a00 */
[----:B-1----:R-:W-:-:S05]  /*b340*/  IMAD.WIDE R98, R0, 0x2, R98 ;  /* 0x0000000200627825 */ /* 0x002fca00078e0262 */
[----:B------:R1:W2:Y:S04]  /*b350*/  LDG.E.U16 R114, desc[UR10][R98.64] ;  /* 0x0000000a62727981 */ /* 0x0002a8000c1e1500 */
[----:B------:R-:W1:Y:S01]  /*b360*/  LDL.64 R98, [R1+0xc0] ;  /* 0x0000c00001627983 */ /* 0x000e620000100a00 */
[----:B0-----:R-:W-:-:S04]  /*b370*/  IMAD.WIDE R100, R0, 0x2, R100 ;  /* 0x0000000200647825 */ /* 0x001fc800078e0264 */
[C---:B----4-:R-:W-:Y:S01]  /*b380*/  IMAD.WIDE R96, R0.reuse, 0x2, R96 ;  /* 0x0000000200607825 */ /* 0x050fe200078e0260 */
[----:B------:R0:W4:Y:S04]  /*b390*/  LDG.E.U16 R206, desc[UR10][R100.64] ;  /* 0x0000000a64ce7981 */ /* 0x000128000c1e1500 */
[----:B------:R3:W4:Y:S04]  /*b3a0*/  LDG.E.U16 R216, desc[UR10][R96.64] ;  /* 0x0000000a60d87981 */ /* 0x000728000c1e1500 */
[----:B------:R-:W0:Y:S04]  /*b3b0*/  LDL.64 R100, [R1+0xa0] ;  /* 0x0000a00001647983 */ /* 0x000e280000100a00 */
[----:B------:R-:W3:Y:S01]  /*b3c0*/  LDL.64 R96, [R1+0x98] ;  /* 0x0000980001607983 */ /* 0x000ee20000100a00 */
[----:B-1----:R-:W-:-:S05]  /*b3d0*/  IMAD.WIDE R98, R0, 0x2, R98 ;  /* 0x0000000200627825 */ /* 0x002fca00078e0262 */
[----:B------:R1:W4:Y:S04]  /*b3e0*/  LDG.E.U16 R204, desc[UR10][R98.64] ;  /* 0x0000000a62cc7981 */ /* 0x000328000c1e1500 */
[----:B------:R-:W1:Y:S01]  /*b3f0*/  LDL.64 R98, [R1+0xa8] ;  /* 0x0000a80001627983 */ /* 0x000e620000100a00 */
[----:B0-----:R-:W-:-:S04]  /*b400*/  IMAD.WIDE R100, R0, 0x2, R100 ;  /* 0x0000000200647825 */ /* 0x001fc800078e0264 */
[C---:B---3--:R-:W-:Y:S01]  /*b410*/  IMAD.WIDE R96, R0.reuse, 0x2, R96 ;  /* 0x0000000200607825 */ /* 0x048fe200078e0260 */
        /* <DEDUP_REMOVED lines=19> */
[----:B------:R-:W4:Y:S04]  /*b550*/  LDG.E.U16 R238, desc[UR10][R96.64] ;  /* 0x0000000a60ee7981 */ /* 0x000f28000c1e1500 */
[----:B------:R-:W0:Y:S01]  /*b560*/  LDL.64 R100, [R1+0x58] ;  /* 0x0000580001647983 */ /* 0x000e220000100a00 */
[----:B-1----:R-:W-:-:S05]  /*b570*/  IMAD.WIDE R98, R0, 0x2, R98 ;  /* 0x0000000200627825 */ /* 0x002fca00078e0262 */
[----:B------:R1:W4:Y:S04]  /*b580*/  LDG.E.U16 R234, desc[UR10][R98.64] ;  /* 0x0000000a62ea7981 */ /* 0x000328000c1e1500 */
[----:B------:R-:W1:Y:S04]  /*b590*/  LDL.64 R98, [R1+0x60] ;  /* 0x0000600001627983 */ /* 0x000e680000100a00 */
[----:B------:R-:W3:Y:S04]  /*b5a0*/  LDL.LU R209, [R1+0x10] ;  /* 0x0000100001d17983 */ /* 0x000ee80000300800 */
[----:B------:R-:W2:Y:S01]  /*b5b0*/  LDL.64 R96, [R1+0x50] ;  /* 0x0000500001607983 */ /* 0x000ea20000100a00 */
[----:B0-----:R-:W-:-:S05]  /*b5c0*/  IMAD.WIDE R100, R0, 0x2, R100 ;  /* 0x0000000200647825 */ /* 0x001fca00078e0264 */
[----:B------:R0:W4:Y:S04]  /*b5d0*/  LDG.E.U16 R242, desc[UR10][R100.64] ;  /* 0x0000000a64f27981 */ /* 0x000128000c1e1500 */
[----:B------:R-:W0:Y:S01]  /*b5e0*/  LDL.64 R100, [R1+0x40] ;  /* 0x0000400001647983 */ /* 0x000e220000100a00 */
[----:B-1----:R-:W-:-:S05]  /*b5f0*/  IMAD.WIDE R98, R0, 0x2, R98 ;  /* 0x0000000200627825 */ /* 0x002fca00078e0262 */
[----:B------:R1:W4:Y:S01]  /*b600*/  LDG.E.U16 R240, desc[UR10][R98.64] ;  /* 0x0000000a62f07981 */ /* 0x000322000c1e1500 */
[----:B--2---:R-:W-:-:S05]  /*b610*/  IMAD.WIDE R96, R0, 0x2, R96 ;  /* 0x0000000200607825 */ /* 0x004fca00078e0260 */
[----:B------:R2:W4:Y:S04]  /*b620*/  LDG.E.U16 R244, desc[UR10][R96.64] ;  /* 0x0000000a60f47981 */ /* 0x000528000c1e1500 */
[----:B------:R-:W1:Y:S04]  /*b630*/  LDL.64 R98, [R1+0x48] ;  /* 0x0000480001627983 */ /* 0x000e680000100a00 */
[----:B------:R-:W2:Y:S01]  /*b640*/  LDL.64 R96, [R1+0x38] ;  /* 0x0000380001607983 */ /* 0x000ea20000100a00 */
[----:B0-----:R-:W-:-:S06]  /*b650*/  IMAD.WIDE R100, R0, 0x2, R100 ;  /* 0x0000000200647825 */ /* 0x001fcc00078e0264 */
[----:B------:R-:W4:Y:S01]  /*b660*/  LDG.E.U16 R100, desc[UR10][R100.64] ;  /* 0x0000000a64647981 */ /* 0x000f22000c1e1500 */
[----:B-1----:R-:W-:-:S05]  /*b670*/  IMAD.WIDE R98, R0, 0x2, R98 ;  /* 0x0000000200627825 */ /* 0x002fca00078e0262 */
[----:B------:R0:W4:Y:S01]  /*b680*/  LDG.E.U16 R246, desc[UR10][R98.64] ;  /* 0x0000000a62f67981 */ /* 0x000122000c1e1500 */
[----:B--2---:R-:W-:-:S05]  /*b690*/  IMAD.WIDE R96, R0, 0x2, R96 ;  /* 0x0000000200607825 */ /* 0x004fca00078e0260 */
[----:B------:R1:W2:Y:S04]  /*b6a0*/  LDG.E.U16 R101, desc[UR10][R96.64] ;  /* 0x0000000a60657981 */ /* 0x0002a8000c1e1500 */
[----:B------:R-:W0:Y:S04]  /*b6b0*/  LDL.64 R98, [R1+0x30] ;  /* 0x0000300001627983 */ /* 0x000e280000100a00 */
[----:B------:R-:W1:Y:S01]  /*b6c0*/  LDL.64 R96, [R1+0x28] ;  /* 0x0000280001607983 */ /* 0x000e620000100a00 */
[----:B0-----:R-:W-:-:S04]  /*b6d0*/  IMAD.WIDE R98, R0, 0x2, R98 ;  /* 0x0000000200627825 */ /* 0x001fc800078e0262 */
[----:B-1----:R-:W-:Y:S02]  /*b6e0*/  IMAD.WIDE R96, R0, 0x2, R96 ;  /* 0x0000000200607825 */ /* 0x002fe400078e0260 */
[----:B------:R-:W2:Y:S04]  /*b6f0*/  LDG.E.U16 R98, desc[UR10][R98.64] ;  /* 0x0000000a62627981 */ /* 0x000ea8000c1e1500 */
[----:B------:R0:W2:Y:S04]  /*b700*/  LDG.E.U16 R99, desc[UR10][R96.64] ;  /* 0x0000000a60637981 */ /* 0x0000a8000c1e1500 */
[----:B0-----:R0:W3:Y:S02]  /*b710*/  LDS R96, [R3+0x8000] ;  /* 0x0080000003607984 */ /* 0x0010e40000000800 */
[----:B0-----:R-:W-:-:S02]  /*b720*/  FADD R3, -R219, R215 ;  /* 0x000000d7db037221 */ /* 0x001fc40000000100 */
[----:B------:R-:W-:Y:S02]  /*b730*/  LDS R215, [R94+0x8000] ;  /* 0x008000005ed77984 */ /* 0x000fe40000000800 */
[----:B------:R-:W-:-:S06]  /*b740*/  FMUL R3, R3, 1.4426950216293334961 ;  /* 0x3fb8aa3b03037820 */ /* 0x000fcc0000400000 */
[----:B------:R-:W3:Y:S02]  /*b750*/  MUFU.EX2 R3, R3 ;  /* 0x0000000300037308 */ /* 0x000ee40000000800 */
[----:B---3--:R-:W-:Y:S02]  /*b760*/  FFMA R209, R3, R209, R96 ;  /* 0x000000d103d17223 */ /* 0x008fe40000000060 */
[----:B------:R-:W3:Y:S04]  /*b770*/  LDL.64 R96, [R1+0x20] ;  /* 0x0000200001607983 */ /* 0x000ee80000100a00 */
[----:B------:R-:W-:Y:S04]  /*b780*/  STL [R1+0x10], R209 ;  /* 0x000010d101007387 */ /* 0x000fe80000100800 */
[----:B------:R-:W-:Y:S01]  /*b790*/  LDS R209, [R92+0x8000] ;  /* 0x008000005cd17984 */ /* 0x000fe20000000800 */
[----:B---3--:R-:W-:-:S06]  /*b7a0*/  IMAD.WIDE R96, R0, 0x2, R96 ;  /* 0x0000000200607825 */ /* 0x008fcc00078e0260 */
[----:B------:R0:W3:Y:S01]  /*b7b0*/  LDG.E.U16 R96, desc[UR10][R96.64] ;  /* 0x0000000a60607981 */ /* 0x0000e2000c1e1500 */
[----:B------:R-:W-:Y:S06]  /*b7c0*/  BAR.SYNC.DEFER_BLOCKING 0x0 ;  /* 0x0000000000007b1d */ /* 0x000fec0000010000 */
[----:B------:R1:W-:Y:S04]  /*b7d0*/  STS.U16 [R73+UR6+0x8800], R148 ;  /* 0x0088009449007988 */ /* 0x0003e80008000406 */
[----:B------:R4:W-:Y:S04]  /*b7e0*/  STS.U16 [R73+UR6+0x8a00], R149 ;  /* 0x008a009549007988 */ /* 0x0009e80008000406 */
[----:B------:R2:W-:Y:S04]  /*b7f0*/  STS.U16 [R73+UR6+0x8c00], R154 ;  /* 0x008c009a49007988 */ /* 0x0005e80008000406 */
[----:B-1----:R-:W3:Y:S04]  /*b800*/  LDL.LU R148, [R1+0x828] ;  /* 0x0008280001947983 */ /* 0x002ee80000300800 */
[----:B----4-:R-:W4:Y:S04]  /*b810*/  LDL.LU R149, [R1+0x824] ;  /* 0x0008240001957983 */ /* 0x010f280000300800 */
[----:B--2---:R-:W2:Y:S04]  /*b820*/  LDL.LU R154, [R1+0x820] ;  /* 0x00082000019a7983 */ /* 0x004ea80000300800 */
[----:B------:R1:W-:Y:S04]  /*b830*/  STS.U16 [R73+UR6+0x8e00], R155 ;  /* 0x008e009b49007988 */ /* 0x0003e80008000406 */
[----:B------:R0:W-:Y:S04]  /*b840*/  STS.U16 [R73+UR6+0x9000], R150 ;  /* 0x0090009649007988 */ /* 0x0001e80008000406 */
[----:B------:R0:W-:Y:S04]  /*b850*/  STS.U16 [R73+UR6+0x9200], R151 ;  /* 0x0092009749007988 */ /* 0x0001e80008000406 */
[----:B-1----:R-:W2:Y:S04]  /*b860*/  LDL.LU R155, [R1+0x81c] ;  /* 0x00081c00019b7983 */ /* 0x002ea80000300800 */
[----:B0-----:R-:W2:Y:S04]  /*b870*/  LDL.LU R150, [R1+0x818] ;  /* 0x0008180001967983 */ /* 0x001ea80000300800 */
[----:B------:R-:W2:Y:S04]  /*b880*/  LDL.LU R151, [R1+0x814] ;  /* 0x0008140001977983 */ /* 0x000ea80000300800 */
[----:B------:R0:W-:Y:S04]  /*b890*/  STS.U16 [R73+UR6+0x9400], R168 ;  /* 0x009400a849007988 */ /* 0x0001e80008000406 */
[----:B------:R1:W-:Y:S04]  /*b8a0*/  STS.U16 [R73+UR6+0x9600], R169 ;  /* 0x009600a949007988 */ /* 0x0003e80008000406 */
[----:B------:R1:W-:Y:S04]  /*b8b0*/  STS.U16 [R73+UR6+0x9800], R170 ;  /* 0x009800aa49007988 */ /* 0x0003e80008000406 */
[----:B0-----:R-:W2:Y:S04]  /*b8c0*/  LDL.LU R168, [R1+0x810] ;  /* 0x0008100001a87983 */ /* 0x001ea80000300800 */
[----:B-1----:R-:W2:Y:S04]  /*b8d0*/  LDL.LU R169, [R1+0x80c] ;  /* 0x00080c0001a97983 */ /* 0x002ea80000300800 */
[----:B------:R0:W-:Y:S04]  /*b8e0*/  STS.U16 [R73+UR6+0xde00], R75 ;  /* 0x00de004b49007988 */ /* 0x0001e80008000406 */
[----:B------:R-:W2:Y:S04]  /*b8f0*/  LDL.LU R170, [R1+0x808] ;  /* 0x0008080001aa7983 */ /* 0x000ea80000300800 */
[----:B------:R1:W-:Y:S01]  /*b900*/  STS.U16 [R73+UR6+0x9a00], R171 ;  /* 0x009a00ab49007988 */ /* 0x0003e20008000406 */
[----:B0-----:R-:W-:-:S03]  /*b910*/  LOP3.LUT R75, R73, 0x20, RZ, 0x3c, !PT ;  /* 0x00000020494b7812 */ /* 0x001fc600078e3cff */
[----:B------:R0:W-:Y:S04]  /*b920*/  STS.U16 [R73+UR6+0x9c00], R188 ;  /* 0x009c00bc49007988 */ /* 0x0001e80008000406 */
[----:B------:R0:W-:Y:S04]  /*b930*/  STS.U16 [R73+UR6+0x9e00], R189 ;  /* 0x009e00bd49007988 */ /* 0x0001e80008000406 */
[----:B-1----:R-:W2:Y:S04]  /*b940*/  LDL.LU R171, [R1+0x804] ;  /* 0x0008040001ab7983 */ /* 0x002ea80000300800 */
[----:B0-----:R-:W2:Y:S04]  /*b950*/  LDL.LU R188, [R1+0x800] ;  /* 0x0008000001bc7983 */ /* 0x001ea80000300800 */
[----:B------:R-:W2:Y:S04]  /*b960*/  LDL.LU R189, [R1+0x7fc] ;  /* 0x0007fc0001bd7983 */ /* 0x000ea80000300800 */
[----:B------:R0:W-:Y:S04]  /*b970*/  STS.U16 [R73+UR6+0xa000], R190 ;  /* 0x00a000be49007988 */ /* 0x0001e80008000406 */
[----:B------:R-:W-:Y:S04]  /*b980*/  STS.U16 [R73+UR6+0x8000], R60 ;  /* 0x0080003c49007988 */ /* 0x000fe80008000406 */
[----:B------:R-:W-:Y:S04]  /*b990*/  STS.U16 [R73+UR6+0x8200], R93 ;  /* 0x0082005d49007988 */ /* 0x000fe80008000406 */
[----:B------:R-:W-:Y:S04]  /*b9a0*/  STS.U16 [R73+UR6+0x8400], R102 ;  /* 0x0084006649007988 */ /* 0x000fe80008000406 */
[----:B------:R-:W-:Y:S04]  /*b9b0*/  STS.U16 [R73+UR6+0x8600], R95 ;  /* 0x0086005f49007988 */ /* 0x000fe80008000406 */
[----:B0-----:R-:W2:Y:S04]  /*b9c0*/  LDL.LU R190, [R1+0x7f8] ;  /* 0x0007f80001be7983 */ /* 0x001ea80000300800 */
[----:B------:R0:W-:Y:S04]  /*b9d0*/  STS.U16 [R73+UR6+0xa200], R191 ;  /* 0x00a200bf49007988 */ /* 0x0001e80008000406 */
        /* <DEDUP_REMOVED lines=45> */
[----:B0-----:R-:W2:Y:S04]  /*bcb0*/  LDL.LU R191, [R1+0x7f4] ;  /* 0x0007f40001bf7983 */ /* 0x001ea80000300800 */
[----:B------:R0:W-:Y:S04]  /*bcc0*/  STS.U16 [R75+UR6+0x8100], R180 ;  /* 0x008100b44b007988 */ /* 0x0001e80008000406 */
[----:B------:R1:W-:Y:S04]  /*bcd0*/  STS.U16 [R75+UR6+0x8300], R181 ;  /* 0x008300b54b007988 */ /* 0x0003e80008000406 */
[----:B------:R3:W-:Y:S04]  /*bce0*/  STS.U16 [R75+UR6+0x8500], R182 ;  /* 0x008500b64b007988 */ /* 0x0007e80008000406 */
[----:B0-----:R-:W2:Y:S04]  /*bcf0*/  LDL.LU R180, [R1+0x7f0] ;  /* 0x0007f00001b47983 */ /* 0x001ea80000300800 */
[----:B-1----:R-:W2:Y:S04]  /*bd00*/  LDL.LU R181, [R1+0x7ec] ;  /* 0x0007ec0001b57983 */ /* 0x002ea80000300800 */
[----:B---3--:R-:W3:Y:S04]  /*bd10*/  LDL.LU R182, [R1+0x7e8] ;  /* 0x0007e80001b67983 */ /* 0x008ee80000300800 */
[----:B------:R0:W-:Y:S04]  /*bd20*/  STS.U16 [R75+UR6+0x8700], R183 ;  /* 0x008700b74b007988 */ /* 0x0001e80008000406 */
[----:B------:R1:W-:Y:S04]  /*bd30*/  STS.U16 [R75+UR6+0x8900], R184 ;  /* 0x008900b84b007988 */ /* 0x0003e80008000406 */
[----:B------:R4:W-:Y:S04]  /*bd40*/  STS.U16 [R75+UR6+0x8b00], R185 ;  /* 0x008b00b94b007988 */ /* 0x0009e80008000406 */
[----:B0-----:R-:W3:Y:S04]  /*bd50*/  LDL.LU R183, [R1+0x7e4] ;  /* 0x0007e40001b77983 */ /* 0x001ee80000300800 */
[----:B-1----:R-:W3:Y:S04]  /*bd60*/  LDL.LU R184, [R1+0x7e0] ;  /* 0x0007e00001b87983 */ /* 0x002ee80000300800 */
[----:B----4-:R-:W4:Y:S04]  /*bd70*/  LDL.LU R185, [R1+0x7dc] ;  /* 0x0007dc0001b97983 */ /* 0x010f280000300800 */
[----:B------:R0:W-:Y:S04]  /*bd80*/  STS.U16 [R75+UR6+0x8d00], R186 ;  /* 0x008d00ba4b007988 */ /* 0x0001e80008000406 */
[----:B------:R1:W-:Y:S04]  /*bd90*/  STS.U16 [R75+UR6+0x8f00], R187 ;  /* 0x008f00bb4b007988 */ /* 0x0003e80008000406 */
[----:B------:R1:W-:Y:S04]  /*bda0*/  STS.U16 [R75+UR6+0x9100], R156 ;  /* 0x0091009c4b007988 */ /* 0x0003e80008000406 */
[----:B0-----:R-:W4:Y:S04]  /*bdb0*/  LDL.LU R186, [R1+0x7d8] ;  /* 0x0007d80001ba7983 */ /* 0x001f280000300800 */
[----:B-1----:R-:W4:Y:S04]  /*bdc0*/  LDL.LU R187, [R1+0x7d4] ;  /* 0x0007d40001bb7983 */ /* 0x002f280000300800 */
[----:B------:R-:W4:Y:S04]  /*bdd0*/  LDL.LU R156, [R1+0x7d0] ;  /* 0x0007d000019c7983 */ /* 0x000f280000300800 */
[----:B------:R0:W-:Y:S04]  /*bde0*/  STS.U16 [R75+UR6+0x9300], R157 ;  /* 0x0093009d4b007988 */ /* 0x0001e80008000406 */
[----:B------:R1:W-:Y:S04]  /*bdf0*/  STS.U16 [R75+UR6+0x9500], R158 ;  /* 0x0095009e4b007988 */ /* 0x0003e80008000406 */
[----:B------:R1:W-:Y:S04]  /*be00*/  STS.U16 [R75+UR6+0x9700], R159 ;  /* 0x0097009f4b007988 */ /* 0x0003e80008000406 */
[----:B0-----:R-:W4:Y:S04]  /*be10*/  LDL.LU R157, [R1+0x7cc] ;  /* 0x0007cc00019d7983 */ /* 0x001f280000300800 */
[----:B-1----:R-:W4:Y:S04]  /*be20*/  LDL.LU R158, [R1+0x7c8] ;  /* 0x0007c800019e7983 */ /* 0x002f280000300800 */
[----:B------:R-:W4:Y:S04]  /*be30*/  LDL.LU R159, [R1+0x7c4] ;  /* 0x0007c400019f7983 */ /* 0x000f280000300800 */
[----:B------:R0:W-:Y:S04]  /*be40*/  STS.U16 [R75+UR6+0x9900], R166 ;  /* 0x009900a64b007988 */ /* 0x0001e80008000406 */
[----:B------:R1:W-:Y:S01]  /*be50*/  STS.U16 [R75+UR6+0x9b00], R167 ;  /* 0x009b00a74b007988 */ /* 0x0003e20008000406 */
[----:B------:R-:W-:-:S03]  /*be60*/  FADD R218, -R222, R165 ;  /* 0x000000a5deda7221 */ /* 0x000fc60000000100 */
        /* <DEDUP_REMOVED lines=8> */
[----:B-1----:R-:W4:Y:S01]  /*bef0*/  LDL.LU R164, [R1+0x7b0] ;  /* 0x0007b00001a47983 */ /* 0x002f220000300800 */
[----:B------:R-:W-:-:S03]  /*bf00*/  FADD R217, -R221, R160 ;  /* 0x000000a0ddd97221 */ /* 0x000fc60000000100 */
[----:B------:R0:W-:Y:S04]  /*bf10*/  STS.U16 [R75+UR6+0xed00], R216 ;  /* 0x00ed00d84b007988 */ /* 0x0001e80008000406 */
[----:B------:R-:W4:Y:S04]  /*bf20*/  LDL.LU R165, [R1+0x7ac] ;  /* 0x0007ac0001a57983 */ /* 0x000f280000300800 */
[----:B------:R-:W4:Y:S01]  /*bf30*/  LDL.LU R160, [R1+0x7a8] ;  /* 0x0007a80001a07983 */ /* 0x000f220000300800 */
[----:B0-----:R-:W-:-:S03]  /*bf40*/  FADD R216, -R220, R161 ;  /* 0x000000a1dcd87221 */ /* 0x001fc60000000100 */
[----:B------:R-:W4:Y:S04]  /*bf50*/  LDL.LU R161, [R1+0x7a4] ;  /* 0x0007a40001a17983 */ /* 0x000f280000300800 */
[----:B------:R-:W4:Y:S04]  /*bf60*/  LDL.LU R226, [R1+0x14] ;  /* 0x0000140001e27983 */ /* 0x000f280000300800 */
[----:B------:R0:W-:Y:S04]  /*bf70*/  STS.U16 [R75+UR6+0xb300], R225 ;  /* 0x00b300e14b007988 */ /* 0x0001e80008000406 */
[----:B------:R1:W-:Y:S04]  /*bf80*/  STS.U16 [R75+UR6+0xef00], R224 ;  /* 0x00ef00e04b007988 */ /* 0x0003e80008000406 */
[----:B0-----:R-:W4:Y:S04]  /*bf90*/  LDL.LU R225, [R1+0x1c] ;  /* 0x00001c0001e17983 */ /* 0x001f280000300800 */
[----:B-1----:R-:W4:Y:S01]  /*bfa0*/  LDL.LU R224, [R1+0x18] ;  /* 0x0000180001e07983 */ /* 0x002f220000300800 */
[----:B------:R-:W0:Y:S03]  /*bfb0*/  S2R R97, SR_TID.X ;  /* 0x0000000000617919 */ /* 0x000e260000002100 */
[----:B------:R-:W-:Y:S04]  /*bfc0*/  STS.U16 [R75+UR6+0xd900], R59 ;  /* 0x00d9003b4b007988 */ /* 0x000fe80008000406 */
[----:B------:R1:W-:Y:S01]  /*bfd0*/  STS.U16 [R75+UR6+0xdb00], R58 ;  /* 0x00db003a4b007988 */ /* 0x0003e20008000406 */
[C---:B0-----:R-:W-:Y:S01]  /*bfe0*/  IMAD.SHL.U32 R94, R97.reuse, 0x8, RZ ;  /* 0x00000008615e7824 */ /* 0x041fe200078e00ff */
[----:B------:R-:W-:-:S02]  /*bff0*/  LOP3.LUT R95, R97, 0x7, RZ, 0xc0, !PT ;  /* 0x00000007615f7812 */ /* 0x000fc400078ec0ff */
[C---:B------:R-:W-:Y:S02]  /*c000*/  SHF.L.U32 R60, R97.reuse, 0x1, RZ ;  /* 0x00000001613c7819 */ /* 0x040fe400000006ff */
[----:B------:R-:W-:Y:S02]  /*c010*/  LOP3.LUT R94, R94, 0x30, RZ, 0xc0, !PT ;  /* 0x000000305e5e7812 */ /* 0x000fe400078ec0ff */
[----:B------:R-:W-:Y:S01]  /*c020*/  LOP3.LUT R93, R97, 0x60, RZ, 0xc0, !PT ;  /* 0x00000060615d7812 */ /* 0x000fe200078ec0ff */
[----:B------:R-:W-:Y:S01]  /*c030*/  IMAD.SHL.U32 R95, R95, 0x40, RZ ;  /* 0x000000405f5f7824 */ /* 0x000fe200078e00ff */
[----:B------:R-:W-:Y:S02]  /*c040*/  LOP3.LUT R60, R94, 0x30, R60, 0x78, !PT ;  /* 0x000000305e3c7812 */ /* 0x000fe400078e783c */
[----:B------:R-:W-:-:S04]  /*c050*/  LEA R92, R93, UR6, 0x4 ;  /* 0x000000065d5c7c11 */ /* 0x000fc8000f8e20ff */
[----:B------:R-:W-:Y:S02]  /*c060*/  IADD3 R60, R95, R92, R60 ;  /* 0x0000005c5f3c7210 */ /* 0x000fe40007ffe03c */
[----:B------:R-:W-:Y:S02]  /*c070*/  SHF.R.U32.HI R92, RZ, 0x1, R93 ;  /* 0x00000001ff5c7819 */ /* 0x000fe4000001165d */
[----:B------:R-:W-:Y:S02]  /*c080*/  LOP3.LUT R93, R97, 0x1f, RZ, 0xc0, !PT ;  /* 0x0000001f615d7812 */ /* 0x000fe400078ec0ff */
[----:B------:R-:W-:Y:S02]  /*c090*/  LOP3.LUT R92, R94, R92, RZ, 0x3c, !PT ;  /* 0x0000005c5e5c7212 */ /* 0x000fe400078e3cff */
[----:B------:R-:W-:Y:S01]  /*c0a0*/  LEA R93, R93, UR6, 0x6 ;  /* 0x000000065d5d7c11 */ /* 0x000fe2000f8e30ff */
[----:B------:R0:W-:Y:S01]  /*c0b0*/  STS.U16 [R75+UR6+0xdd00], R57 ;  /* 0x00dd00394b007988 */ /* 0x0001e20008000406 */
[----:B-1----:R-:W-:-:S02]  /*c0c0*/  F2FP.F16.F32.PACK_AB R58, R49, R52 ;  /* 0x00000034313a723e */ /* 0x002fc400000000ff */
[----:B------:R-:W-:Y:S01]  /*c0d0*/  F2FP.F16.F32.PACK_AB R59, R50, R51 ;  /* 0x00000033323b723e */ /* 0x000fe200000000ff */
[----:B------:R1:W-:Y:S01]  /*c0e0*/  STS.U16 [R75+UR6+0xdf00], R56 ;  /* 0x00df00384b007988 */ /* 0x0003e20008000406 */
[----:B------:R-:W-:Y:S01]  /*c0f0*/  IMAD.IADD R92, R92, 0x1, R93 ;  /* 0x000000015c5c7824 */ /* 0x000fe200078e025d */
[----:B0-----:R-:W-:Y:S02]  /*c100*/  F2FP.F16.F32.PACK_AB R57, R48, R53 ;  /* 0x000000353039723e */ /* 0x001fe400000000ff */
[----:B-1----:R-:W-:Y:S01]  /*c110*/  F2FP.F16.F32.PACK_AB R56, R55, R54 ;  /* 0x000000363738723e */ /* 0x002fe200000000ff */
        /* <DEDUP_REMOVED lines=39> */
[----:B------:R-:W-:Y:S01]  /*c390*/  STSM.16.M88.4 [R92+0x10000], R56 ;  /* 0x010000385c007844 */ /* 0x000fe20000000200 */
[----:B------:R-:W-:Y:S01]  /*c3a0*/  BAR.SYNC.DEFER_BLOCKING 0x0 ;  /* 0x0000000000007b1d */ /* 0x000fe20000010000 */
[----:B------:R-:W-:-:S04]  /*c3b0*/  SHF.L.U32 R223, R97, 0x6, RZ ;  /* 0x0000000661df7819 */ /* 0x000fc800000006ff */
[----:B------:R-:W-:-:S04]  /*c3c0*/  LOP3.LUT R223, R94, 0x3c0, R223, 0xf8, !PT ;  /* 0x000003c05edf7812 */ /* 0x000fc800078ef8df */
[----:B------:R-:W-:Y:S01]  /*c3d0*/  LOP3.LUT R223, R223, 0x10, R97, 0x78, !PT ;  /* 0x00000010dfdf7812 */ /* 0x000fe200078e7861 */
[----:B------:R-:W-:Y:S01]  /*c3e0*/  FMUL R218, R218, 1.4426950216293334961 ;  /* 0x3fb8aa3bdada7820 */ /* 0x000fe20000400000 */
[----:B------:R-:W-:-:S05]  /*c3f0*/  FMUL R217, R217, 1.4426950216293334961 ;  /* 0x3fb8aa3bd9d97820 */ /* 0x000fca0000400000 */
[----:B------:R-:W0:Y:S01]  /*c400*/  MUFU.EX2 R218, R218 ;  /* 0x000000da00da7308 */ /* 0x000e220000000800 */
[----:B------:R-:W-:Y:S04]  /*c410*/  LDSM.16.M88.4 R108, [R60+0x8000] ;  /* 0x008000003c6c783b */ /* 0x000fe80000000200 */
        /* <DEDUP_REMOVED lines=14> */
[----:B------:R-:W1:Y:S04]  /*c500*/  LDSM.16.M88.4 R112, [R223+UR6+0x10000] ;  /* 0x01000006df70783b */ /* 0x000e680008000200 */
[----:B------:R-:W2:Y:S01]  /*c510*/  LDSM.16.M88.4 R60, [R60+0xf800] ;  /* 0x00f800003c3c783b */ /* 0x000ea20000000200 */
[----:B------:R-:W3:Y:S01]  /*c520*/  MUFU.EX2 R217, R217 ;  /* 0x000000d900d97308 */ /* 0x000ee20000000800 */
[----:B------:R-:W-:Y:S01]  /*c530*/  FMUL R216, R216, 1.4426950216293334961 ;  /* 0x3fb8aa3bd8d87820 */ /* 0x000fe20000400000 */
[C---:B0-----:R-:W-:Y:S01]  /*c540*/  FMUL R200, R218.reuse, R24 ;  /* 0x00000018dac87220 */ /* 0x041fe20000400000 */
[----:B------:R-:W-:Y:S01]  /*c550*/  FMUL R201, R218, R25 ;  /* 0x00000019dac97220 */ /* 0x000fe20000400000 */
[----:B------:R-:W0:Y:S04]  /*c560*/  S2R R227, SR_CTAID.X ;  /* 0x0000000000e37919 */ /* 0x000e280000002500 */
[----:B------:R-:W4:Y:S01]  /*c570*/  MUFU.EX2 R216, R216 ;  /* 0x000000d800d87308 */ /* 0x000f220000000800 */
[C---:B---3--:R-:W-:Y:S01]  /*c580*/  FMUL R202, R217.reuse, R26 ;  /* 0x0000001ad9ca7220 */ /* 0x048fe20000400000 */
[----:B------:R-:W-:-:S02]  /*c590*/  FMUL R203, R217, R27 ;  /* 0x0000001bd9cb7220 */ /* 0x000fc40000400000 */
[----:B------:R-:W3:Y:S01]  /*c5a0*/  LDSM.16.M88.4 R24, [R223+UR6+0x10400] ;  /* 0x01040006df18783b */ /* 0x000ee20008000200 */
[C---:B------:R-:W-:Y:S01]  /*c5b0*/  FMUL R44, R218.reuse, R44 ;  /* 0x0000002cda2c7220 */ /* 0x040fe20000400000 */
        /* <DEDUP_REMOVED lines=52> */
[----:B------:R-:W-:Y:S01]  /*c900*/  FMUL R193, R218, R193 ;  /* 0x000000c1dac17220 */ /* 0x000fe20000400000 */
[C---:B------:R-:W-:Y:S01]  /*c910*/  FMUL R174, R217.reuse, R174 ;  /* 0x000000aed9ae7220 */ /* 0x040fe20000400000 */
[C---:B------:R-:W-:Y:S01]  /*c920*/  FMUL R175, R217.reuse, R175 ;  /* 0x000000afd9af7220 */ /* 0x040fe20000400000 */
[C---:B------:R-:W-:Y:S01]  /*c930*/  FMUL R198, R217.reuse, R198 ;  /* 0x000000c6d9c67220 */ /* 0x040fe20000400000 */
[C---:B------:R-:W-:Y:S01]  /*c940*/  FMUL R199, R217.reuse, R199 ;  /* 0x000000c7d9c77220 */ /* 0x040fe20000400000 */
[C---:B------:R-:W-:Y:S01]  /*c950*/  FMUL R194, R217.reuse, R194 ;  /* 0x000000c2d9c27220 */ /* 0x040fe20000400000 */
[----:B------:R-:W-:Y:S01]  /*c960*/  FMUL R195, R217, R195 ;  /* 0x000000c3d9c37220 */ /* 0x000fe20000400000 */
[----:B-1----:R-:W-:Y:S01]  /*c970*/  HMMA.16816.F32 R44, R112, R108, R44 ;  /* 0x0000006c702c723c */ /* 0x002fe2000000182c */
[----:B----4-:R-:W-:-:S05]  /*c980*/  FMUL R204, R216, R116 ;  /* 0x00000074d8cc7220 */ /* 0x010fca0000400000 */
[----:B------:R-:W-:Y:S01]  /*c990*/  HMMA.16816.F32 R40, R112, R104, R40 ;  /* 0x000000687028723c */ /* 0x000fe20000001828 */
[----:B------:R-:W-:-:S05]  /*c9a0*/  FMUL R205, R216, R117 ;  /* 0x00000075d8cd7220 */ /* 0x000fca0000400000 */
[----:B------:R-:W-:Y:S01]  /*c9b0*/  HMMA.16816.F32 R36, R112, R100, R36 ;  /* 0x000000647024723c */ /* 0x000fe20000001824 */
[----:B------:R-:W-:-:S05]  /*c9c0*/  FMUL R206, R3, R118 ;  /* 0x0000007603ce7220 */ /* 0x000fca0000400000 */
[----:B------:R-:W-:Y:S01]  /*c9d0*/  HMMA.16816.F32 R32, R112, R96, R32 ;  /* 0x000000607020723c */ /* 0x000fe20000001820 */
[----:B------:R-:W-:-:S05]  /*c9e0*/  FMUL R207, R3, R119 ;  /* 0x0000007703cf7220 */ /* 0x000fca0000400000 */
[C---:B------:R-:W-:Y:S06]  /*c9f0*/  HMMA.16816.F32 R28, R112.reuse, R92, R28 ;  /* 0x0000005c701c723c */ /* 0x040fec000000181c */
        /* <DEDUP_REMOVED lines=10> */
[----:B--2---:R-:W-:Y:S07]  /*caa0*/  HMMA.16816.F32 R192, R112, R60, R192 ;  /* 0x0000003c70c0723c */ /* 0x004fee00000018c0 */
[----:B------:R-:W-:-:S05]  /*cab0*/  LOP3.LUT R112, R223, 0x20, RZ, 0x3c, !PT ;  /* 0x00000020df707812 */ /* 0x000fca00078e3cff */
[----:B------:R-:W1:Y:S04]  /*cac0*/  LDSM.16.M88.4 R116, [R112+UR6+0x10000] ;  /* 0x010000067074783b */ /* 0x000e680008000200 */
[----:B------:R-:W2:Y:S01]  /*cad0*/  LDSM.16.M88.4 R112, [R112+UR6+0x10400] ;  /* 0x010400067070783b */ /* 0x000ea20008000200 */
        /* <DEDUP_REMOVED lines=60> */
[----:B------:R-:W-:Y:S01]  /*cea0*/  FFMA R226, R216, R226, R215 ;  /* 0x000000e2d8e27223 */ /* 0x000fe200000000d7 */
[----:B------:R-:W-:Y:S01]  /*ceb0*/  FFMA R225, R218, R225, R208 ;  /* 0x000000e1dae17223 */ /* 0x000fe200000000d0 */
[----:B------:R-:W-:Y:S01]  /*cec0*/  UIADD3 UR4, UP0, UR4, 0x20, URZ ;  /* 0x0000002004047890 */ /* 0x000fe2000ff1e03f */
[----:B------:R4:W5:Y:S01]  /*ced0*/  LDL.LU R215, [R1+0x7a0] ;  /* 0x0007a00001d77983 */ /* 0x0009620000300800 */
[----:B------:R-:W-:Y:S01]  /*cee0*/  FFMA R224, R217, R224, R209 ;  /* 0x000000e0d9e07223 */ /* 0x000fe200000000d1 */
[----:B0-----:R-:W-:Y:S01]  /*cef0*/  IMAD.SHL.U32 R227, R227, 0x20, RZ ;  /* 0x00000020e3e37824 */ /* 0x001fe200078e00ff */
[----:B---3--:R-:W-:Y:S01]  /*cf00*/  HMMA.16816.F32 R204, R24, R108, R204 ;  /* 0x0000006c18cc723c */ /* 0x008fe200000018cc */
[----:B------:R4:W5:Y:S01]  /*cf10*/  LDL.LU R208, [R1+0x79c] ;  /* 0x00079c0001d07983 */ /* 0x0009620000300800 */
[----:B------:R-:W-:-:S03]  /*cf20*/  UIADD3.X UR5, URZ, UR5, URZ, UP0, !UPT ;  /* 0x000000053f057290 */ /* 0x000fc600087fe43f */
[----:B------:R4:W-:Y:S01]  /*cf30*/  STL [R1+0x14], R226 ;  /* 0x000014e201007387 */ /* 0x0009e20000100800 */
[C---:B------:R-:W-:Y:S01]  /*cf40*/  HMMA.16816.F32 R128, R24.reuse, R104, R128 ;  /* 0x000000681880723c */ /* 0x040fe20000001880 */
[----:B------:R-:W-:Y:S02]  /*cf50*/  VIADD R227, R227, 0x20 ;  /* 0x00000020e3e37836 */ /* 0x000fe40000000000 */
[----:B------:R4:W5:Y:S03]  /*cf60*/  LDL.LU R209, [R1+0x798] ;  /* 0x0007980001d17983 */ /* 0x0009660000300800 */
[C---:B------:R-:W-:Y:S01]  /*cf70*/  HMMA.16816.F32 R124, R24.reuse, R100, R124 ;  /* 0x00000064187c723c */ /* 0x040fe2000000187c */
[----:B------:R4:W-:Y:S05]  /*cf80*/  STL [R1+0x1c], R225 ;  /* 0x00001ce101007387 */ /* 0x0009ea0000100800 */
[C---:B------:R-:W-:Y:S01]  /*cf90*/  HMMA.16816.F32 R136, R24.reuse, R96, R136 ;  /* 0x000000601888723c */ /* 0x040fe20000001888 */
[----:B------:R4:W-:Y:S05]  /*cfa0*/  STL [R1+0x18], R224 ;  /* 0x000018e001007387 */ /* 0x0009ea0000100800 */
[C---:B------:R-:W-:Y:S01]  /*cfb0*/  HMMA.16816.F32 R132, R24.reuse, R92, R132 ;  /* 0x0000005c1884723c */ /* 0x040fe20000001884 */
[----:B------:R4:W-:Y:S05]  /*cfc0*/  STL [R1+0x4], R222 ;  /* 0x000004de01007387 */ /* 0x0009ea0000100800 */
[C---:B------:R-:W-:Y:S01]  /*cfd0*/  HMMA.16816.F32 R144, R24.reuse, R88, R144 ;  /* 0x000000581890723c */ /* 0x040fe20000001890 */
[----:B------:R4:W-:Y:S05]  /*cfe0*/  STL [R1+0x8], R221 ;  /* 0x000008dd01007387 */ /* 0x0009ea0000100800 */
[C---:B------:R-:W-:Y:S06]  /*cff0*/  HMMA.16816.F32 R140, R24.reuse, R84, R140 ;  /* 0x00000054188c723c */ /* 0x040fec000000188c */
[C---:B------:R-:W-:Y:S06]  /*d000*/  HMMA.16816.F32 R152, R24.reuse, R80, R152 ;  /* 0x000000501898723c */ /* 0x040fec0000001898 */
[C---:B------:R-:W-:Y:S06]  /*d010*/  HMMA.16816.F32 R148, R24.reuse, R76, R148 ;  /* 0x0000004c1894723c */ /* 0x040fec0000001894 */
[C---:B------:R-:W-:Y:S06]  /*d020*/  HMMA.16816.F32 R168, R24.reuse, R52, R168 ;  /* 0x0000003418a8723c */ /* 0x040fec00000018a8 */
[C---:B------:R-:W-:Y:S01]  /*d030*/  HMMA.16816.F32 R188, R24.reuse, R48, R188 ;  /* 0x0000003018bc723c */ /* 0x040fe200000018bc */
[----:B------:R-:W0:Y:S05]  /*d040*/  LDC R49, c[0x0][0x264] ;  /* 0x00009900ff317b82 */ /* 0x000e2a0000000800 */
[C---:B------:R-:W-:Y:S03]  /*d050*/  HMMA.16816.F32 R180, R24.reuse, R56, R180 ;  /* 0x0000003818b4723c */ /* 0x040fe600000018b4 */
[----:B------:R-:W3:Y:S03]  /*d060*/  LDC R48, c[0x0][0x254] ;  /* 0x00009500ff307b82 */ /* 0x000ee60000000800 */
[C---:B------:R-:W-:Y:S06]  /*d070*/  HMMA.16816.F32 R184, R24.reuse, R72, R184 ;  /* 0x0000004818b8723c */ /* 0x040fec00000018b8 */
[C---:B------:R-:W-:Y:S06]  /*d080*/  HMMA.16816.F32 R156, R24.reuse, R68, R156 ;  /* 0x00000044189c723c */ /* 0x040fec000000189c */
[C---:B------:R-:W-:Y:S06]  /*d090*/  HMMA.16816.F32 R164, R24.reuse, R64, R164 ;  /* 0x0000004018a4723c */ /* 0x040fec00000018a4 */
[----:B------:R-:W-:Y:S01]  /*d0a0*/  HMMA.16816.F32 R160, R24, R60, R160 ;  /* 0x0000003c18a0723c */ /* 0x000fe200000018a0 */
[----:B------:R4:W-:Y:S01]  /*d0b0*/  STL [R1+0xc], R220 ;  /* 0x00000cdc01007387 */ /* 0x0009e20000100800 */
[----:B------:R-:W-:-:S02]  /*d0c0*/  ISETP.LE.U32.AND P0, PT, R227, UR4, PT ;  /* 0x00000004e3007c0c */ /* 0x000fc4000bf03070 */
[----:B------:R-:W-:Y:S01]  /*d0d0*/  MOV R3, UR5 ;  /* 0x0000000500037c02 */ /* 0x000fe20008000f00 */
[----:B------:R4:W-:Y:S03]  /*d0e0*/  STL [R1], R219 ;  /* 0x000000db01007387 */ /* 0x0009e60000100800 */
[----:B------:R-:W-:Y:S01]  /*d0f0*/  ISETP.GE.U32.AND.EX P0, PT, R3, RZ, PT, P0 ;  /* 0x000000ff0300720c */ /* 0x000fe20003f06100 */
[----:B-1----:R-:W-:Y:S01]  /*d100*/  HMMA.16816.F32 R44, R116, R110, R44 ;  /* 0x0000006e742c723c */ /* 0x002fe2000000182c */
[----:B0-----:R-:W-:-:S05]  /*d110*/  IMAD R0, R49, 0x20, R0 ;  /* 0x0000002031007824 */ /* 0x001fca00078e0200 */
[----:B------:R-:W-:Y:S01]  /*d120*/  HMMA.16816.F32 R40, R116, R106, R40 ;  /* 0x0000006a7428723c */ /* 0x000fe20000001828 */
[----:B---3--:R-:W-:-:S05]  /*d130*/  IMAD R2, R48, 0x20, R2 ;  /* 0x0000002030027824 */ /* 0x008fca00078e0202 */
        /* <DEDUP_REMOVED lines=13> */
[----:B------:R-:W-:Y:S06]  /*d210*/  HMMA.16816.F32 R192, R116, R62, R192 ;  /* 0x0000003e74c0723c */ /* 0x000fec00000018c0 */
[C---:B--2---:R-:W-:Y:S06]  /*d220*/  HMMA.16816.F32 R116, R112.reuse, R110, R204 ;  /* 0x0000006e7074723c */ /* 0x044fec00000018cc */
        /* <DEDUP_REMOVED lines=14> */
[----:B------:R-:W-:Y:S01]  /*d310*/  HMMA.16816.F32 R160, R112, R62, R160 ;  /* 0x0000003e70a0723c */ /* 0x000fe200000018a0 */
[----:B------:R-:W-:-:S08]  /*d320*/  NOP ;  /* 0x0000000000007918 */ /* 0x000fd00000000000 */
[----:B----4-:R-:W-:-:S15]  /*d330*/  @!P0 BRA `(.L_x_1) ;  /* 0xffffff9000a88947 */ /* 0x010fde000383ffff */
.L_x_0:
[----:B------:R-:W2:Y:S01]  /*d340*/  LDL.LU R53, [R1+0x14] ;  /* 0x0000140001357983 */ /* 0x000ea20000300800 */
[----:B------:R-:W0:Y:S01]  /*d350*/  S2R R48, SR_TID.X ;  /* 0x0000000000307919 */ /* 0x000e220000002100 */
[----:B------:R-:W-:Y:S01]  /*d360*/  IMAD.MOV.U32 R88, RZ, RZ, R18 ;  /* 0x000000ffff587224 */ /* 0x000fe200078e0012 */
[----:B------:R-:W1:Y:S01]  /*d370*/  S2R R206, SR_TID.X ;  /* 0x0000000000ce7919 */ /* 0x000e620000002100 */
[----:B------:R-:W-:Y:S01]  /*d380*/  IMAD.MOV.U32 R66, RZ, RZ, R118 ;  /* 0x000000ffff427224 */ /* 0x000fe200078e0076 */
[----:B------:R-:W-:Y:S01]  /*d390*/  MOV R49, R27 ;  /* 0x0000001b00317202 */ /* 0x000fe20000000f00 */
[----:B------:R-:W-:Y:S01]  /*d3a0*/  IMAD.MOV.U32 R67, RZ, RZ, R119 ;  /* 0x000000ffff437224 */ /* 0x000fe200078e0077 */
[----:B------:R-:W3:Y:S01]  /*d3b0*/  LDL.LU R54, [R1+0x18] ;  /* 0x0000180001367983 */ /* 0x000ee20000300800 */
[----:B------:R-:W-:Y:S01]  /*d3c0*/  IMAD.MOV.U32 R110, RZ, RZ, R130 ;  /* 0x000000ffff6e7224 */ /* 0x000fe200078e0082 */
[----:B------:R-:W-:Y:S01]  /*d3d0*/  MOV R91, R19 ;  /* 0x00000013005b7202 */ /* 0x000fe20000000f00 */
[----:B------:R-:W-:Y:S01]  /*d3e0*/  IMAD.MOV.U32 R112, RZ, RZ, R138 ;  /* 0x000000ffff707224 */ /* 0x000fe200078e008a */
[----:B------:R-:W4:Y:S01]  /*d3f0*/  LDL.LU R55, [R1+0x1c] ;  /* 0x00001c0001377983 */ /* 0x000f220000300800 */
[----:B------:R-:W-:Y:S01]  /*d400*/  MOV R18, R8 ;  /* 0x0000000800127202 */ /* 0x000fe20000000f00 */
[----:B------:R-:W-:Y:S01]  /*d410*/  IMAD.MOV.U32 R115, RZ, RZ, R134 ;  /* 0x000000ffff737224 */ /* 0x000fe200078e0086 */
[----:B------:R-:W-:Y:S01]  /*d420*/  MOV R8, R125 ;  /* 0x0000007d00087202 */ /* 0x000fe20000000f00 */
[----:B------:R-:W4:Y:S01]  /*d430*/  LDL.LU R68, [R1+0x10] ;  /* 0x0000100001447983 */ /* 0x000f220000300800 */
[----:B------:R-:W-:Y:S01]  /*d440*/  IMAD.MOV.U32 R125, RZ, RZ, R126 ;  /* 0x000000ffff7d7224 */ /* 0x000fe200078e007e */
[----:B------:R-:W-:Y:S01]  /*d450*/  MOV R138, R133 ;  /* 0x00000085008a7202 */ /* 0x000fe20000000f00 */
[----:B------:R-:W-:-:S02]  /*d460*/  IMAD.MOV.U32 R50, RZ, RZ, R22 ;  /* 0x000000ffff327224 */ /* 0x000fc400078e0016 */
[----:B------:R-:W-:Y:S01]  /*d470*/  IMAD.MOV.U32 R51, RZ, RZ, R23 ;  /* 0x000000ffff337224 */ /* 0x000fe200078e0017 */
[----:B------:R-:W-:Y:S01]  /*d480*/  MOV R23, R5 ;  /* 0x0000000500177202 */ /* 0x000fe20000000f00 */
[----:B------:R-:W-:Y:S01]  /*d490*/  IMAD.MOV.U32 R27, RZ, RZ, R17 ;  /* 0x000000ffff1b7224 */ /* 0x000fe200078e0011 */
[----:B-----5:R-:W4:Y:S01]  /*d4a0*/  S2R R209, SR_CTAID.X ;  /* 0x0000000000d17919 */ /* 0x020f220000002500 */
[----:B------:R-:W-:Y:S01]  /*d4b0*/  IMAD.MOV.U32 R22, RZ, RZ, R4 ;  /* 0x000000ffff167224 */ /* 0x000fe200078e0004 */
[----:B------:R-:W-:Y:S01]  /*d4c0*/  MOV R4, R129 ;  /* 0x0000008100047202 */ /* 0x000fe20000000f00 */
[----:B------:R-:W-:Y:S01]  /*d4d0*/  IMAD.MOV.U32 R17, RZ, RZ, R13 ;  /* 0x000000ffff117224 */ /* 0x000fe200078e000d */
[----:B------:R-:W-:Y:S01]  /*d4e0*/  ULDC.64 UR4, c[0x0][0x270] ;  /* 0x00009c0000047ab9 */ /* 0x000fe20000000a00 */
[----:B------:R-:W-:Y:S02]  /*d4f0*/  IMAD.MOV.U32 R19, RZ, RZ, R9 ;  /* 0x000000ffff137224 */ /* 0x000fe400078e0009 */
[----:B------:R-:W-:Y:S01]  /*d500*/  IMAD.MOV.U32 R5, RZ, RZ, R124 ;  /* 0x000000ffff057224 */ /* 0x000fe200078e007c */
[----:B0-----:R-:W-:Y:S01]  /*d510*/  LOP3.LUT R48, R48, 0x7f, RZ, 0xc0, !PT ;  /* 0x0000007f30307812 */ /* 0x001fe200078ec0ff */
[----:B------:R-:W-:-:S02]  /*d520*/  IMAD.MOV.U32 R9, RZ, RZ, R136 ;  /* 0x000000ffff097224 */ /* 0x000fc400078e0088 */
[----:B------:R-:W-:Y:S01]  /*d530*/  IMAD.MOV.U32 R13, RZ, RZ, R132 ;  /* 0x000000ffff0d7224 */ /* 0x000fe200078e0084 */
[----:B------:R-:W-:Y:S01]  /*d540*/  ISETP.GE.U32.AND P0, PT, R48, 0x20, PT ;  /* 0x000000203000780c */ /* 0x000fe20003f06070 */
[----:B------:R-:W-:Y:S01]  /*d550*/  IMAD.MOV.U32 R48, RZ, RZ, R26 ;  /* 0x000000ffff307224 */ /* 0x000fe200078e001a */
[----:B------:R-:W-:Y:S01]  /*d560*/  MOV R26, R16 ;  /* 0x00000010001a7202 */ /* 0x000fe20000000f00 */
[----:B------:R-:W-:Y:S01]  /*d570*/  IMAD.MOV.U32 R16, RZ, RZ, R12 ;  /* 0x000000ffff107224 */ /* 0x000fe200078e000c */
[----:B------:R-:W-:Y:S02]  /*d580*/  MOV R12, R137 ;  /* 0x00000089000c7202 */ /* 0x000fe40000000f00 */
[C---:B-1----:R-:W-:Y:S02]  /*d590*/  SHF.L.U32 R0, R206.reuse, 0xb, RZ ;  /* 0x0000000bce007819 */ /* 0x042fe400000006ff */
[----:B------:R-:W-:Y:S02]  /*d5a0*/  LOP3.LUT R3, R206, 0x3f, RZ, 0xc0, !PT ;  /* 0x0000003fce037812 */ /* 0x000fe400078ec0ff */
[----:B------:R-:W-:-:S02]  /*d5b0*/  LOP3.LUT R2, R0, 0x3000, RZ, 0xc0, !PT ;  /* 0x0000300000027812 */ /* 0x000fc400078ec0ff */
[C---:B------:R-:W-:Y:S02]  /*d5c0*/  LOP3.LUT R0, R206.reuse, 0x40, RZ, 0xc0, !PT ;  /* 0x00000040ce007812 */ /* 0x040fe400078ec0ff */
[C---:B------:R-:W-:Y:S01]  /*d5d0*/  SHF.L.U32 R52, R206.reuse, 0x4, RZ ;  /* 0x00000004ce347819 */ /* 0x040fe200000006ff */
[----:B------:R-:W-:Y:S01]  /*d5e0*/  IMAD R3, R3, 0x10, R2 ;  /* 0x0000001003037824 */ /* 0x000fe200078e0202 */
[----:B------:R-:W-:Y:S01]  /*d5f0*/  SHF.R.U32.HI R0, RZ, 0x1, R0 ;  /* 0x00000001ff007819 */ /* 0x000fe20000011600 */
[C---:B------:R-:W-:Y:S01]  /*d600*/  IMAD.SHL.U32 R2, R206.reuse, 0x20, RZ ;  /* 0x00000020ce027824 */ /* 0x040fe200078e00ff */
[----:B------:R-:W-:Y:S02]  /*d610*/  LOP3.LUT R200, R206, 0x18, RZ, 0xc0, !PT ;  /* 0x00000018cec87812 */ /* 0x000fe400078ec0ff */
[----:B------:R-:W-:Y:S02]  /*d620*/  LOP3.LUT R0, R3, R0, RZ, 0x3c, !PT ;  /* 0x0000000003007212 */ /* 0x000fe400078e3cff */
[----:B------:R-:W-:-:S02]  /*d630*/  LOP3.LUT R3, R2, 0xc60, RZ, 0xc0, !PT ;  /* 0x00000c6002037812 */ /* 0x000fc400078ec0ff */
[----:B------:R-:W-:-:S03]  /*d640*/  LOP3.LUT R52, R52, 0x70, RZ, 0xc0, !PT ;  /* 0x0000007034347812 */ /* 0x000fc600078ec0ff */
[----:B------:R-:W-:Y:S01]  /*d650*/  IMAD R134, R200, 0x200, R3 ;  /* 0x00000200c8867824 */ /* 0x000fe200078e0203 */
[----:B------:R-:W-:-:S05]  /*d660*/  LOP3.LUT R201, R206, 0x1c, RZ, 0xc0, !PT ;  /* 0x0000001ccec97812 */ /* 0x000fca00078ec0ff */
[----:B------:R-:W-:Y:S01]  /*d670*/  IMAD.SHL.U32 R201, R201, 0x4, RZ ;  /* 0x00000004c9c97824 */ /* 0x000fe200078e00ff */
[----:B------:R-:W-:Y:S01]  /*d680*/  LOP3.LUT R208, R0, 0x40, RZ, 0x3c, !PT ;  /* 0x0000004000d07812 */ /* 0x000fe200078e3cff */
[----:B------:R-:W-:Y:S01]  /*d690*/  BAR.SYNC.DEFER_BLOCKING 0x0 ;  /* 0x0000000000007b1d */ /* 0x000fe20000010000 */
[----:B--2---:R-:W-:Y:S01]  /*d6a0*/  IMAD.MOV.U32 R83, RZ, RZ, R53 ;  /* 0x000000ffff537224 */ /* 0x004fe200078e0035 */
[----:B---3--:R-:W-:-:S04]  /*d6b0*/  MOV R85, R54 ;  /* 0x0000003600557202 */ /* 0x008fc80000000f00 */
[C---:B------:R-:W-:Y:S01]  /*d6c0*/  FSETP.GEU.AND P3, PT, R85.reuse, 1.175494350822287508e-38, PT ;  /* 0x008000005500780b */ /* 0x040fe20003f6e000 */
[----:B------:R-:W-:Y:S01]  /*d6d0*/  FMUL R102, R85, 8388608 ;  /* 0x4b00000055667820 */ /* 0x000fe20000400000 */
[----:B----4-:R-:W-:Y:S01]  /*d6e0*/  IMAD.MOV.U32 R94, RZ, RZ, R55 ;  /* 0x000000ffff5e7224 */ /* 0x010fe200078e0037 */
[----:B------:R-:W-:-:S03]  /*d6f0*/  FSETP.GT.AND P1, PT, |R68|, 8.50705917302346158658e+37, PT ;  /* 0x7e8000004400780b */ /* 0x000fc60003f24200 */
[----:B------:R-:W-:Y:S02]  /*d700*/  FSEL R102, R102, R85, !P3 ;  /* 0x0000005566667208 */ /* 0x000fe40005800000 */
[----:B------:R-:W-:Y:S02]  /*d710*/  FSEL R204, RZ, -23, P3 ;  /* 0xc1b80000ffcc7808 */ /* 0x000fe40001800000 */
[C---:B------:R-:W-:Y:S01]  /*d720*/  FSETP.GEU.AND P3, PT, |R68|.reuse, 1.175494350822287508e-38, PT ;  /* 0x008000004400780b */ /* 0x040fe20003f6e200 */
[C---:B------:R-:W-:Y:S01]  /*d730*/  FMUL R101, R68.reuse, 8388608 ;  /* 0x4b00000044657820 */ /* 0x040fe20000400000 */
[----:B------:R-:W-:Y:S01]  /*d740*/  FSETP.GEU.AND P5, PT, R68, 1.175494350822287508e-38, PT ;  /* 0x008000004400780b */ /* 0x000fe20003fae000 */
[C---:B------:R-:W-:Y:S01]  /*d750*/  FMUL R103, R94.reuse, 8388608 ;  /* 0x4b0000005e677820 */ /* 0x040fe20000400000 */
[----:B------:R-:W-:Y:S02]  /*d760*/  FSETP.GEU.AND P2, PT, R94, 1.175494350822287508e-38, PT ;  /* 0x008000005e00780b */ /* 0x000fe40003f4e000 */
[----:B------:R-:W-:Y:S01]  /*d770*/  FSEL R101, R101, R68, !P5 ;  /* 0x0000004465657208 */ /* 0x000fe20006800000 */
[----:B------:R-:W-:Y:S01]  /*d780*/  @P1 FMUL R163, R163, 0.25 ;  /* 0x3e800000a3a31820 */ /* 0x000fe20000400000 */
[----:B------:R-:W-:Y:S01]  /*d790*/  FSEL R103, R103, R94, !P2 ;  /* 0x0000005e67677208 */ /* 0x000fe20005000000 */
[----:B------:R-:W-:Y:S01]  /*d7a0*/  @P1 FMUL R162, R162, 0.25 ;  /* 0x3e800000a2a21820 */ /* 0x000fe20000400000 */
[----:B------:R-:W-:Y:S01]  /*d7b0*/  FSEL R205, RZ, -23, P2 ;  /* 0xc1b80000ffcd7808 */ /* 0x000fe20001000000 */
[----:B------:R-:W-:Y:S01]  /*d7c0*/  @P1 FMUL R167, R167, 0.25 ;  /* 0x3e800000a7a71820 */ /* 0x000fe20000400000 */
        /* <DEDUP_REMOVED lines=30> */
[----:B------:R-:W-:Y:S01]  /*d9b0*/  FSETP.GT.AND P2, PT, |R83|, 8.50705917302346158658e+37, PT ;  /* 0x7e8000005300780b */ /* 0x000fe20003f44200 */
[----:B------:R-:W-:Y:S01]  /*d9c0*/  @!P3 FMUL R163, R163, 16777216 ;  /* 0x4b800000a3a3b820 */ /* 0x000fe20000400000 */
        /* <DEDUP_REMOVED lines=32> */
[C---:B------:R-:W-:Y:S01]  /*dbd0*/  FSETP.GEU.AND P3, PT, |R83|.reuse, 1.175494350822287508e-38, PT ;  /* 0x008000005300780b */ /* 0x040fe20003f6e200 */
[C---:B------:R-:W-:Y:S01]  /*dbe0*/  FMUL R100, R83.reuse, 8388608 ;  /* 0x4b00000053647820 */ /* 0x040fe20000400000 */
[----:B------:R-:W-:-:S04]  /*dbf0*/  FSETP.GEU.AND P4, PT, R83, 1.175494350822287508e-38, PT ;  /* 0x008000005300780b */ /* 0x000fc80003f8e000 */
[----:B------:R-:W-:Y:S01]  /*dc00*/  FSEL R100, R100, R83, !P4 ;  /* 0x0000005364647208 */ /* 0x000fe20006000000 */
[----:B------:R-:W-:Y:S01]  /*dc10*/  @P2 FMUL R83, R83, 0.25 ;  /* 0x3e80000053532820 */ /* 0x000fe20000400000 */
[----:B------:R-:W-:Y:S01]  /*dc20*/  @P2 FMUL R161, R161, 0.25 ;  /* 0x3e800000a1a12820 */ /* 0x000fe20000400000 */
[----:B------:R-:W-:Y:S01]  /*dc30*/  @P2 FMUL R160, R160, 0.25 ;  /* 0x3e800000a0a02820 */ /* 0x000fe20000400000 */
[----:B------:R-:W-:Y:S01]  /*dc40*/  @P2 FMUL R165, R165, 0.25 ;  /* 0x3e800000a5a52820 */ /* 0x000fe20000400000 */
[----:B------:R-:W-:Y:S02]  /*dc50*/  @P2 FMUL R164, R164, 0.25 ;  /* 0x3e800000a4a42820 */ /* 0x000fe40000400000 */
[----:B------:R-:W-:Y:S01]  /*dc60*/  @!P3 FMUL R83, R83, 16777216 ;  /* 0x4b8000005353b820 */ /* 0x000fe20000400000 */
        /* <DEDUP_REMOVED lines=29> */
[----:B------:R-:W0:Y:S01]  /*de40*/  MUFU.RCP R68, R68 ;  /* 0x0000004400447308 */ /* 0x000e220000001000 */
        /* <DEDUP_REMOVED lines=17> */
[----:B------:R-:W1:Y:S01]  /*df60*/  MUFU.RCP R83, R83 ;  /* 0x0000005300537308 */ /* 0x000e620000001000 */
        /* <DEDUP_REMOVED lines=16> */
[----:B------:R-:W-:-:S02]  /*e070*/  FSETP.GEU.AND P3, PT, |R85|, 1.175494350822287508e-38, PT ;  /* 0x008000005500780b */ /* 0x000fc40003f6e200 */
[----:B------:R-:W-:Y:S02]  /*e080*/  FSEL R203, RZ, -23, P4 ;  /* 0xc1b80000ffcb7808 */ /* 0x000fe40002000000 */
[C---:B------:R-:W-:Y:S01]  /*e090*/  FSETP.GEU.AND P4, PT, |R94|.reuse, 1.175494350822287508e-38, PT ;  /* 0x008000005e00780b */ /* 0x040fe20003f8e200 */
[----:B------:R-:W-:Y:S01]  /*e0a0*/  @P1 FMUL R85, R85, 0.25 ;  /* 0x3e80000055551820 */ /* 0x000fe20000400000 */
[----:B------:R-:W-:Y:S01]  /*e0b0*/  @P2 FMUL R94, R94, 0.25 ;  /* 0x3e8000005e5e2820 */ /* 0x000fe20000400000 */
[C---:B0-----:R-:W-:Y:S01]  /*e0c0*/  FMUL R118, R68.reuse, R143 ;  /* 0x0000008f44767220 */ /* 0x041fe20000400000 */
[----:B------:R-:W-:Y:S01]  /*e0d0*/  FMUL R114, R68, R146 ;  /* 0x0000009244727220 */ /* 0x000fe20000400000 */
[----:B-1----:R-:W-:-:S04]  /*e0e0*/  FMUL R143, R83, R4 ;  /* 0x00000004538f7220 */ /* 0x002fc80000400000 */
[----:B------:R-:W-:Y:S01]  /*e0f0*/  @!P3 FMUL R85, R85, 16777216 ;  /* 0x4b8000005555b820 */ /* 0x000fe20000400000 */
[----:B------:R-:W-:-:S03]  /*e100*/  FMUL R146, R83, R117 ;  /* 0x0000007553927220 */ /* 0x000fc60000400000 */
[----:B------:R-:W-:Y:S01]  /*e110*/  @!P4 FMUL R94, R94, 16777216 ;  /* 0x4b8000005e5ec820 */ /* 0x000fe20000400000 */
[----:B------:R-:W0:Y:S01]  /*e120*/  MUFU.RCP R4, R85 ;  /* 0x0000005500047308 */ /* 0x000e220000001000 */
[----:B------:R-:W-:Y:S01]  /*e130*/  FMUL R117, R83, R116 ;  /* 0x0000007453757220 */ /* 0x000fe20000400000 */
[----:B------:R-:W-:Y:S01]  /*e140*/  VIADD R107, R102, 0xc0cafb0d ;  /* 0xc0cafb0d666b7836 */ /* 0x000fe20000000000 */
[----:B------:R-:W-:Y:S01]  /*e150*/  IADD3 R106, R103, -0x3f3504f3, RZ ;  /* 0xc0cafb0d676a7810 */ /* 0x000fe20007ffe0ff */
[----:B------:R-:W-:-:S04]  /*e160*/  VIADD R105, R100, 0xc0cafb0d ;  /* 0xc0cafb0d64697836 */ /* 0x000fc80000000000 */
[----:B------:R1:W2:Y:S01]  /*e170*/  MUFU.RCP R116, R94 ;  /* 0x0000005e00747308 */ /* 0x0002a20000001000 */
[----:B------:R-:W-:Y:S01]  /*e180*/  IADD3 R104, R101, -0x3f3504f3, RZ ;  /* 0xc0cafb0d65687810 */ /* 0x000fe20007ffe0ff */
[----:B------:R-:W-:Y:S01]  /*e190*/  @P1 FMUL R195, R195, 0.25 ;  /* 0x3e800000c3c31820 */ /* 0x000fe20000400000 */
[----:B------:R-:W-:Y:S01]  /*e1a0*/  @P1 FMUL R7, R7, 0.25 ;  /* 0x3e80000007071820 */ /* 0x000fe20000400000 */
[----:B------:R-:W-:Y:S01]  /*e1b0*/  @P1 FMUL R6, R6, 0.25 ;  /* 0x3e80000006061820 */ /* 0x000fe20000400000 */
[----:B------:R-:W-:Y:S01]  /*e1c0*/  LOP3.LUT R106, R106, 0xff800000, RZ, 0xc0, !PT ;  /* 0xff8000006a6a7812 */ /* 0x000fe200078ec0ff */
[----:B------:R-:W-:Y:S01]  /*e1d0*/  @P2 FMUL R40, R40, 0.25 ;  /* 0x3e80000028282820 */ /* 0x000fe20000400000 */
[----:B------:R-:W-:Y:S01]  /*e1e0*/  LOP3.LUT R107, R107, 0xff800000, RZ, 0xc0, !PT ;  /* 0xff8000006b6b7812 */ /* 0x000fe200078ec0ff */
[----:B------:R-:W-:Y:S01]  /*e1f0*/  @P2 FMUL R44, R44, 0.25 ;  /* 0x3e8000002c2c2820 */ /* 0x000fe20000400000 */
[----:B------:R-:W-:Y:S01]  /*e200*/  LOP3.LUT R105, R105, 0xff800000, RZ, 0xc0, !PT ;  /* 0xff80000069697812 */ /* 0x000fe200078ec0ff */
[----:B------:R-:W-:Y:S01]  /*e210*/  @P2 FMUL R24, R24, 0.25 ;  /* 0x3e80000018182820 */ /* 0x000fe20000400000 */
[----:B------:R-:W-:Y:S01]  /*e220*/  LOP3.LUT R104, R104, 0xff800000, RZ, 0xc0, !PT ;  /* 0xff80000068687812 */ /* 0x000fe200078ec0ff */
[----:B------:R-:W-:Y:S01]  /*e230*/  @P2 FMUL R28, R28, 0.25 ;  /* 0x3e8000001c1c2820 */ /* 0x000fe20000400000 */
[----:B------:R-:W-:Y:S01]  /*e240*/  @P1 FMUL R14, R14, 0.25 ;  /* 0x3e8000000e0e1820 */ /* 0x000fe20000400000 */
[----:B------:R-:W-:Y:S01]  /*e250*/  @!P3 FMUL R195, R195, 16777216 ;  /* 0x4b800000c3c3b820 */ /* 0x000fe20000400000 */
[----:B------:R-:W-:Y:S01]  /*e260*/  @P1 FMUL R122, R122, 0.25 ;  /* 0x3e8000007a7a1820 */ /* 0x000fe20000400000 */
[----:B------:R-:W-:Y:S01]  /*e270*/  @P1 FMUL R48, R48, 0.25 ;  /* 0x3e80000030301820 */ /* 0x000fe20000400000 */
[----:B------:R-:W-:-:S02]  /*e280*/  VIADD R55, R52, UR6 ;  /* 0x0000000634377c36 */ /* 0x000fc40008000000 */
[----:B------:R-:W-:Y:S01]  /*e290*/  @P1 FMUL R11, R11, 0.25 ;  /* 0x3e8000000b0b1820 */ /* 0x000fe20000400000 */
[----:B------:R-:W-:Y:S01]  /*e2a0*/  @P1 FMUL R15, R15, 0.25 ;  /* 0x3e8000000f0f1820 */ /* 0x000fe20000400000 */
[----:B------:R-:W-:Y:S01]  /*e2b0*/  @P1 FMUL R51, R51, 0.25 ;  /* 0x3e80000033331820 */ /* 0x000fe20000400000 */
[----:B------:R-:W-:Y:S01]  /*e2c0*/  @P1 FMUL R31, R31, 0.25 ;  /* 0x3e8000001f1f1820 */ /* 0x000fe20000400000 */
[----:B------:R-:W-:Y:S01]  /*e2d0*/  @P1 FMUL R42, R42, 0.25 ;  /* 0x3e8000002a2a1820 */ /* 0x000fe20000400000 */
[----:B------:R-:W-:Y:S01]  /*e2e0*/  @!P3 FMUL R7, R7, 16777216 ;  /* 0x4b8000000707b820 */ /* 0x000fe20000400000 */
[----:B------:R-:W-:Y:S01]  /*e2f0*/  @!P3 FMUL R6, R6, 16777216 ;  /* 0x4b8000000606b820 */ /* 0x000fe20000400000 */
[----:B------:R-:W-:Y:S01]  /*e300*/  FSEL R202, RZ, -23, P5 ;  /* 0xc1b80000ffca7808 */ /* 0x000fe20002800000 */
[----:B------:R-:W-:Y:S01]  /*e310*/  @P1 FMUL R194, R194, 0.25 ;  /* 0x3e800000c2c21820 */ /* 0x000fe20000400000 */
[----:B------:R-:W-:Y:S01]  /*e320*/  I2FP.F32.S32 R2, R106 ;  /* 0x0000006a00027245 */ /* 0x000fe20000201400 */
[----:B------:R-:W-:Y:S01]  /*e330*/  @P1 FMUL R199, R199, 0.25 ;  /* 0x3e800000c7c71820 */ /* 0x000fe20000400000 */
[----:B------:R-:W-:Y:S01]  /*e340*/  I2FP.F32.S32 R3, R107 ;  /* 0x0000006b00037245 */ /* 0x000fe20000201400 */
[----:B------:R-:W-:Y:S01]  /*e350*/  @P1 FMUL R198, R198, 0.25 ;  /* 0x3e800000c6c61820 */ /* 0x000fe20000400000 */
[----:B------:R-:W-:Y:S01]  /*e360*/  I2FP.F32.S32 R52, R105 ;  /* 0x0000006900347245 */ /* 0x000fe20000201400 */
[----:B------:R-:W-:Y:S01]  /*e370*/  @P1 FMUL R175, R175, 0.25 ;  /* 0x3e800000afaf1820 */ /* 0x000fe20000400000 */
[----:B------:R-:W-:Y:S01]  /*e380*/  I2FP.F32.S32 R53, R104 ;  /* 0x0000006800357245 */ /* 0x000fe20000201400 */
        /* <DEDUP_REMOVED lines=17> */
[----:B------:R-:W-:Y:S01]  /*e4a0*/  @!P4 FMUL R40, R40, 16777216 ;  /* 0x4b8000002828c820 */ /* 0x000fe20000400000 */
[----:B------:R-:W-:Y:S01]  /*e4b0*/  @!P4 FMUL R44, R44, 16777216 ;  /* 0x4b8000002c2cc820 */ /* 0x000fe20000400000 */
[----:B------:R-:W-:Y:S01]  /*e4c0*/  @!P4 FMUL R24, R24, 16777216 ;  /* 0x4b8000001818c820 */ /* 0x000fe20000400000 */
[----:B------:R-:W-:Y:S01]  /*e4d0*/  @!P4 FMUL R28, R28, 16777216 ;  /* 0x4b8000001c1cc820 */ /* 0x000fe20000400000 */
[----:B------:R-:W-:Y:S01]  /*e4e0*/  @!P3 FMUL R14, R14, 16777216 ;  /* 0x4b8000000e0eb820 */ /* 0x000fe20000400000 */
[C---:B------:R-:W-:Y:S01]  /*e4f0*/  FMUL R137, R83.reuse, R144 ;  /* 0x0000009053897220 */ /* 0x040fe20000400000 */
[----:B------:R-:W-:Y:S01]  /*e500*/  @!P3 FMUL R122, R122, 16777216 ;  /* 0x4b8000007a7ab820 */ /* 0x000fe20000400000 */
[----:B------:R-:W-:Y:S01]  /*e510*/  @!P3 FMUL R48, R48, 16777216 ;  /* 0x4b8000003030b820 */ /* 0x000fe20000400000 */
[----:B0-----:R-:W-:Y:S01]  /*e520*/  FMUL R82, R4, R195 ;  /* 0x000000c304527220 */ /* 0x001fe20000400000 */
[----:B------:R-:W-:Y:S01]  /*e530*/  @P2 FMUL R32, R32, 0.25 ;  /* 0x3e80000020202820 */ /* 0x000fe20000400000 */
[----:B------:R-:W-:Y:S01]  /*e540*/  @P2 FMUL R36, R36, 0.25 ;  /* 0x3e80000024242820 */ /* 0x000fe20000400000 */
[----:B------:R-:W-:Y:S01]  /*e550*/  @P2 FMUL R26, R26, 0.25 ;  /* 0x3e8000001a1a2820 */ /* 0x000fe20000400000 */
[----:B------:R-:W-:Y:S01]  /*e560*/  @P2 FMUL R20, R20, 0.25 ;  /* 0x3e80000014142820 */ /* 0x000fe20000400000 */
[----:B------:R-:W-:Y:S01]  /*e570*/  FMUL R144, R83, R5 ;  /* 0x0000000553907220 */ /* 0x000fe20000400000 */
[----:B------:R-:W-:Y:S01]  /*e580*/  @!P3 FMUL R11, R11, 16777216 ;  /* 0x4b8000000b0bb820 */ /* 0x000fe20000400000 */
[----:B------:R-:W-:Y:S01]  /*e590*/  @!P3 FMUL R15, R15, 16777216 ;  /* 0x4b8000000f0fb820 */ /* 0x000fe20000400000 */
[----:B------:R-:W-:Y:S01]  /*e5a0*/  @!P3 FMUL R51, R51, 16777216 ;  /* 0x4b8000003333b820 */ /* 0x000fe20000400000 */
[----:B------:R-:W-:Y:S01]  /*e5b0*/  @!P3 FMUL R31, R31, 16777216 ;  /* 0x4b8000001f1fb820 */ /* 0x000fe20000400000 */
[----:B------:R-:W-:Y:S01]  /*e5c0*/  @!P3 FMUL R42, R42, 16777216 ;  /* 0x4b8000002a2ab820 */ /* 0x000fe20000400000 */
[C---:B------:R-:W-:Y:S01]  /*e5d0*/  FMUL R95, R4.reuse, R7 ;  /* 0x00000007045f7220 */ /* 0x040fe20000400000 */
[----:B-1----:R-:W-:Y:S01]  /*e5e0*/  FMUL R94, R4, R6 ;  /* 0x00000006045e7220 */ /* 0x002fe20000400000 */
[----:B------:R-:W0:Y:S01]  /*e5f0*/  LDC R195, c[0x0][0x278] ;  /* 0x00009e00ffc37b82 */ /* 0x000e220000000800 */
[----:B------:R-:W-:Y:S01]  /*e600*/  FMUL R130, R68, R127 ;  /* 0x0000007f44827220 */ /* 0x000fe20000400000 */
        /* <DEDUP_REMOVED lines=21> */
[C---:B--2---:R-:W-:Y:S01]  /*e760*/  FMUL R40, R116.reuse, R40 ;  /* 0x0000002874287220 */ /* 0x044fe20000400000 */
[C---:B------:R-:W-:Y:S01]  /*e770*/  FMUL R5, R116.reuse, R44 ;  /* 0x0000002c74057220 */ /* 0x040fe20000400000 */
[----:B------:R-:W-:Y:S01]  /*e780*/  @P2 FMUL R33, R33, 0.25 ;  /* 0x3e80000021212820 */ /* 0x000fe20000400000 */
[----:B------:R-:W-:Y:S01]  /*e790*/  @P2 FMUL R37, R37, 0.25 ;  /* 0x3e80000025252820 */ /* 0x000fe20000400000 */
[C---:B------:R-:W-:Y:S01]  /*e7a0*/  FMUL R6, R116.reuse, R24 ;  /* 0x0000001874067220 */ /* 0x040fe20000400000 */
[----:B------:R-:W-:Y:S01]  /*e7b0*/  FMUL R7, R116, R28 ;  /* 0x0000001c74077220 */ /* 0x000fe20000400000 */
[----:B------:R-:W-:Y:S01]  /*e7c0*/  LEA.HI R200, R200, R55, RZ, 0x1f ;  /* 0x00000037c8c87211 */ /* 0x000fe200078ff8ff */
[----:B------:R-:W-:Y:S01]  /*e7d0*/  FFMA.FTZ R205, R2, 1.1920928955078125e-07, R205 ;  /* 0x3400000002cd7823 */ /* 0x000fe200000100cd */
[----:B------:R-:W-:Y:S01]  /*e7e0*/  FFMA.FTZ R204, R3, 1.1920928955078125e-07, R204 ;  /* 0x3400000003cc7823 */ /* 0x000fe200000100cc */
[----:B------:R-:W-:Y:S01]  /*e7f0*/  FFMA.FTZ R203, R52, 1.1920928955078125e-07, R203 ;  /* 0x3400000034cb7823 */ /* 0x000fe200000100cb */
[----:B------:R-:W-:Y:S01]  /*e800*/  FFMA.FTZ R202, R53, 1.1920928955078125e-07, R202 ;  /* 0x3400000035ca7823 */ /* 0x000fe200000100ca */
[C---:B------:R-:W-:Y:S01]  /*e810*/  FMUL R119, R68.reuse, R139 ;  /* 0x0000008b44777220 */ /* 0x040fe20000400000 */
[----:B------:R-:W-:Y:S01]  /*e820*/  FMUL R127, R68, R131 ;  /* 0x00000083447f7220 */ /* 0x000fe20000400000 */
[----:B------:R-:W-:Y:S01]  /*e830*/  FMUL R98, R4, R14 ;  /* 0x0000000e04627220 */ /* 0x000fe20000400000 */
        /* <DEDUP_REMOVED lines=31> */
[----:B------:R-:W-:Y:S01]  /*ea30*/  FMUL R14, R4, R48 ;  /* 0x00000030040e7220 */ /* 0x000fe20000400000 */
[----:B------:R-:W-:Y:S01]  /*ea40*/  @!P4 FMUL R32, R32, 16777216 ;  /* 0x4b8000002020c820 */ /* 0x000fe20000400000 */
[----:B------:R-:W-:Y:S01]  /*ea50*/  @!P4 FMUL R36, R36, 16777216 ;  /* 0x4b8000002424c820 */ /* 0x000fe20000400000 */
[----:B------:R-:W-:Y:S01]  /*ea60*/  @!P4 FMUL R26, R26, 16777216 ;  /* 0x4b8000001a1ac820 */ /* 0x000fe20000400000 */
[----:B------:R-:W-:Y:S01]  /*ea70*/  @!P4 FMUL R20, R20, 16777216 ;  /* 0x4b8000001414c820 */ /* 0x000fe20000400000 */
        /* <DEDUP_REMOVED lines=50> */
[----:B------:R-:W-:Y:S01]  /*eda0*/  @!P4 FMUL R33, R33, 16777216 ;  /* 0x4b8000002121c820 */ /* 0x000fe20000400000 */
[----:B------:R-:W-:Y:S01]  /*edb0*/  @!P4 FMUL R37, R37, 16777216 ;  /* 0x4b8000002525c820 */ /* 0x000fe20000400000 */
[----:B------:R-:W-:Y:S01]  /*edc0*/  F2FP.F16.F32.PACK_AB R4, R40, R5 ;  /* 0x000000052804723e */ /* 0x000fe200000000ff */
[----:B------:R-:W-:Y:S01]  /*edd0*/  @P2 FMUL R41, R41, 0.25 ;  /* 0x3e80000029292820 */ /* 0x000fe20000400000 */
[----:B------:R-:W-:Y:S01]  /*ede0*/  F2FP.F16.F32.PACK_AB R6, R6, R7 ;  /* 0x000000070606723e */ /* 0x000fe200000000ff */
[----:B------:R-:W-:Y:S01]  /*edf0*/  @P2 FMUL R45, R45, 0.25 ;  /* 0x3e8000002d2d2820 */ /* 0x000fe20000400000 */
[C---:B------:R-:W-:Y:S01]  /*ee00*/  FMUL R5, R116.reuse, R32 ;  /* 0x0000002074057220 */ /* 0x040fe20000400000 */
[C---:B------:R-:W-:Y:S01]  /*ee10*/  FMUL R36, R116.reuse, R36 ;  /* 0x0000002474247220 */ /* 0x040fe20000400000 */
[----:B------:R-:W-:Y:S01]  /*ee20*/  @P2 FMUL R27, R27, 0.25 ;  /* 0x3e8000001b1b2820 */ /* 0x000fe20000400000 */
[----:B------:R-:W-:Y:S01]  /*ee30*/  @P2 FMUL R21, R21, 0.25 ;  /* 0x3e80000015152820 */ /* 0x000fe20000400000 */
[----:B------:R-:W-:Y:S01]  /*ee40*/  @P2 FMUL R25, R25, 0.25 ;  /* 0x3e80000019192820 */ /* 0x000fe20000400000 */
[----:B------:R-:W-:Y:S01]  /*ee50*/  @P2 FMUL R29, R29, 0.25 ;  /* 0x3e8000001d1d2820 */ /* 0x000fe20000400000 */
[C---:B------:R-:W-:Y:S01]  /*ee60*/  FMUL R7, R116.reuse, R26 ;  /* 0x0000001a74077220 */ /* 0x040fe20000400000 */
[C---:B------:R-:W-:Y:S01]  /*ee70*/  FMUL R24, R116.reuse, R20 ;  /* 0x0000001474187220 */ /* 0x040fe20000400000 */
[C---:B------:R-:W-:Y:S01]  /*ee80*/  FMUL R9, R116.reuse, R33 ;  /* 0x0000002174097220 */ /* 0x040fe20000400000 */
[----:B------:R-:W-:Y:S01]  /*ee90*/  FMUL R10, R116, R37 ;  /* 0x00000025740a7220 */ /* 0x000fe20000400000 */
[----:B------:R-:W-:-:S02]  /*eea0*/  IMAD.IADD R106, R103, 0x1, -R106 ;  /* 0x00000001676a7824 */ /* 0x000fc400078e0a6a */
[----:B------:R-:W-:Y:S01]  /*eeb0*/  @!P4 FMUL R41, R41, 16777216 ;  /* 0x4b8000002929c820 */ /* 0x000fe20000400000 */
[----:B------:R-:W-:Y:S01]  /*eec0*/  @!P4 FMUL R45, R45, 16777216 ;  /* 0x4b8000002d2dc820 */ /* 0x000fe20000400000 */
[----:B------:R-:W-:Y:S01]  /*eed0*/  @!P4 FMUL R27, R27, 16777216 ;  /* 0x4b8000001b1bc820 */ /* 0x000fe20000400000 */
[----:B------:R-:W-:Y:S01]  /*eee0*/  @!P4 FMUL R25, R25, 16777216 ;  /* 0x4b8000001919c820 */ /* 0x000fe20000400000 */
[----:B------:R-:W-:Y:S01]  /*eef0*/  @!P4 FMUL R29, R29, 16777216 ;  /* 0x4b8000001d1dc820 */ /* 0x000fe20000400000 */
[----:B------:R-:W-:Y:S01]  /*ef00*/  @!P4 FMUL R21, R21, 16777216 ;  /* 0x4b8000001515c820 */ /* 0x000fe20000400000 */
[----:B------:R-:W-:Y:S01]  /*ef10*/  F2FP.F16.F32.PACK_AB R5, R5, R36 ;  /* 0x000000240505723e */ /* 0x000fe200000000ff */
[----:B------:R-:W-:Y:S01]  /*ef20*/  @P2 FMUL R193, R193, 0.25 ;  /* 0x3e800000c1c12820 */ /* 0x000fe20000400000 */
[----:B------:R-:W-:Y:S01]  /*ef30*/  F2FP.F16.F32.PACK_AB R7, R7, R24 ;  /* 0x000000180707723e */ /* 0x000fe200000000ff */
[----:B------:R-:W-:Y:S01]  /*ef40*/  @P2 FMUL R192, R192, 0.25 ;  /* 0x3e800000c0c02820 */ /* 0x000fe20000400000 */
[----:B------:R-:W-:Y:S01]  /*ef50*/  LOP3.LUT R88, R134, R201, RZ, 0x3c, !PT ;  /* 0x000000c986587212 */ /* 0x000fe200078e3cff */
[----:B------:R-:W-:Y:S01]  /*ef60*/  @P2 FMUL R197, R197, 0.25 ;  /* 0x3e800000c5c52820 */ /* 0x000fe20000400000 */
[----:B------:R-:W-:Y:S01]  /*ef70*/  F2FP.F16.F32.PACK_AB R13, R13, R38 ;  /* 0x000000260d0d723e */ /* 0x000fe200000000ff */
[----:B------:R-:W-:Y:S01]  /*ef80*/  FADD R38, R106, -1 ;  /* 0xbf8000006a267421 */ /* 0x000fe20000000000 */
[----:B------:R-:W-:Y:S01]  /*ef90*/  MOV R40, 0x3dc6b27f ;  /* 0x3dc6b27f00287802 */ /* 0x000fe20000000f00 */
[----:B------:R-:W-:Y:S01]  /*efa0*/  FMUL R8, R116, R41 ;  /* 0x0000002974087220 */ /* 0x000fe20000400000 */
[----:B------:R-:W-:Y:S01]  /*efb0*/  F2FP.F16.F32.PACK_AB R12, R12, R11 ;  /* 0x0000000b0c0c723e */ /* 0x000fe200000000ff */
[C---:B------:R-:W-:Y:S01]  /*efc0*/  FMUL R45, R116.reuse, R45 ;  /* 0x0000002d742d7220 */ /* 0x040fe20000400000 */
[----:B------:R-:W-:Y:S01]  /*efd0*/  F2FP.F16.F32.PACK_AB R9, R9, R10 ;  /* 0x0000000a0909723e */ /* 0x000fe200000000ff */
[C---:B------:R-:W-:Y:S01]  /*efe0*/  FMUL R10, R116.reuse, R25 ;  /* 0x00000019740a7220 */ /* 0x040fe20000400000 */
[C---:B------:R-:W-:Y:S01]  /*eff0*/  FMUL R29, R116.reuse, R29 ;  /* 0x0000001d741d7220 */ /* 0x040fe20000400000 */
[C---:B------:R-:W-:Y:S01]  /*f000*/  FMUL R11, R116.reuse, R27 ;  /* 0x0000001b740b7220 */ /* 0x040fe20000400000 */
[----:B------:R-:W-:Y:S01]  /*f010*/  FMUL R20, R116, R21 ;  /* 0x0000001574147220 */ /* 0x000fe20000400000 */
[----:B------:R-:W-:Y:S01]  /*f020*/  SHF.R.U32.HI R106, RZ, 0x5, R206 ;  /* 0x00000005ff6a7819 */ /* 0x000fe200000116ce */
[----:B------:R1:W-:Y:S01]  /*f030*/  STS.128 [R88+UR6], R4 ;  /* 0x0000000458007988 */ /* 0x0003e20008000c06 */
[----:B------:R-:W-:Y:S01]  /*f040*/  F2FP.F16.F32.PACK_AB R8, R8, R45 ;  /* 0x0000002d0808723e */ /* 0x000fe200000000ff */
[----:B------:R-:W-:Y:S01]  /*f050*/  @P2 FMUL R196, R196, 0.25 ;  /* 0x3e800000c4c42820 */ /* 0x000fe20000400000 */
[----:B------:R-:W-:Y:S01]  /*f060*/  SGXT.U32 R106, R106, 0x2 ;  /* 0x000000026a6a781a */ /* 0x000fe20000000000 */
[----:B------:R-:W-:Y:S01]  /*f070*/  @P2 FMUL R173, R173, 0.25 ;  /* 0x3e800000adad2820 */ /* 0x000fe20000400000 */
[----:B------:R-:W-:Y:S01]  /*f080*/  F2FP.F16.F32.PACK_AB R10, R10, R29 ;  /* 0x0000001d0a0a723e */ /* 0x000fe200000000ff */
[----:B------:R-:W-:Y:S01]  /*f090*/  @P2 FMUL R172, R172, 0.25 ;  /* 0x3e800000acac2820 */ /* 0x000fe20000400000 */
[----:B------:R-:W-:Y:S01]  /*f0a0*/  F2FP.F16.F32.PACK_AB R11, R11, R20 ;  /* 0x000000140b0b723e */ /* 0x000fe200000000ff */
[----:B0-----:R-:W-:-:S02]  /*f0b0*/  IMAD R106, R106, R195, RZ ;  /* 0x000000c36a6a7224 */ /* 0x001fc400078e02ff */
[----:B------:R-:W-:Y:S01]  /*f0c0*/  @P2 FMUL R177, R177, 0.25 ;  /* 0x3e800000b1b12820 */ /* 0x000fe20000400000 */
[----:B------:R-:W-:Y:S01]  /*f0d0*/  @P2 FMUL R176, R176, 0.25 ;  /* 0x3e800000b0b02820 */ /* 0x000fe20000400000 */
[----:B------:R-:W-:Y:S01]  /*f0e0*/  @P2 FMUL R121, R121, 0.25 ;  /* 0x3e80000079792820 */ /* 0x000fe20000400000 */
[----:B------:R-:W-:Y:S01]  /*f0f0*/  @P2 FMUL R120, R120, 0.25 ;  /* 0x3e80000078782820 */ /* 0x000fe20000400000 */
[----:B------:R-:W-:Y:S01]  /*f100*/  @P2 FMUL R23, R23, 0.25 ;  /* 0x3e80000017172820 */ /* 0x000fe20000400000 */
[----:B------:R-:W-:Y:S01]  /*f110*/  @P2 FMUL R22, R22, 0.25 ;  /* 0x3e80000016162820 */ /* 0x000fe20000400000 */
[----:B------:R-:W-:Y:S01]  /*f120*/  @P2 FMUL R19, R19, 0.25 ;  /* 0x3e80000013132820 */ /* 0x000fe20000400000 */
[----:B-1----:R-:W-:Y:S01]  /*f130*/  FFMA.FTZ R7, R38, R40, -0.16845393180847167969 ;  /* 0xbe2c7f3026077423 */ /* 0x002fe20000010028 */
[----:B------:R0:W-:Y:S01]  /*f140*/  STS.128 [R88+UR6+0x200], R8 ;  /* 0x0002000858007988 */ /* 0x0001e20008000c06 */
[----:B------:R-:W-:Y:S01]  /*f150*/  @P2 FMUL R18, R18, 0.25 ;  /* 0x3e80000012122820 */ /* 0x000fe20000400000 */
[----:B------:R-:W-:Y:S01]  /*f160*/  @P2 FMUL R17, R17, 0.25 ;  /* 0x3e80000011112820 */ /* 0x000fe20000400000 */
[----:B------:R-:W-:Y:S01]  /*f170*/  FFMA.FTZ R7, R38, R7, 0.1716887056827545166 ;  /* 0x3e2fcf2a26077423 */ /* 0x000fe20000010007 */
[----:B------:R-:W-:Y:S01]  /*f180*/  @P2 FMUL R16, R16, 0.25 ;  /* 0x3e80000010102820 */ /* 0x000fe20000400000 */
[----:B------:R-:W-:-:S02]  /*f190*/  IMAD.IADD R104, R101, 0x1, -R104 ;  /* 0x0000000165687824 */ /* 0x000fc400078e0a68 */
[----:B------:R-:W-:Y:S01]  /*f1a0*/  IMAD.IADD R107, R102, 0x1, -R107 ;  /* 0x00000001666b7824 */ /* 0x000fe200078e0a6b */
[----:B------:R-:W-:Y:S01]  /*f1b0*/  IADD3 R105, R100, -R105, RZ ;  /* 0x8000006964697210 */ /* 0x000fe20007ffe0ff */
[----:B------:R-:W1:Y:S01]  /*f1c0*/  LDC.64 R198, c[0x0][0x228] ;  /* 0x00008a00ffc67b82 */ /* 0x000e620000000a00 */
[----:B0-----:R-:W-:Y:S01]  /*f1d0*/  FFMA.FTZ R9, R38, R7, -0.17900948226451873779 ;  /* 0xbe374e4326097423 */ /* 0x001fe20000010007 */
[----:B------:R-:W-:Y:S01]  /*f1e0*/  F2FP.F16.F32.PACK_AB R7, R108, R131 ;  /* 0x000000836c07723e */ /* 0x000fe200000000ff */
[C---:B------:R-:W-:Y:S01]  /*f1f0*/  IMAD R108, R195.reuse, 0x4, R106 ;  /* 0x00000004c36c7824 */ /* 0x040fe200078e026a */
[----:B------:R-:W-:Y:S01]  /*f200*/  F2FP.F16.F32.PACK_AB R8, R110, R129 ;  /* 0x000000816e08723e */ /* 0x000fe200000000ff */
[C---:B------:R-:W-:Y:S02]  /*f210*/  FFMA.FTZ R9, R38.reuse, R9, 0.20512372255325317383 ;  /* 0x3e520bf426097423 */ /* 0x040fe40000010009 */
[----:B------:R-:W-:Y:S02]  /*f220*/  IMAD R110, R195, 0x4, R108 ;  /* 0x00000004c36e7824 */ /* 0x000fe400078e026c */
[----:B------:R-:W-:Y:S01]  /*f230*/  FFMA.FTZ R11, R38, R9, -0.24046532809734344482 ;  /* 0xbe763c8b260b7423 */ /* 0x000fe20000010009 */
[----:B------:R-:W-:-:S02]  /*f240*/  F2FP.F16.F32.PACK_AB R9, R112, R125 ;  /* 0x0000007d7009723e */ /* 0x000fc400000000ff */
[----:B------:R-:W-:Y:S02]  /*f250*/  LEA R112, R195, R110, 0x2 ;  /* 0x0000006ec3707211 */ /* 0x000fe400078e10ff */
[----:B------:R-:W-:Y:S02]  /*f260*/  F2FP.F16.F32.PACK_AB R14, R14, R31 ;  /* 0x0000001f0e0e723e */ /* 0x000fe400000000ff */
[----:B------:R-:W-:Y:S01]  /*f270*/  F2FP.F16.F32.PACK_AB R15, R15, R50 ;  /* 0x000000320f0f723e */ /* 0x000fe200000000ff */
        /* <DEDUP_REMOVED lines=16> */
[----:B------:R-:W-:Y:S01]  /*f380*/  FFMA.FTZ R11, R38, R11, 0.28857114911079406738 ;  /* 0x3e93bf99260b7423 */ /* 0x000fe2000001000b */
[----:B------:R-:W-:Y:S01]  /*f390*/  F2FP.F16.F32.PACK_AB R10, R114, R115 ;  /* 0x00000073720a723e */ /* 0x000fe200000000ff */
[----:B------:R-:W-:Y:S01]  /*f3a0*/  IMAD R114, R195, 0x4, R112 ;  /* 0x00000004c3727824 */ /* 0x000fe200078e0270 */
[----:B------:R-:W-:Y:S01]  /*f3b0*/  F2FP.F16.F32.PACK_AB R4, R143, R146 ;  /* 0x000000928f04723e */ /* 0x000fe200000000ff */
[----:B------:R0:W-:Y:S01]  /*f3c0*/  STS.128 [R88+UR6+0x80], R12 ;  /* 0x0000800c58007988 */ /* 0x0001e20008000c06 */
[----:B------:R-:W-:-:S02]  /*f3d0*/  F2FP.F16.F32.PACK_AB R5, R139, R142 ;  /* 0x0000008e8b05723e */ /* 0x000fc400000000ff */
[----:B------:R-:W-:Y:S01]  /*f3e0*/  F2FP.F16.F32.PACK_AB R6, R135, R138 ;  /* 0x0000008a8706723e */ /* 0x000fe200000000ff */
        /* <DEDUP_REMOVED lines=16> */
[C---:B0-----:R-:W-:Y:S01]  /*f4f0*/  FFMA.FTZ R15, R38.reuse, R11, -0.36067417263984680176 ;  /* 0xbeb8aa49260f7423 */ /* 0x041fe2000001000b */
[----:B------:R-:W-:Y:S01]  /*f500*/  IMAD R116, R195, 0x4, R114 ;  /* 0x00000004c3747824 */ /* 0x000fe200078e0272 */
[----:B------:R0:W-:Y:S01]  /*f510*/  STS.128 [R88+UR6+0x300], R4 ;  /* 0x0003000458007988 */ /* 0x0001e20008000c06 */
[----:B------:R-:W-:Y:S01]  /*f520*/  F2FP.F16.F32.PACK_AB R14, R111, R124 ;  /* 0x0000007c6f0e723e */ /* 0x000fe200000000ff */
[----:B0-----:R-:W-:Y:S01]  /*f530*/  FFMA.FTZ R5, R38, R15, 0.48089820146560668945 ;  /* 0x3ef6384a26057423 */ /* 0x001fe2000001000f */
[----:B------:R-:W-:-:S02]  /*f540*/  F2FP.F16.F32.PACK_AB R15, R109, R118 ;  /* 0x000000766d0f723e */ /* 0x000fc400000000ff */
[----:B------:R-:W-:Y:S01]  /*f550*/  LEA R118, R195, R116, 0x2 ;  /* 0x00000074c3767211 */ /* 0x000fe200078e10ff */
[----:B------:R-:W-:-:S04]  /*f560*/  FFMA.FTZ R5, R38, R5, -0.72134751081466674805 ;  /* 0xbf38aa3b26057423 */ /* 0x000fc80000010005 */
[----:B------:R-:W-:-:S04]  /*f570*/  IMAD R120, R195, 0x4, R118 ;  /* 0x00000004c3787824 */ /* 0x000fc800078e0276 */
[----:B------:R-:W-:Y:S01]  /*f580*/  IMAD R124, R195, 0x4, R120 ;  /* 0x00000004c37c7824 */ /* 0x000fe200078e0278 */
[----:B------:R-:W-:Y:S01]  /*f590*/  F2FP.F16.F32.PACK_AB R19, R91, R122 ;  /* 0x0000007a5b13723e */ /* 0x000fe200000000ff */
[----:B------:R-:W-:-:S03]  /*f5a0*/  FMUL R5, R38, R5 ;  /* 0x0000000526057220 */ /* 0x000fc60000400000 */
[----:B------:R-:W-:Y:S01]  /*f5b0*/  LEA R122, R195, R124, 0x2 ;  /* 0x0000007cc37a7211 */ /* 0x000fe200078e10ff */
[----:B------:R-:W-:Y:S01]  /*f5c0*/  FMUL R5, R38, R5 ;  /* 0x0000000526057220 */ /* 0x000fe20000400000 */
[----:B------:R-:W-:-:S03]  /*f5d0*/  F2FP.F16.F32.PACK_AB R11, R113, R126 ;  /* 0x0000007e710b723e */ /* 0x000fc600000000ff */
[C---:B------:R-:W-:Y:S02]  /*f5e0*/  IMAD R126, R195.reuse, 0x4, R122 ;  /* 0x00000004c37e7824 */ /* 0x040fe400078e027a */
[----:B------:R-:W-:Y:S01]  /*f5f0*/  FFMA.FTZ R38, R38, 1.4426950216293334961, R5 ;  /* 0x3fb8aa3b26267823 */ /* 0x000fe20000010005 */
[----:B------:R-:W-:Y:S01]  /*f600*/  FADD R5, R104, -1 ;  /* 0xbf80000068057421 */ /* 0x000fe20000000000 */
[----:B------:R-:W-:Y:S01]  /*f610*/  IMAD R104, R195, 0x4, R126 ;  /* 0x00000004c3687824 */ /* 0x000fe200078e027e */
[----:B------:R-:W-:-:S04]  /*f620*/  F2FP.F16.F32.PACK_AB R13, R119, R130 ;  /* 0x00000082770d723e */ /* 0x000fc800000000ff */
[----:B------:R-:W-:Y:S02]  /*f630*/  LEA R130, R195, R104, 0x2 ;  /* 0x00000068c3827211 */ /* 0x000fe400078e10ff */
[----:B------:R-:W-:-:S03]  /*f640*/  F2FP.F16.F32.PACK_AB R20, R128, R117 ;  /* 0x000000758014723e */ /* 0x000fc600000000ff */
[----:B------:R-:W-:Y:S01]  /*f650*/  IMAD R128, R195, 0x4, R130 ;  /* 0x00000004c3807824 */ /* 0x000fe200078e0282 */
[----:B------:R-:W-:Y:S01]  /*f660*/  F2FP.F16.F32.PACK_AB R23, R133, R136 ;  /* 0x000000888517723e */ /* 0x000fe200000000ff */
[----:B------:R0:W-:Y:S01]  /*f670*/  STS.128 [R88+UR6+0x180], R8 ;  /* 0x0001800858007988 */ /* 0x0001e20008000c06 */
[----:B------:R-:W-:Y:S01]  /*f680*/  FADD R107, R107, -1 ;  /* 0xbf8000006b6b7421 */ /* 0x000fe20000000000 */
[----:B------:R-:W-:Y:S01]  /*f690*/  IMAD R136, R195, 0x4, R128 ;  /* 0x00000004c3887824 */ /* 0x000fe200078e0280 */
[----:B------:R-:W-:Y:S01]  /*f6a0*/  F2FP.F16.F32.PACK_AB R12, R127, R132 ;  /* 0x000000847f0c723e */ /* 0x000fe200000000ff */
[----:B------:R-:W-:Y:S01]  /*f6b0*/  FADD R105, R105, -1 ;  /* 0xbf80000069697421 */ /* 0x000fe20000000000 */
[----:B------:R-:W-:Y:S02]  /*f6c0*/  FFMA.FTZ R4, R107, R40, -0.16845393180847167969 ;  /* 0xbe2c7f306b047423 */ /* 0x000fe40000010028 */
[----:B------:R-:W-:Y:S01]  /*f6d0*/  LEA R132, R195, R136, 0x2 ;  /* 0x00000088c3847211 */ /* 0x000fe200078e10ff */
[----:B0-----:R-:W-:-:S04]  /*f6e0*/  FFMA.FTZ R8, R5, R40, -0.16845393180847167969 ;  /* 0xbe2c7f3005087423 */ /* 0x001fc80000010028 */
[----:B------:R-:W-:Y:S01]  /*f6f0*/  FFMA.FTZ R8, R5, R8, 0.1716887056827545166 ;  /* 0x3e2fcf2a05087423 */ /* 0x000fe20000010008 */
[----:B------:R-:W-:Y:S01]  /*f700*/  FFMA.FTZ R4, R107, R4, 0.1716887056827545166 ;  /* 0x3e2fcf2a6b047423 */ /* 0x000fe20000010004 */
[----:B------:R-:W-:Y:S01]  /*f710*/  FFMA.FTZ R6, R105, R40, -0.16845393180847167969 ;  /* 0xbe2c7f3069067423 */ /* 0x000fe20000010028 */
[----:B------:R-:W-:Y:S02]  /*f720*/  IMAD R134, R195, 0x4, R132 ;  /* 0x00000004c3867824 */ /* 0x000fe400078e0284 */
[----:B------:R-:W-:Y:S01]  /*f730*/  FFMA.FTZ R8, R5, R8, -0.17900948226451873779 ;  /* 0xbe374e4305087423 */ /* 0x000fe20000010008 */
[----:B------:R-:W-:Y:S01]  /*f740*/  FFMA.FTZ R4, R107, R4, -0.17900948226451873779 ;  /* 0xbe374e436b047423 */ /* 0x000fe20000010004 */
[----:B------:R-:W-:Y:S01]  /*f750*/  FFMA.FTZ R6, R105, R6, 0.1716887056827545166 ;  /* 0x3e2fcf2a69067423 */ /* 0x000fe20000010006 */
[----:B------:R-:W-:Y:S02]  /*f760*/  IMAD R138, R195, 0x4, R134 ;  /* 0x00000004c38a7824 */ /* 0x000fe400078e0286 */
[----:B------:R-:W-:Y:S01]  /*f770*/  FFMA.FTZ R8, R5, R8, 0.20512372255325317383 ;  /* 0x3e520bf405087423 */ /* 0x000fe20000010008 */
[----:B------:R-:W-:Y:S01]  /*f780*/  FFMA.FTZ R4, R107, R4, 0.20512372255325317383 ;  /* 0x3e520bf46b047423 */ /* 0x000fe20000010004 */
[----:B------:R-:W-:Y:S01]  /*f790*/  F2FP.F16.F32.PACK_AB R22, R137, R140 ;  /* 0x0000008c8916723e */ /* 0x000fe200000000ff */
[----:B------:R-:W-:Y:S01]  /*f7a0*/  FFMA.FTZ R6, R105, R6, -0.17900948226451873779 ;  /* 0xbe374e4369067423 */ /* 0x000fe20000010006 */
[----:B------:R-:W-:Y:S01]  /*f7b0*/  FFMA.FTZ R8, R5, R8, -0.24046532809734344482 ;  /* 0xbe763c8b05087423 */ /* 0x000fe20000010008 */
[----:B------:R-:W-:Y:S01]  /*f7c0*/  LEA R140, R195, R138, 0x2 ;  /* 0x0000008ac38c7211 */ /* 0x000fe200078e10ff */
[----:B------:R-:W-:Y:S01]  /*f7d0*/  FFMA.FTZ R4, R107, R4, -0.24046532809734344482 ;  /* 0xbe763c8b6b047423 */ /* 0x000fe20000010004 */
[----:B------:R-:W-:Y:S01]  /*f7e0*/  FFMA.FTZ R6, R105, R6, 0.20512372255325317383 ;  /* 0x3e520bf469067423 */ /* 0x000fe20000010006 */
[----:B------:R-:W-:-:S02]  /*f7f0*/  FFMA.FTZ R8, R5, R8, 0.28857114911079406738 ;  /* 0x3e93bf9905087423 */ /* 0x000fc40000010008 */
[----:B------:R-:W-:Y:S02]  /*f800*/  IMAD R142, R195, 0x4, R140 ;  /* 0x00000004c38e7824 */ /* 0x000fe400078e028c */
[----:B------:R-:W-:Y:S01]  /*f810*/  FFMA.FTZ R4, R107, R4, 0.28857114911079406738 ;  /* 0x3e93bf996b047423 */ /* 0x000fe20000010004 */
[----:B------:R-:W-:Y:S01]  /*f820*/  FFMA.FTZ R8, R5, R8, -0.36067417263984680176 ;  /* 0xbeb8aa4905087423 */ /* 0x000fe20000010008 */
[----:B------:R-:W-:Y:S01]  /*f830*/  FFMA.FTZ R6, R105, R6, -0.24046532809734344482 ;  /* 0xbe763c8b69067423 */ /* 0x000fe20000010006 */
[----:B------:R-:W-:Y:S01]  /*f840*/  F2FP.F16.F32.PACK_AB R21, R141, R144 ;  /* 0x000000908d15723e */ /* 0x000fe200000000ff */
[----:B------:R-:W-:Y:S02]  /*f850*/  IMAD R144, R195, 0x4, R142 ;  /* 0x00000004c3907824 */ /* 0x000fe400078e028e */
[----:B------:R-:W-:Y:S01]  /*f860*/  FFMA.FTZ R4, R107, R4, -0.36067417263984680176 ;  /* 0xbeb8aa496b047423 */ /* 0x000fe20000010004 */
[----:B------:R-:W-:Y:S01]  /*f870*/  FFMA.FTZ R8, R5, R8, 0.48089820146560668945 ;  /* 0x3ef6384a05087423 */ /* 0x000fe20000010008 */
[----:B------:R-:W-:-:S02]  /*f880*/  FFMA.FTZ R6, R105, R6, 0.28857114911079406738 ;  /* 0x3e93bf9969067423 */ /* 0x000fc40000010006 */
[----:B------:R-:W-:Y:S01]  /*f890*/  FFMA.FTZ R4, R107, R4, 0.48089820146560668945 ;  /* 0x3ef6384a6b047423 */ /* 0x000fe20000010004 */
[----:B------:R-:W-:Y:S01]  /*f8a0*/  FFMA.FTZ R8, R5, R8, -0.72134751081466674805 ;  /* 0xbf38aa3b05087423 */ /* 0x000fe20000010008 */
[----:B------:R-:W-:Y:S01]  /*f8b0*/  LEA R146, R195, R144, 0x2 ;  /* 0x00000090c3927211 */ /* 0x000fe200078e10ff */
[----:B------:R-:W-:Y:S01]  /*f8c0*/  FFMA.FTZ R6, R105, R6, -0.36067417263984680176 ;  /* 0xbeb8aa4969067423 */ /* 0x000fe20000010006 */
[----:B------:R-:W-:Y:S01]  /*f8d0*/  F2FP.F16.F32.PACK_AB R17, R51, R148 ;  /* 0x000000943311723e */ /* 0x000fe200000000ff */
[----:B------:R-:W-:Y:S01]  /*f8e0*/  FFMA.FTZ R4, R107, R4, -0.72134751081466674805 ;  /* 0xbf38aa3b6b047423 */ /* 0x000fe20000010004 */
[----:B------:R-:W-:Y:S01]  /*f8f0*/  FMUL R8, R5, R8 ;  /* 0x0000000805087220 */ /* 0x000fe20000400000 */
[----:B------:R-:W-:Y:S01]  /*f900*/  ISETP.GE.U32.AND P6, PT, R102, 0x7f800000, PT ;  /* 0x7f8000006600780c */ /* 0x000fe20003fc6070 */
[----:B------:R-:W-:Y:S01]  /*f910*/  FFMA.FTZ R6, R105, R6, 0.48089820146560668945 ;  /* 0x3ef6384a69067423 */ /* 0x000fe20000010006 */
[----:B------:R-:W-:Y:S01]  /*f920*/  IMAD R148, R195, 0x4, R146 ;  /* 0x00000004c3947824 */ /* 0x000fe200078e0292 */
[----:B------:R-:W-:Y:S01]  /*f930*/  F2FP.F16.F32.PACK_AB R16, R43, R42 ;  /* 0x0000002a2b10723e */ /* 0x000fe200000000ff */
[----:B------:R-:W-:Y:S01]  /*f940*/  FMUL R4, R107, R4 ;  /* 0x000000046b047220 */ /* 0x000fe20000400000 */
[----:B------:R-:W-:Y:S01]  /*f950*/  F2FP.F16.F32.PACK_AB R18, R49, R48 ;  /* 0x000000303112723e */ /* 0x000fe200000000ff */
[----:B------:R-:W-:Y:S01]  /*f960*/  FMUL R8, R5, R8 ;  /* 0x0000000805087220 */ /* 0x000fe20000400000 */
[----:B------:R-:W-:Y:S01]  /*f970*/  ISETP.GE.U32.AND P2, PT, R103, 0x7f800000, PT ;  /* 0x7f8000006700780c */ /* 0x000fe20003f46070 */
[----:B------:R-:W-:Y:S01]  /*f980*/  FFMA.FTZ R6, R105, R6, -0.72134751081466674805 ;  /* 0xbf38aa3b69067423 */ /* 0x000fe20000010006 */
[----:B------:R-:W-:Y:S01]  /*f990*/  ISETP.GE.U32.AND P1, PT, R100, 0x7f800000, PT ;  /* 0x7f8000006400780c */ /* 0x000fe20003f26070 */
[----:B------:R-:W-:Y:S01]  /*f9a0*/  IMAD R152, R195, 0x4, R148 ;  /* 0x00000004c3987824 */ /* 0x000fe200078e0294 */
[----:B------:R-:W-:Y:S01]  /*f9b0*/  STS.128 [R88+UR6+0x280], R16 ;  /* 0x0002801058007988 */ /* 0x000fe20008000c06 */
[----:B------:R-:W-:Y:S01]  /*f9c0*/  FMUL R4, R107, R4 ;  /* 0x000000046b047220 */ /* 0x000fe20000400000 */
[----:B------:R-:W-:Y:S01]  /*f9d0*/  FFMA.FTZ R5, R5, 1.4426950216293334961, R8 ;  /* 0x3fb8aa3b05057823 */ /* 0x000fe20000010008 */
[----:B------:R-:W-:Y:S01]  /*f9e0*/  FMUL R6, R105, R6 ;  /* 0x0000000669067220 */ /* 0x000fe20000400000 */
[----:B------:R0:W-:Y:S01]  /*f9f0*/  STS.128 [R88+UR6+0x100], R20 ;  /* 0x0001001458007988 */ /* 0x0001e20008000c06 */
[----:B------:R-:W-:-:S03]  /*fa00*/  IMAD R150, R195, 0x4, R152 ;  /* 0x00000004c3967824 */ /* 0x000fc600078e0298 */
[----:B------:R-:W-:Y:S01]  /*fa10*/  STS.128 [R88+UR6+0x380], R12 ;  /* 0x0003800c58007988 */ /* 0x000fe20008000c06 */
[----:B------:R-:W-:Y:S01]  /*fa20*/  FFMA.FTZ R107, R107, 1.4426950216293334961, R4 ;  /* 0x3fb8aa3b6b6b7823 */ /* 0x000fe20000010004 */
[----:B------:R-:W-:Y:S01]  /*fa30*/  BAR.SYNC.DEFER_BLOCKING 0x0 ;  /* 0x0000000000007b1d */ /* 0x000fe20000010000 */
[----:B------:R-:W-:Y:S01]  /*fa40*/  FADD R202, R202, R5 ;  /* 0x00000005caca7221 */ /* 0x000fe20000000000 */
[----:B------:R-:W-:Y:S01]  /*fa50*/  FMUL R6, R105, R6 ;  /* 0x0000000669067220 */ /* 0x000fe20000400000 */
[----:B------:R-:W-:Y:S01]  /*fa60*/  @P6 IMAD.MOV.U32 R5, RZ, RZ, 0x7f800000 ;  /* 0x7f800000ff056424 */ /* 0x000fe200078e00ff */
[----:B------:R-:W-:Y:S02]  /*fa70*/  ISETP.GE.U32.AND P5, PT, R101, 0x7f800000, PT ;  /* 0x7f8000006500780c */ /* 0x000fe40003fa6070 */
[----:B------:R-:W-:Y:S01]  /*fa80*/  LEA R154, R195, R150, 0x2 ;  /* 0x00000096c39a7211 */ /* 0x000fe200078e10ff */
[----:B------:R-:W-:Y:S01]  /*fa90*/  FADD R204, R204, R107 ;  /* 0x0000006bcccc7221 */ /* 0x000fe20000000000 */
[----:B------:R-:W-:Y:S01]  /*faa0*/  @P2 MOV R4, 0x7f800000 ;  /* 0x7f80000000042802 */ /* 0x000fe20000000f00 */
[----:B------:R-:W-:Y:S01]  /*fab0*/  FFMA.FTZ R6, R105, 1.4426950216293334961, R6 ;  /* 0x3fb8aa3b69067823 */ /* 0x000fe20000010006 */
[C---:B------:R-:W-:Y:S01]  /*fac0*/  FSETP.NEU.AND P3, PT, R102.reuse, RZ, PT ;  /* 0x000000ff6600720b */ /* 0x040fe20003f6d000 */
[----:B------:R-:W-:Y:S01]  /*fad0*/  @P6 FFMA.FTZ R204, R102, R5, +INF ;  /* 0x7f80000066cc6423 */ /* 0x000fe20000010005 */
[----:B------:R-:W-:Y:S01]  /*fae0*/  @P1 IMAD.MOV.U32 R7, RZ, RZ, 0x7f800000 ;  /* 0x7f800000ff071424 */ /* 0x000fe200078e00ff */
[----:B------:R-:W-:Y:S01]  /*faf0*/  LEA R102, R195, R154, 0x2 ;  /* 0x0000009ac3667211 */ /* 0x000fe200078e10ff */
[----:B------:R-:W-:Y:S01]  /*fb00*/  FADD R205, R205, R38 ;  /* 0x00000026cdcd7221 */ /* 0x000fe20000000000 */
[----:B------:R-:W-:Y:S01]  /*fb10*/  FADD R203, R203, R6 ;  /* 0x00000006cbcb7221 */ /* 0x000fe20000000000 */
[----:B------:R-:W-:Y:S01]  /*fb20*/  @P2 FFMA.FTZ R205, R103, R4, +INF ;  /* 0x7f80000067cd2423 */ /* 0x000fe20000010004 */
[C---:B------:R-:W-:Y:S01]  /*fb30*/  FSETP.NEU.AND P2, PT, R100.reuse, RZ, PT ;  /* 0x000000ff6400720b */ /* 0x040fe20003f4d000 */
[----:B------:R-:W-:Y:S01]  /*fb40*/  @P1 FFMA.FTZ R203, R100, R7, +INF ;  /* 0x7f80000064cb1423 */ /* 0x000fe20000010007 */
[----:B------:R-:W-:-:S02]  /*fb50*/  IMAD R100, R195, 0x4, R102 ;  /* 0x00000004c3647824 */ /* 0x000fc400078e0266 */
[----:B------:R-:W-:Y:S02]  /*fb60*/  @P5 IMAD.MOV.U32 R4, RZ, RZ, 0x7f800000 ;  /* 0x7f800000ff045424 */ /* 0x000fe400078e00ff */
[----:B------:R-:W-:Y:S01]  /*fb70*/  IMAD R156, R195, 0x4, R100 ;  /* 0x00000004c39c7824 */ /* 0x000fe200078e0264 */
[----:B------:R-:W-:Y:S01]  /*fb80*/  F2FP.F16.F32.PACK_AB R28, R28, R37 ;  /* 0x000000251c1c723e */ /* 0x000fe200000000ff */
[----:B------:R-:W-:Y:S01]  /*fb90*/  @P5 FFMA.FTZ R202, R101, R4, +INF ;  /* 0x7f80000065ca5423 */ /* 0x000fe20000010004 */
[----:B------:R-:W-:Y:S01]  /*fba0*/  F2FP.F16.F32.PACK_AB R29, R29, R36 ;  /* 0x000000241d1d723e */ /* 0x000fe200000000ff */
[----:B------:R-:W-:Y:S01]  /*fbb0*/  LDS.128 R48, [R0+UR6+0x400] ;  /* 0x0004000600307984 */ /* 0x000fe20008000c00 */
[----:B------:R-:W-:-:S03]  /*fbc0*/  LEA R158, R195, R156, 0x2 ;  /* 0x0000009cc39e7211 */ /* 0x000fc600078e10ff */
[----:B------:R-:W2:Y:S04]  /*fbd0*/  LDS.128 R36, [R0+UR6] ;  /* 0x0000000600247984 */ /* 0x000ea80008000c00 */
[----:B------:R-:W-:Y:S04]  /*fbe0*/  LDS.128 R16, [R0+UR6+0x800] ;  /* 0x0008000600107984 */ /* 0x000fe80008000c00 */
[----:B------:R-:W-:Y:S04]  /*fbf0*/  LDS.128 R8, [R0+UR6+0xc00] ;  /* 0x000c000600087984 */ /* 0x000fe80008000c00 */
[----:B------:R-:W3:Y:S04]  /*fc00*/  LDS.128 R40, [R208+UR6] ;  /* 0x00000006d0287984 */ /* 0x000ee80008000c00 */
[----:B------:R-:W4:Y:S04]  /*fc10*/  LDS.128 R44, [R208+UR6+0x400] ;  /* 0x00040006d02c7984 */ /* 0x000f280008000c00 */
[----:B------:R-:W4:Y:S04]  /*fc20*/  LDS.128 R12, [R208+UR6+0x800] ;  /* 0x00080006d00c7984 */ /* 0x000f280008000c00 */
[----:B------:R-:W4:Y:S01]  /*fc30*/  LDS.128 R4, [R208+UR6+0xc00] ;  /* 0x000c0006d0047984 */ /* 0x000f220008000c00 */
[----:B------:R-:W-:-:S04]  /*fc40*/  IMAD R160, R195, 0x4, R158 ;  /* 0x00000004c3a07824 */ /* 0x000fc800078e029e */
[----:B------:R-:W-:Y:S01]  /*fc50*/  IMAD R162, R195, 0x4, R160 ;  /* 0x00000004c3a27824 */ /* 0x000fe200078e02a0 */
[----:B0-----:R-:W-:-:S04]  /*fc60*/  F2FP.F16.F32.PACK_AB R21, R93, R94 ;  /* 0x0000005e5d15723e */ /* 0x001fc800000000ff */
[----:B------:R-:W-:Y:S02]  /*fc70*/  LEA R94, R195, R162, 0x2 ;  /* 0x000000a2c35e7211 */ /* 0x000fe400078e10ff */
[----:B------:R-:W-:Y:S02]  /*fc80*/  F2FP.F16.F32.PACK_AB R33, R33, R26 ;  /* 0x0000001a2121723e */ /* 0x000fe400000000ff */
[----:B------:R-:W-:Y:S01]  /*fc90*/  F2FP.F16.F32.PACK_AB R26, R86, R89 ;  /* 0x00000059561a723e */ /* 0x000fe200000000ff */
[----:B------:R-:W-:Y:S01]  /*fca0*/  IMAD R86, R195, 0x4, R94 ;  /* 0x00000004c3567824 */ /* 0x000fe200078e025e */
[----:B------:R-:W-:Y:S02]  /*fcb0*/  F2FP.F16.F32.PACK_AB R32, R32, R27 ;  /* 0x0000001b2020723e */ /* 0x000fe400000000ff */
[----:B------:R-:W-:Y:S02]  /*fcc0*/  F2FP.F16.F32.PACK_AB R30, R30, R25 ;  /* 0x000000191e1e723e */ /* 0x000fe400000000ff */
[----:B------:R-:W-:Y:S01]  /*fcd0*/  F2FP.F16.F32.PACK_AB R31, R31, R196 ;  /* 0x000000c41f1f723e */ /* 0x000fe200000000ff */
[----:B------:R-:W-:Y:S01]  /*fce0*/  BAR.SYNC.DEFER_BLOCKING 0x0 ;  /* 0x0000000000007b1d */ /* 0x000fe20000010000 */
[----:B------:R-:W-:Y:S01]  /*fcf0*/  F2FP.F16.F32.PACK_AB R27, R82, R85 ;  /* 0x00000055521b723e */ /* 0x000fe200000000ff */
[----:B------:R-:W-:Y:S01]  /*fd00*/  IMAD R82, R195, 0x4, R86 ;  /* 0x00000004c3527824 */ /* 0x000fe200078e0256 */
[----:B------:R-:W-:-:S02]  /*fd10*/  F2FP.F16.F32.PACK_AB R34, R34, R177 ;  /* 0x000000b12222723e */ /* 0x000fc400000000ff */
[----:B------:R-:W-:Y:S01]  /*fd20*/  F2FP.F16.F32.PACK_AB R35, R35, R24 ;  /* 0x000000182323723e */ /* 0x000fe200000000ff */
[----:B------:R-:W-:Y:S01]  /*fd30*/  IMAD.SHL.U32 R209, R209, 0x20, RZ ;  /* 0x00000020d1d17824 */ /* 0x000fe200078e00ff */
[----:B------:R0:W-:Y:S02]  /*fd40*/  STS.128 [R88+UR6], R28 ;  /* 0x0000001c58007988 */ /* 0x0001e40008000c06 */
[----:B0-----:R-:W-:Y:S02]  /*fd50*/  F2FP.F16.F32.PACK_AB R30, R77, R76 ;  /* 0x0000004c4d1e723e */ /* 0x001fe400000000ff */
[----:B------:R-:W-:Y:S02]  /*fd60*/  LEA R76, R195, R82, 0x2 ;  /* 0x00000052c34c7211 */ /* 0x000fe400078e10ff */
[----:B------:R-:W-:-:S03]  /*fd70*/  F2FP.F16.F32.PACK_AB R31, R74, R75 ;  /* 0x0000004b4a1f723e */ /* 0x000fc600000000ff */
[C---:B------:R-:W-:Y:S01]  /*fd80*/  IMAD R74, R195.reuse, 0x4, R76 ;  /* 0x00000004c34a7824 */ /* 0x040fe200078e024c */
[----:B------:R-:W-:Y:S01]  /*fd90*/  F2FP.F16.F32.PACK_AB R29, R78, R79 ;  /* 0x0000004f4e1d723e */ /* 0x000fe200000000ff */
[----:B------:R0:W-:Y:S03]  /*fda0*/  STS.128 [R88+UR6+0x200], R32 ;  /* 0x0002002058007988 */ /* 0x0001e60008000c06 */
[----:B------:R-:W-:Y:S02]  /*fdb0*/  LEA R78, R195, R74, 0x2 ;  /* 0x0000004ac34e7211 */ /* 0x000fe400078e10ff */
[----:B------:R-:W-:Y:S01]  /*fdc0*/  LOP3.LUT R209, R209, 0x1f, R206, 0xf8, !PT ;  /* 0x0000001fd1d17812 */ /* 0x000fe200078ef8ce */
[----:B------:R-:W-:Y:S01]  /*fdd0*/  UIMAD UR4, UR7, UR4, URZ ;  /* 0x00000004070472a4 */ /* 0x000fe2000f8e023f */
[----:B------:R-:W-:Y:S02]  /*fde0*/  F2FP.F16.F32.PACK_AB R20, R97, R98 ;  /* 0x000000626114723e */ /* 0x000fe400000000ff */
[----:B------:R-:W-:-:S02]  /*fdf0*/  F2FP.F16.F32.PACK_AB R22, R87, R90 ;  /* 0x0000005a5716723e */ /* 0x000fc400000000ff */
[----:B0-----:R-:W-:Y:S01]  /*fe00*/  F2FP.F16.F32.PACK_AB R34, R68, R69 ;  /* 0x000000454422723e */ /* 0x001fe200000000ff */
[----:B------:R-:W-:Y:S01]  /*fe10*/  IMAD R68, R195, 0x4, R78 ;  /* 0x00000004c3447824 */ /* 0x000fe200078e024e */
[----:B------:R-:W-:Y:S02]  /*fe20*/  F2FP.F16.F32.PACK_AB R33, R70, R71 ;  /* 0x000000474621723e */ /* 0x000fe400000000ff */
[----:B------:R-:W-:Y:S02]  /*fe30*/  F2FP.F16.F32.PACK_AB R23, R83, R84 ;  /* 0x000000545317723e */ /* 0x000fe400000000ff */
[----:B------:R-:W-:Y:S01]  /*fe40*/  LEA R70, R195, R68, 0x2 ;  /* 0x00000044c3467211 */ /* 0x000fe200078e10ff */
[----:B------:R-:W-:Y:S01]  /*fe50*/  IMAD R75, R209, UR5, RZ ;  /* 0x00000005d14b7c24 */ /* 0x000fe2000f8e02ff */
[----:B------:R-:W-:Y:S01]  /*fe60*/  F2FP.F16.F32.PACK_AB R32, R72, R73 ;  /* 0x000000494820723e */ /* 0x000fe200000000ff */
[----:B------:R0:W-:Y:S01]  /*fe70*/  STS.128 [R88+UR6+0x80], R20 ;  /* 0x0000801458007988 */ /* 0x0001e20008000c06 */
[----:B------:R-:W-:Y:S01]  /*fe80*/  USHF.L.U32 UR8, UR4, 0x1, URZ ;  /* 0x0000000104087899 */ /* 0x000fe2000800063f */
[----:B------:R-:W-:Y:S01]  /*fe90*/  IMAD R72, R195, 0x4, R70 ;  /* 0x00000004c3487824 */ /* 0x000fe200078e0246 */
[----:B------:R-:W-:-:S03]  /*fea0*/  F2FP.F16.F32.PACK_AB R28, R80, R81 ;  /* 0x00000051501c723e */ /* 0x000fc600000000ff */
[----:B------:R-:W-:Y:S02]  /*feb0*/  IMAD R80, R195, 0x4, R72 ;  /* 0x00000004c3507824 */ /* 0x000fe400078e0248 */
[----:B0-----:R-:W-:-:S05]  /*fec0*/  IMAD.SHL.U32 R21, R75, 0x2, RZ ;  /* 0x000000024b157824 */ /* 0x001fca00078e00ff */
[----:B-1----:R-:W-:Y:S02]  /*fed0*/  IADD3 R198, P5, P6, R21, UR8, R198 ;  /* 0x0000000815c67c10 */ /* 0x002fe4000febe0c6 */
[----:B------:R-:W-:Y:S02]  /*fee0*/  F2FP.F16.F32.PACK_AB R21, R58, R59 ;  /* 0x0000003b3a15723e */ /* 0x000fe400000000ff */
[C---:B------:R-:W-:Y:S02]  /*fef0*/  LEA R58, R195.reuse, R80, 0x2 ;  /* 0x00000050c33a7211 */ /* 0x040fe400078e10ff */
[----:B------:R-:W-:Y:S02]  /*ff00*/  F2FP.F16.F32.PACK_AB R35, R66, R67 ;  /* 0x000000434223723e */ /* 0x000fe400000000ff */
[----:B------:R-:W-:Y:S01]  /*ff10*/  F2FP.F16.F32.PACK_AB R66, R56, R57 ;  /* 0x000000393842723e */ /* 0x000fe200000000ff */
[----:B------:R-:W-:Y:S01]  /*ff20*/  IMAD R56, R195, 0x4, R58 ;  /* 0x00000004c3387824 */ /* 0x000fe200078e023a */
[----:B------:R-:W-:Y:S01]  /*ff30*/  UIMAD.WIDE UR4, UR4, 0x2, URZ ;  /* 0x00000002040478a5 */ /* 0x000fe2000f8e023f */
[----:B------:R-:W-:Y:S01]  /*ff40*/  IMAD.HI R20, R75, 0x2, RZ ;  /* 0x000000024b147827 */ /* 0x000fe200078e02ff */
[----:B------:R-:W-:-:S02]  /*ff50*/  F2FP.F16.F32.PACK_AB R64, R64, R65 ;  /* 0x000000414040723e */ /* 0x000fc400000000ff */
[----:B------:R-:W-:Y:S01]  /*ff60*/  F2FP.F16.F32.PACK_AB R65, R60, R61 ;  /* 0x0000003d3c41723e */ /* 0x000fe200000000ff */
[----:B------:R-:W-:Y:S01]  /*ff70*/  IMAD R60, R195, 0x4, R56 ;  /* 0x00000004c33c7824 */ /* 0x000fe200078e0238 */
[----:B------:R-:W-:Y:S02]  /*ff80*/  IADD3.X R199, R20, UR5, R199, P5, P6 ;  /* 0x0000000514c77c10 */ /* 0x000fe4000afec4c7 */
[----:B------:R-:W-:Y:S02]  /*ff90*/  F2FP.F16.F32.PACK_AB R67, R55, R54 ;  /* 0x000000363743723e */ /* 0x000fe400000000ff */
[----:B------:R-:W-:Y:S02]  /*ffa0*/  F2FP.F16.F32.PACK_AB R24, R96, R99 ;  /* 0x000000636018723e */ /* 0x000fe400000000ff */
[----:B------:R-:W-:Y:S02]  /*ffb0*/  F2FP.F16.F32.PACK_AB R25, R92, R95 ;  /* 0x0000005f5c19723e */ /* 0x000fe400000000ff */
[----:B------:R-:W-:-:S02]  /*ffc0*/  F2FP.F16.F32.PACK_AB R22, R52, R53 ;  /* 0x000000353416723e */ /* 0x000fc400000000ff */
[----:B------:R-:W-:Y:S01]  /*ffd0*/  F2FP.F16.F32.PACK_AB R23, R2, R3 ;  /* 0x000000030217723e */ /* 0x000fe200000000ff */
[----:B------:R-:W-:Y:S01]  /*ffe0*/  STS.128 [R88+UR6+0x100], R28 ;  /* 0x0001001c58007988 */ /* 0x000fe20008000c06 */
[----:B------:R-:W-:Y:S01]  /*fff0*/  F2FP.F16.F32.PACK_AB R20, R62, R63 ;  /* 0x0000003f3e14723e */ /* 0x000fe200000000ff */
[----:B------:R-:W-:Y:S01]  /*10000*/  ULDC UR4, c[0x0][0x27c] ;  /* 0x00009f0000047ab9 */ /* 0x000fe20000000800 */
[C---:B------:R-:W-:Y:S01]  /*10010*/  LEA R62, R195.reuse, R60, 0x2 ;  /* 0x0000003cc33e7211 */ /* 0x040fe200078e10ff */
[----:B------:R0:W-:Y:S04]  /*10020*/  STS.128 [R88+UR6+0x180], R64 ;  /* 0x0001804058007988 */ /* 0x0001e80008000c06 */
[C---:B------:R-:W-:Y:S01]  /*10030*/  IMAD R84, R195.reuse, 0x4, R62 ;  /* 0x00000004c3547824 */ /* 0x040fe200078e023e */
[----:B------:R-:W-:Y:S03]  /*10040*/  STS.128 [R88+UR6+0x280], R24 ;  /* 0x0002801858007988 */ /* 0x000fe60008000c06 */
[C---:B0-----:R-:W-:Y:S01]  /*10050*/  IMAD R64, R195.reuse, 0x4, R84 ;  /* 0x00000004c3407824 */ /* 0x041fe200078e0254 */
[----:B------:R-:W-:Y:S04]  /*10060*/  STS.128 [R88+UR6+0x300], R32 ;  /* 0x0003002058007988 */ /* 0x000fe80008000c06 */
[----:B------:R-:W-:Y:S01]  /*10070*/  LEA R66, R195, R64, 0x2 ;  /* 0x00000040c3427211 */ /* 0x000fe200078e10ff */
[----:B------:R0:W-:Y:S01]  /*10080*/  STS.128 [R88+UR6+0x380], R20 ;  /* 0x0003801458007988 */ /* 0x0001e20008000c06 */
[----:B------:R-:W-:-:S03]  /*10090*/  LEA R2, P5, R106, R198, 0x1 ;  /* 0x000000c66a027211 */ /* 0x000fc600078a08ff */
[----:B0-----:R-:W-:-:S04]  /*100a0*/  IMAD R88, R195, 0x4, R66 ;  /* 0x00000004c3587824 */ /* 0x001fc800078e0242 */
[----:B------:R-:W-:-:S05]  /*100b0*/  IMAD R90, R195, 0x4, R88 ;  /* 0x00000004c35a7824 */ /* 0x000fca00078e0258 */
[C---:B------:R-:W-:Y:S02]  /*100c0*/  LEA R92, R195.reuse, R90, 0x2 ;  /* 0x0000005ac35c7211 */ /* 0x040fe400078e10ff */
[-C--:B------:R-:W-:Y:S01]  /*100d0*/  LEA.HI.X.SX32 R3, R106, R199.reuse, 0x1, P5 ;  /* 0x000000c76a037211 */ /* 0x080fe200028f0eff */
[----:B------:R-:W-:Y:S02]  /*100e0*/  BAR.SYNC.DEFER_BLOCKING 0x0 ;  /* 0x0000000000007b1d */ /* 0x000fe40000010000 */
[C---:B------:R-:W-:Y:S01]  /*100f0*/  IMAD R96, R195.reuse, 0x4, R92 ;  /* 0x00000004c3607824 */ /* 0x040fe200078e025c */
[-C--:B------:R-:W-:Y:S02]  /*10100*/  LEA R24, P6, R108, R198.reuse, 0x1 ;  /* 0x000000c66c187211 */ /* 0x080fe400078c08ff */
[----:B------:R-:W-:Y:S01]  /*10110*/  LEA R26, P5, R110, R198, 0x1 ;  /* 0x000000c66e1a7211 */ /* 0x000fe200078a08ff */
[----:B------:R-:W-:Y:S01]  /*10120*/  IMAD R98, R195, 0x4, R96 ;  /* 0x00000004c3627824 */ /* 0x000fe200078e0260 */
[----:B------:R-:W-:-:S02]  /*10130*/  LEA.HI.X.SX32 R25, R108, R199, 0x1, P6 ;  /* 0x000000c76c197211 */ /* 0x000fc400030f0eff */
[-C--:B------:R-:W-:Y:S02]  /*10140*/  LEA.HI.X.SX32 R27, R110, R199.reuse, 0x1, P5 ;  /* 0x000000c76e1b7211 */ /* 0x080fe400028f0eff */
[-C--:B------:R-:W-:Y:S02]  /*10150*/  LEA R28, P6, R112, R198.reuse, 0x1 ;  /* 0x000000c6701c7211 */ /* 0x080fe400078c08ff */
[----:B------:R-:W-:Y:S02]  /*10160*/  LEA R20, P5, R114, R198, 0x1 ;  /* 0x000000c672147211 */ /* 0x000fe400078a08ff */
[----:B------:R-:W-:Y:S02]  /*10170*/  LEA R106, R195, R98, 0x2 ;  /* 0x00000062c36a7211 */ /* 0x000fe400078e10ff */
[-C--:B------:R-:W-:Y:S02]  /*10180*/  LEA.HI.X.SX32 R29, R112, R199.reuse, 0x1, P6 ;  /* 0x000000c7701d7211 */ /* 0x080fe400030f0eff */
[----:B------:R-:W-:-:S02]  /*10190*/  LEA.HI.X.SX32 R21, R114, R199, 0x1, P5 ;  /* 0x000000c772157211 */ /* 0x000fc400028f0eff */
[C---:B------:R-:W-:Y:S01]  /*101a0*/  LEA R22, P6, R116.reuse, R198, 0x1 ;  /* 0x000000c674167211 */ /* 0x040fe200078c08ff */
[----:B--2---:R0:W-:Y:S01]  /*101b0*/  STG.E.U16 desc[UR10][R2.64], R36 ;  /* 0x0000002402007986 */ /* 0x0041e2000c10150a */
[C---:B------:R-:W-:Y:S02]  /*101c0*/  IMAD R108, R195.reuse, 0x4, R106 ;  /* 0x00000004c36c7824 */ /* 0x040fe400078e026a */
[----:B------:R-:W-:Y:S01]  /*101d0*/  LEA.HI.X.SX32 R23, R116, R199, 0x1, P6 ;  /* 0x000000c774177211 */ /* 0x000fe200030f0eff */
[----:B---3--:R1:W-:Y:S01]  /*101e0*/  STG.E.U16 desc[UR10][R24.64], R40 ;  /* 0x0000002818007986 */ /* 0x0083e2000c10150a */
[----:B------:R-:W-:-:S03]  /*101f0*/  IMAD R110, R195, 0x4, R108 ;  /* 0x00000004c36e7824 */ /* 0x000fc600078e026c */
[----:B------:R2:W-:Y:S01]  /*10200*/  STG.E.U16 desc[UR10][R26.64], R48 ;  /* 0x000000301a007986 */ /* 0x0005e2000c10150a */
[----:B0-----:R-:W-:-:S04]  /*10210*/  LEA R2, P5, R118, R198, 0x1 ;  /* 0x000000c676027211 */ /* 0x001fc800078a08ff */
[-C--:B------:R-:W-:Y:S02]  /*10220*/  LEA.HI.X.SX32 R3, R118, R199.reuse, 0x1, P5 ;  /* 0x000000c776037211 */ /* 0x080fe400028f0eff */
[-C--:B-1----:R-:W-:Y:S02]  /*10230*/  LEA R24, P6, R120, R198.reuse, 0x1 ;  /* 0x000000c678187211 */ /* 0x082fe400078c08ff */
[----:B--2---:R-:W-:Y:S01]  /*10240*/  LEA R26, P5, R124, R198, 0x1 ;  /* 0x000000c67c1a7211 */ /* 0x004fe200078a08ff */
[----:B----4-:R-:W-:Y:S01]  /*10250*/  STG.E.U16 desc[UR10][R28.64], R44 ;  /* 0x0000002c1c007986 */ /* 0x010fe2000c10150a */
[-C--:B------:R-:W-:Y:S02]  /*10260*/  LEA.HI.X.SX32 R25, R120, R199.reuse, 0x1, P6 ;  /* 0x000000c778197211 */ /* 0x080fe400030f0eff */
[----:B------:R-:W-:Y:S01]  /*10270*/  LEA.HI.X.SX32 R27, R124, R199, 0x1, P5 ;  /* 0x000000c77c1b7211 */ /* 0x000fe200028f0eff */
[----:B------:R0:W-:Y:S01]  /*10280*/  STG.E.U16 desc[UR10][R20.64], R16 ;  /* 0x0000001014007986 */ /* 0x0001e2000c10150a */
[----:B------:R-:W-:-:S03]  /*10290*/  LEA R112, R195, R110, 0x2 ;  /* 0x0000006ec3707211 */ /* 0x000fc600078e10ff */
[----:B------:R1:W-:Y:S04]  /*102a0*/  STG.E.U16 desc[UR10][R22.64], R12 ;  /* 0x0000000c16007986 */ /* 0x0003e8000c10150a */
[----:B------:R2:W-:Y:S01]  /*102b0*/  STG.E.U16 desc[UR10][R2.64], R8 ;  /* 0x0000000802007986 */ /* 0x0005e2000c10150a */
[----:B0-----:R-:W-:-:S03]  /*102c0*/  LEA R20, P5, R122, R198, 0x1 ;  /* 0x000000c67a147211 */ /* 0x001fc600078a08ff */
[----:B------:R0:W-:Y:S01]  /*102d0*/  STG.E.U16 desc[UR10][R24.64], R4 ;  /* 0x0000000418007986 */ /* 0x0001e2000c10150a */
[-C--:B-1----:R-:W-:Y:S02]  /*102e0*/  LEA R22, P6, R126, R198.reuse, 0x1 ;  /* 0x000000c67e167211 */ /* 0x082fe400078c08ff */
[-C--:B------:R-:W-:Y:S02]  /*102f0*/  LEA.HI.X.SX32 R21, R122, R199.reuse, 0x1, P5 ;  /* 0x000000c77a157211 */ /* 0x080fe400028f0eff */
[----:B--2---:R-:W-:Y:S02]  /*10300*/  LEA R2, P5, R104, R198, 0x1 ;  /* 0x000000c668027211 */ /* 0x004fe400078a08ff */
[----:B------:R-:W-:Y:S02]  /*10310*/  LEA.HI.X.SX32 R23, R126, R199, 0x1, P6 ;  /* 0x000000c77e177211 */ /* 0x000fe400030f0eff */
[----:B0-----:R-:W-:Y:S01]  /*10320*/  PRMT R4, R16, 0x7632, R4 ;  /* 0x0000763210047816 */ /* 0x001fe20000000004 */
[----:B------:R-:W-:Y:S01]  /*10330*/  IMAD R16, R195, 0x4, R112 ;  /* 0x00000004c3107824 */ /* 0x000fe200078e0270 */
[----:B------:R-:W-:-:S02]  /*10340*/  PRMT R36, R36, 0x7632, R36 ;  /* 0x0000763224247816 */ /* 0x000fc40000000024 */
[----:B------:R-:W-:Y:S02]  /*10350*/  LEA R24, P6, R130, R198, 0x1 ;  /* 0x000000c682187211 */ /* 0x000fe400078c08ff */
[-C--:B------:R-:W-:Y:S01]  /*10360*/  LEA.HI.X.SX32 R3, R104, R199.reuse, 0x1, P5 ;  /* 0x000000c768037211 */ /* 0x080fe200028f0eff */
[----:B------:R-:W-:Y:S01]  /*10370*/  IMAD R104, R195, 0x4, R16 ;  /* 0x00000004c3687824 */ /* 0x000fe200078e0210 */
[----:B------:R-:W-:Y:S02]  /*10380*/  PRMT R40, R40, 0x7632, R40 ;  /* 0x0000763228287816 */ /* 0x000fe40000000028 */
[----:B------:R-:W-:Y:S02]  /*10390*/  PRMT R48, R48, 0x7632, R48 ;  /* 0x0000763230307816 */ /* 0x000fe40000000030 */
[----:B------:R-:W-:Y:S01]  /*103a0*/  PRMT R44, R44, 0x7632, R44 ;  /* 0x000076322c2c7816 */ /* 0x000fe2000000002c */
[----:B------:R-:W-:Y:S01]  /*103b0*/  STG.E.U16 desc[UR10][R26.64], R36 ;  /* 0x000000241a007986 */ /* 0x000fe2000c10150a */
[----:B------:R-:W-:-:S02]  /*103c0*/  LEA.HI.X.SX32 R25, R130, R199, 0x1, P6 ;  /* 0x000000c782197211 */ /* 0x000fc400030f0eff */
[----:B------:R-:W-:Y:S01]  /*103d0*/  LEA R114, R195, R104, 0x2 ;  /* 0x00000068c3727211 */ /* 0x000fe200078e10ff */
[----:B------:R0:W-:Y:S04]  /*103e0*/  STG.E.U16 desc[UR10][R20.64], R40 ;  /* 0x0000002814007986 */ /* 0x0001e8000c10150a */
[----:B------:R-:W-:Y:S04]  /*103f0*/  STG.E.U16 desc[UR10][R22.64], R48 ;  /* 0x0000003016007986 */ /* 0x000fe8000c10150a */
[----:B------:R1:W-:Y:S04]  /*10400*/  STG.E.U16 desc[UR10][R2.64], R44 ;  /* 0x0000002c02007986 */ /* 0x0003e8000c10150a */
[----:B------:R2:W-:Y:S01]  /*10410*/  STG.E.U16 desc[UR10][R24.64], R4 ;  /* 0x0000000418007986 */ /* 0x0005e2000c10150a */
[----:B0-----:R-:W-:-:S02]  /*10420*/  LEA R20, P5, R128, R198, 0x1 ;  /* 0x000000c680147211 */ /* 0x001fc400078a08ff */
[----:B-1----:R-:W-:Y:S02]  /*10430*/  PRMT R3, R12, 0x7632, R3 ;  /* 0x000076320c037816 */ /* 0x002fe40000000003 */
[----:B--2---:R-:W-:Y:S01]  /*10440*/  PRMT R25, R8, 0x7632, R25 ;  /* 0x0000763208197816 */ /* 0x004fe20000000019 */
[----:B------:R-:W-:Y:S01]  /*10450*/  IMAD R8, R195, 0x4, R114 ;  /* 0x00000004c3087824 */ /* 0x000fe200078e0272 */
[----:B------:R-:W-:-:S03]  /*10460*/  LEA.HI.X.SX32 R21, R128, R199, 0x1, P5 ;  /* 0x000000c780157211 */ /* 0x000fc600028f0eff */
[C---:B------:R-:W-:Y:S02]  /*10470*/  IMAD R12, R195.reuse, 0x4, R8 ;  /* 0x00000004c30c7824 */ /* 0x040fe400078e0208 */
[----:B------:R0:W-:Y:S03]  /*10480*/  STG.E.U16 desc[UR10][R20.64], R3 ;  /* 0x0000000314007986 */ /* 0x0001e6000c10150a */
[----:B------:R-:W-:Y:S02]  /*10490*/  LEA R116, R195, R12, 0x2 ;  /* 0x0000000cc3747211 */ /* 0x000fe400078e10ff */
[----:B0-----:R-:W-:-:S03]  /*104a0*/  PRMT R21, R4, 0x7632, R21 ;  /* 0x0000763204157816 */ /* 0x001fc60000000015 */
[----:B------:R-:W-:-:S04]  /*104b0*/  IMAD R4, R195, 0x4, R116 ;  /* 0x00000004c3047824 */ /* 0x000fc800078e0274 */
[----:B------:R-:W-:-:S05]  /*104c0*/  IMAD R118, R195, 0x4, R4 ;  /* 0x00000004c3767824 */ /* 0x000fca00078e0204 */
[----:B------:R-:W-:-:S05]  /*104d0*/  LEA R120, R195, R118, 0x2 ;  /* 0x00000076c3787211 */ /* 0x000fca00078e10ff */
[----:B------:R-:W-:-:S04]  /*104e0*/  IMAD R122, R195, 0x4, R120 ;  /* 0x00000004c37a7824 */ /* 0x000fc800078e0278 */
[----:B------:R-:W-:Y:S01]  /*104f0*/  IMAD R124, R195, 0x4, R122 ;  /* 0x00000004c37c7824 */ /* 0x000fe200078e027a */
[----:B------:R-:W-:-:S04]  /*10500*/  LEA R22, P6, R136, R198, 0x1 ;  /* 0x000000c688167211 */ /* 0x000fc800078c08ff */
[----:B------:R-:W-:Y:S02]  /*10510*/  LEA R126, R195, R124, 0x2 ;  /* 0x0000007cc37e7211 */ /* 0x000fe400078e10ff */
[----:B------:R-:W-:-:S03]  /*10520*/  LEA R2, P5, R132, R198, 0x1 ;  /* 0x000000c684027211 */ /* 0x000fc600078a08ff */
[C---:B------:R-:W-:Y:S01]  /*10530*/  IMAD R128, R195.reuse, 0x4, R126 ;  /* 0x00000004c3807824 */ /* 0x040fe200078e027e */
[-C--:B------:R-:W-:Y:S02]  /*10540*/  LEA.HI.X.SX32 R23, R136, R199.reuse, 0x1, P6 ;  /* 0x000000c788177211 */ /* 0x080fe400030f0eff */
[-C--:B------:R-:W-:Y:S01]  /*10550*/  LEA.HI.X.SX32 R3, R132, R199.reuse, 0x1, P5 ;  /* 0x000000c784037211 */ /* 0x080fe200028f0eff */
[C---:B------:R-:W-:Y:S01]  /*10560*/  IMAD R130, R195.reuse, 0x4, R128 ;  /* 0x00000004c3827824 */ /* 0x040fe200078e0280 */
[-C--:B------:R-:W-:Y:S02]  /*10570*/  LEA R26, P5, R138, R198.reuse, 0x1 ;  /* 0x000000c68a1a7211 */ /* 0x080fe400078a08ff */
[----:B------:R-:W-:Y:S01]  /*10580*/  LEA R24, P6, R134, R198, 0x1 ;  /* 0x000000c686187211 */ /* 0x000fe200078c08ff */
[----:B------:R0:W-:Y:S01]  /*10590*/  STG.E.U16 desc[UR10][R22.64], R25 ;  /* 0x0000001916007986 */ /* 0x0001e2000c10150a */
[-C--:B------:R-:W-:Y:S02]  /*105a0*/  LEA.HI.X.SX32 R27, R138, R199.reuse, 0x1, P5 ;  /* 0x000000c78a1b7211 */ /* 0x080fe400028f0eff */
[----:B------:R-:W-:Y:S01]  /*105b0*/  LEA R132, R195, R130, 0x2 ;  /* 0x00000082c3847211 */ /* 0x000fe200078e10ff */
[----:B------:R1:W-:Y:S01]  /*105c0*/  STG.E.U16 desc[UR10][R2.64], R21 ;  /* 0x0000001502007986 */ /* 0x0003e2000c10150a */
[----:B0-----:R-:W-:-:S02]  /*105d0*/  LEA.HI.X.SX32 R25, R134, R199, 0x1, P6 ;  /* 0x000000c786197211 */ /* 0x001fc400030f0eff */
[-C--:B------:R-:W-:Y:S02]  /*105e0*/  LEA R22, P5, R142, R198.reuse, 0x1 ;  /* 0x000000c68e167211 */ /* 0x080fe400078a08ff */
[-C--:B------:R-:W-:Y:S02]  /*105f0*/  LEA R20, P6, R140, R198.reuse, 0x1 ;  /* 0x000000c68c147211 */ /* 0x080fe400078c08ff */
[-C--:B------:R-:W-:Y:S01]  /*10600*/  LEA.HI.X.SX32 R23, R142, R199.reuse, 0x1, P5 ;  /* 0x000000c78e177211 */ /* 0x080fe200028f0eff */
[C---:B------:R-:W-:Y:S01]  /*10610*/  IMAD R134, R195.reuse, 0x4, R132 ;  /* 0x00000004c3867824 */ /* 0x040fe200078e0284 */
[-C--:B-1----:R-:W-:Y:S02]  /*10620*/  LEA.HI.X.SX32 R21, R140, R199.reuse, 0x1, P6 ;  /* 0x000000c78c157211 */ /* 0x082fe400030f0eff */
[-C--:B------:R-:W-:Y:S02]  /*10630*/  LEA R2, P5, R146, R198.reuse, 0x1 ;  /* 0x000000c692027211 */ /* 0x080fe400078a08ff */
[----:B------:R-:W-:Y:S01]  /*10640*/  LEA R28, P6, R144, R198, 0x1 ;  /* 0x000000c6901c7211 */ /* 0x000fe200078c08ff */
[----:B------:R0:W-:Y:S01]  /*10650*/  STG.E.U16 desc[UR10][R24.64], R37 ;  /* 0x0000002518007986 */ /* 0x0001e2000c10150a */
[-C--:B------:R-:W-:Y:S01]  /*10660*/  LEA.HI.X.SX32 R3, R146, R199.reuse, 0x1, P5 ;  /* 0x000000c792037211 */ /* 0x080fe200028f0eff */
[C---:B------:R-:W-:Y:S01]  /*10670*/  IMAD R136, R195.reuse, 0x4, R134 ;  /* 0x00000004c3887824 */ /* 0x040fe200078e0286 */
[----:B------:R-:W-:Y:S01]  /*10680*/  LEA.HI.X.SX32 R29, R144, R199, 0x1, P6 ;  /* 0x000000c7901d7211 */ /* 0x000fe200030f0eff */
[----:B------:R1:W-:Y:S03]  /*10690*/  STG.E.U16 desc[UR10][R26.64], R41 ;  /* 0x000000291a007986 */ /* 0x0003e6000c10150a */
[----:B------:R-:W-:Y:S01]  /*106a0*/  LEA R138, R195, R136, 0x2 ;  /* 0x00000088c38a7211 */ /* 0x000fe200078e10ff */
[----:B------:R2:W-:Y:S01]  /*106b0*/  STG.E.U16 desc[UR10][R20.64], R49 ;  /* 0x0000003114007986 */ /* 0x0005e2000c10150a */
[----:B0-----:R-:W-:-:S02]  /*106c0*/  LEA R24, P6, R148, R198, 0x1 ;  /* 0x000000c694187211 */ /* 0x001fc400078c08ff */
[-C--:B-1----:R-:W-:Y:S01]  /*106d0*/  LEA R26, P5, R152, R198.reuse, 0x1 ;  /* 0x000000c6981a7211 */ /* 0x082fe200078a08ff */
[----:B------:R0:W-:Y:S01]  /*106e0*/  STG.E.U16 desc[UR10][R22.64], R45 ;  /* 0x0000002d16007986 */ /* 0x0001e2000c10150a */
[-C--:B------:R-:W-:Y:S02]  /*106f0*/  LEA.HI.X.SX32 R25, R148, R199.reuse, 0x1, P6 ;  /* 0x000000c794197211 */ /* 0x080fe400030f0eff */
[-C--:B------:R-:W-:Y:S02]  /*10700*/  LEA.HI.X.SX32 R27, R152, R199.reuse, 0x1, P5 ;  /* 0x000000c7981b7211 */ /* 0x080fe400028f0eff */
[C---:B--2---:R-:W-:Y:S01]  /*10710*/  LEA R20, P5, R150.reuse, R198, 0x1 ;  /* 0x000000c696147211 */ /* 0x044fe200078a08ff */
[----:B------:R-:W-:Y:S01]  /*10720*/  STG.E.U16 desc[UR10][R28.64], R17 ;  /* 0x000000111c007986 */ /* 0x000fe2000c10150a */
[----:B------:R-:W-:Y:S01]  /*10730*/  PRMT R37, R37, 0x7632, R37 ;  /* 0x0000763225257816 */ /* 0x000fe20000000025 */
[----:B------:R-:W-:Y:S01]  /*10740*/  IMAD R140, R195, 0x4, R138 ;  /* 0x00000004c38c7824 */ /* 0x000fe200078e028a */
[----:B------:R-:W-:-:S02]  /*10750*/  LEA.HI.X.SX32 R21, R150, R199, 0x1, P5 ;  /* 0x000000c796157211 */ /* 0x000fc400028f0eff */
[CC--:B0-----:R-:W-:Y:S01]  /*10760*/  LEA R22, P6, R154.reuse, R198.reuse, 0x1 ;  /* 0x000000c69a167211 */ /* 0x0c1fe200078c08ff */
[----:B------:R0:W-:Y:S01]  /*10770*/  STG.E.U16 desc[UR10][R2.64], R13 ;  /* 0x0000000d02007986 */ /* 0x0001e2000c10150a */
[----:B------:R-:W-:Y:S02]  /*10780*/  PRMT R41, R41, 0x7632, R41 ;  /* 0x0000763229297816 */ /* 0x000fe40000000029 */
[----:B------:R-:W-:Y:S01]  /*10790*/  LEA.HI.X.SX32 R23, R154, R199, 0x1, P6 ;  /* 0x000000c79a177211 */ /* 0x000fe200030f0eff */
[----:B------:R-:W-:Y:S01]  /*107a0*/  STG.E.U16 desc[UR10][R24.64], R9 ;  /* 0x0000000918007986 */ /* 0x000fe2000c10150a */
[-C--:B------:R-:W-:Y:S01]  /*107b0*/  LEA R30, P6, R100, R198.reuse, 0x1 ;  /* 0x000000c6641e7211 */ /* 0x080fe200078c08ff */
[----:B------:R-:W-:Y:S02]  /*107c0*/  IMAD R142, R195, 0x4, R140 ;  /* 0x00000004c38e7824 */ /* 0x000fe400078e028c */
[----:B------:R-:W-:Y:S01]  /*107d0*/  STG.E.U16 desc[UR10][R26.64], R5 ;  /* 0x000000051a007986 */ /* 0x000fe2000c10150a */
[----:B0-----:R-:W-:-:S03]  /*107e0*/  LEA R2, P5, R102, R198, 0x1 ;  /* 0x000000c666027211 */ /* 0x001fc600078a08ff */
[----:B------:R0:W-:Y:S01]  /*107f0*/  STG.E.U16 desc[UR10][R20.64], R37 ;  /* 0x0000002514007986 */ /* 0x0001e2000c10150a */
[-C--:B------:R-:W-:Y:S02]  /*10800*/  LEA.HI.X.SX32 R31, R100, R199.reuse, 0x1, P6 ;  /* 0x000000c7641f7211 */ /* 0x080fe400030f0eff */
[----:B------:R-:W-:Y:S01]  /*10810*/  LEA.HI.X.SX32 R3, R102, R199, 0x1, P5 ;  /* 0x000000c766037211 */ /* 0x000fe200028f0eff */
[----:B------:R1:W-:Y:S01]  /*10820*/  STG.E.U16 desc[UR10][R22.64], R41 ;  /* 0x0000002916007986 */ /* 0x0003e2000c10150a */
[----:B------:R-:W-:Y:S02]  /*10830*/  PRMT R49, R49, 0x7632, R49 ;  /* 0x0000763231317816 */ /* 0x000fe40000000031 */
[----:B------:R-:W-:Y:S02]  /*10840*/  LEA R144, R195, R142, 0x2 ;  /* 0x0000008ec3907211 */ /* 0x000fe400078e10ff */
[-C--:B0-----:R-:W-:Y:S02]  /*10850*/  LEA R20, P5, R156, R198.reuse, 0x1 ;  /* 0x000000c69c147211 */ /* 0x081fe400078a08ff */
[----:B-1----:R-:W-:-:S02]  /*10860*/  LEA R22, P6, R158, R198, 0x1 ;  /* 0x000000c69e167211 */ /* 0x002fc400078c08ff */
[----:B------:R-:W-:Y:S02]  /*10870*/  PRMT R45, R45, 0x7632, R45 ;  /* 0x000076322d2d7816 */ /* 0x000fe4000000002d */
[-C--:B------:R-:W-:Y:S02]  /*10880*/  LEA.HI.X.SX32 R21, R156, R199.reuse, 0x1, P5 ;  /* 0x000000c79c157211 */ /* 0x080fe400028f0eff */
[-C--:B------:R-:W-:Y:S02]  /*10890*/  LEA.HI.X.SX32 R23, R158, R199.reuse, 0x1, P6 ;  /* 0x000000c79e177211 */ /* 0x080fe400030f0eff */
[-C--:B------:R-:W-:Y:S02]  /*108a0*/  LEA R24, P5, R160, R198.reuse, 0x1 ;  /* 0x000000c6a0187211 */ /* 0x080fe400078a08ff */
[----:B------:R-:W-:Y:S01]  /*108b0*/  LEA R26, P6, R162, R198, 0x1 ;  /* 0x000000c6a21a7211 */ /* 0x000fe200078c08ff */
[----:B------:R-:W-:Y:S01]  /*108c0*/  STG.E.U16 desc[UR10][R2.64], R49 ;  /* 0x0000003102007986 */ /* 0x000fe2000c10150a */
[----:B------:R-:W-:Y:S01]  /*108d0*/  IMAD R146, R195, 0x4, R144 ;  /* 0x00000004c3927824 */ /* 0x000fe200078e0290 */
[----:B------:R-:W-:-:S02]  /*108e0*/  LEA.HI.X.SX32 R25, R160, R199, 0x1, P5 ;  /* 0x000000c7a0197211 */ /* 0x000fc400028f0eff */
[----:B------:R0:W-:Y:S01]  /*108f0*/  STG.E.U16 desc[UR10][R30.64], R45 ;  /* 0x0000002d1e007986 */ /* 0x0001e2000c10150a */
[----:B------:R-:W-:Y:S02]  /*10900*/  LEA.HI.X.SX32 R27, R162, R199, 0x1, P6 ;  /* 0x000000c7a21b7211 */ /* 0x000fe400030f0eff */
[----:B------:R-:W-:Y:S01]  /*10910*/  LEA R28, P5, R94, R198, 0x1 ;  /* 0x000000c65e1c7211 */ /* 0x000fe200078a08ff */
[----:B------:R-:W-:-:S03]  /*10920*/  IMAD R148, R195, 0x4, R146 ;  /* 0x00000004c3947824 */ /* 0x000fc600078e0292 */
[-C--:B------:R-:W-:Y:S02]  /*10930*/  LEA.HI.X.SX32 R29, R94, R199.reuse, 0x1, P5 ;  /* 0x000000c75e1d7211 */ /* 0x080fe400028f0eff */
[-C--:B0-----:R-:W-:Y:S02]  /*10940*/  LEA R30, P6, R86, R198.reuse, 0x1 ;  /* 0x000000c6561e7211 */ /* 0x081fe400078c08ff */
[-C--:B------:R-:W-:Y:S02]  /*10950*/  LEA R32, P5, R82, R198.reuse, 0x1 ;  /* 0x000000c652207211 */ /* 0x080fe400078a08ff */
[----:B------:R-:W-:Y:S02]  /*10960*/  LEA.HI.X.SX32 R31, R86, R199, 0x1, P6 ;  /* 0x000000c7561f7211 */ /* 0x000fe400030f0eff */
[----:B------:R-:W-:Y:S02]  /*10970*/  LEA R34, P6, R76, R198, 0x1 ;  /* 0x000000c64c227211 */ /* 0x000fe400078c08ff */
[----:B------:R-:W-:-:S02]  /*10980*/  LEA R150, R195, R148, 0x2 ;  /* 0x00000094c3967211 */ /* 0x000fc400078e10ff */
[-C--:B------:R-:W-:Y:S02]  /*10990*/  LEA.HI.X.SX32 R33, R82, R199.reuse, 0x1, P5 ;  /* 0x000000c752217211 */ /* 0x080fe400028f0eff */
[-C--:B------:R-:W-:Y:S02]  /*109a0*/  LEA.HI.X.SX32 R35, R76, R199.reuse, 0x1, P6 ;  /* 0x000000c74c237211 */ /* 0x080fe400030f0eff */
[-C--:B------:R-:W-:Y:S02]  /*109b0*/  LEA R36, P5, R74, R198.reuse, 0x1 ;  /* 0x000000c64a247211 */ /* 0x080fe400078a08ff */
[-C--:B------:R-:W-:Y:S01]  /*109c0*/  LEA R40, P6, R78, R198.reuse, 0x1 ;  /* 0x000000c64e287211 */ /* 0x080fe200078c08ff */
[C---:B------:R-:W-:Y:S01]  /*109d0*/  IMAD R152, R195.reuse, 0x4, R150 ;  /* 0x00000004c3987824 */ /* 0x040fe200078e0296 */
[-C--:B------:R-:W-:Y:S02]  /*109e0*/  LEA.HI.X.SX32 R37, R74, R199.reuse, 0x1, P5 ;  /* 0x000000c74a257211 */ /* 0x080fe400028f0eff */
[----:B------:R-:W-:Y:S01]  /*109f0*/  LEA.HI.X.SX32 R41, R78, R199, 0x1, P6 ;  /* 0x000000c74e297211 */ /* 0x000fe200030f0eff */
[----:B------:R-:W-:Y:S01]  /*10a00*/  IMAD R154, R195, 0x4, R152 ;  /* 0x00000004c39a7824 */ /* 0x000fe200078e0298 */
[----:B------:R-:W-:-:S02]  /*10a10*/  LEA R48, P5, R68, R198, 0x1 ;  /* 0x000000c644307211 */ /* 0x000fc400078a08ff */
[-C--:B------:R-:W-:Y:S02]  /*10a20*/  LEA R52, P6, R70, R198.reuse, 0x1 ;  /* 0x000000c646347211 */ /* 0x080fe400078c08ff */
[-C--:B------:R-:W-:Y:S02]  /*10a30*/  LEA.HI.X.SX32 R49, R68, R199.reuse, 0x1, P5 ;  /* 0x000000c744317211 */ /* 0x080fe400028f0eff */
[----:B------:R-:W-:Y:S02]  /*10a40*/  LEA.HI.X.SX32 R53, R70, R199, 0x1, P6 ;  /* 0x000000c746357211 */ /* 0x000fe400030f0eff */
[-C--:B------:R-:W-:Y:S02]  /*10a50*/  LEA R54, P5, R72, R198.reuse, 0x1 ;  /* 0x000000c648367211 */ /* 0x080fe400078a08ff */
[----:B------:R-:W-:Y:S02]  /*10a60*/  LEA R212, P6, R80, R198, 0x1 ;  /* 0x000000c650d47211 */ /* 0x000fe400078c08ff */
[----:B------:R-:W-:-:S02]  /*10a70*/  LEA R156, R195, R154, 0x2 ;  /* 0x0000009ac39c7211 */ /* 0x000fc400078e10ff */
[-C--:B------:R-:W-:Y:S02]  /*10a80*/  LEA.HI.X.SX32 R55, R72, R199.reuse, 0x1, P5 ;  /* 0x000000c748377211 */ /* 0x080fe400028f0eff */
[-C--:B------:R-:W-:Y:S01]  /*10a90*/  LEA.HI.X.SX32 R213, R80, R199.reuse, 0x1, P6 ;  /* 0x000000c750d57211 */ /* 0x080fe200030f0eff */
[C---:B------:R-:W-:Y:S01]  /*10aa0*/  IMAD R158, R195.reuse, 0x4, R156 ;  /* 0x00000004c39e7824 */ /* 0x040fe200078e029c */
[-C--:B------:R-:W-:Y:S02]  /*10ab0*/  LEA R214, P5, R58, R198.reuse, 0x1 ;  /* 0x000000c63ad67211 */ /* 0x080fe400078a08ff */
[----:B------:R-:W-:Y:S01]  /*10ac0*/  LEA R216, P6, R56, R198, 0x1 ;  /* 0x000000c638d87211 */ /* 0x000fe200078c08ff */
[----:B------:R-:W-:Y:S01]  /*10ad0*/  IMAD R160, R195, 0x4, R158 ;  /* 0x00000004c3a07824 */ /* 0x000fe200078e029e */
[-C--:B------:R-:W-:Y:S02]  /*10ae0*/  LEA.HI.X.SX32 R215, R58, R199.reuse, 0x1, P5 ;  /* 0x000000c73ad77211 */ /* 0x080fe400028f0eff */
[----:B------:R-:W-:-:S02]  /*10af0*/  LEA.HI.X.SX32 R217, R56, R199, 0x1, P6 ;  /* 0x000000c738d97211 */ /* 0x000fc400030f0eff */
[-C--:B------:R-:W-:Y:S02]  /*10b00*/  LEA R224, P5, R60, R198.reuse, 0x1 ;  /* 0x000000c63ce07211 */ /* 0x080fe400078a08ff */
[----:B------:R-:W-:Y:S02]  /*10b10*/  LEA R226, P6, R62, R198, 0x1 ;  /* 0x000000c63ee27211 */ /* 0x000fe400078c08ff */
[-C--:B------:R-:W-:Y:S02]  /*10b20*/  LEA.HI.X.SX32 R225, R60, R199.reuse, 0x1, P5 ;  /* 0x000000c73ce17211 */ /* 0x080fe400028f0eff */
[----:B------:R-:W-:Y:S02]  /*10b30*/  LEA.HI.X.SX32 R227, R62, R199, 0x1, P6 ;  /* 0x000000c73ee37211 */ /* 0x000fe400030f0eff */
[----:B------:R-:W-:Y:S02]  /*10b40*/  LEA R162, R195, R160, 0x2 ;  /* 0x000000a0c3a27211 */ /* 0x000fe400078e10ff */
[----:B------:R-:W-:-:S02]  /*10b50*/  LEA R228, P5, R84, R198, 0x1 ;  /* 0x000000c654e47211 */ /* 0x000fc400078a08ff */
[-C--:B------:R-:W-:Y:S01]  /*10b60*/  LEA R230, P6, R64, R198.reuse, 0x1 ;  /* 0x000000c640e67211 */ /* 0x080fe200078c08ff */
[C---:B------:R-:W-:Y:S01]  /*10b70*/  IMAD R164, R195.reuse, 0x4, R162 ;  /* 0x00000004c3a47824 */ /* 0x040fe200078e02a2 */
[-C--:B------:R-:W-:Y:S02]  /*10b80*/  LEA.HI.X.SX32 R229, R84, R199.reuse, 0x1, P5 ;  /* 0x000000c754e57211 */ /* 0x080fe400028f0eff */
[-C--:B------:R-:W-:Y:S02]  /*10b90*/  LEA.HI.X.SX32 R231, R64, R199.reuse, 0x1, P6 ;  /* 0x000000c740e77211 */ /* 0x080fe400030f0eff */
        /* <DEDUP_REMOVED lines=10> */
[-C--:B------:R-:W-:Y:S02]  /*10c40*/  LEA R206, P5, R96, R198.reuse, 0x1 ;  /* 0x000000c660ce7211 */ /* 0x080fe400078a08ff */
        /* <DEDUP_REMOVED lines=33> */
[----:B------:R-:W-:Y:S01]  /*10e60*/  LEA.HI.X.SX32 R77, R118, R199, 0x1, P6 ;  /* 0x000000c7764d7211 */ /* 0x000fe200030f0eff */
[----:B------:R-:W-:Y:S01]  /*10e70*/  IMAD R4, R195, 0x4, R12 ;  /* 0x00000004c3047824 */ /* 0x000fe200078e020c */
[-C--:B------:R-:W-:Y:S02]  /*10e80*/  LEA R78, P5, R120, R198.reuse, 0x1 ;  /* 0x000000c6784e7211 */ /* 0x080fe400078a08ff */
[----:B------:R-:W-:-:S02]  /*10e90*/  LEA R80, P6, R122, R198, 0x1 ;  /* 0x000000c67a507211 */ /* 0x000fc400078c08ff */
[-C--:B------:R-:W-:Y:S02]  /*10ea0*/  LEA.HI.X.SX32 R79, R120, R199.reuse, 0x1, P5 ;  /* 0x000000c7784f7211 */ /* 0x080fe400028f0eff */
[-C--:B------:R-:W-:Y:S02]  /*10eb0*/  LEA.HI.X.SX32 R81, R122, R199.reuse, 0x1, P6 ;  /* 0x000000c77a517211 */ /* 0x080fe400030f0eff */
[-C--:B------:R-:W-:Y:S02]  /*10ec0*/  LEA R82, P5, R124, R198.reuse, 0x1 ;  /* 0x000000c67c527211 */ /* 0x080fe400078a08ff */
[----:B------:R-:W-:Y:S02]  /*10ed0*/  LEA R84, P6, R126, R198, 0x1 ;  /* 0x000000c67e547211 */ /* 0x000fe400078c08ff */
[----:B------:R-:W-:Y:S02]  /*10ee0*/  LEA R178, R195, R4, 0x2 ;  /* 0x00000004c3b27211 */ /* 0x000fe400078e10ff */
[----:B------:R-:W-:-:S02]  /*10ef0*/  LEA.HI.X.SX32 R83, R124, R199, 0x1, P5 ;  /* 0x000000c77c537211 */ /* 0x000fc400028f0eff */
[-C--:B------:R-:W-:Y:S01]  /*10f00*/  LEA.HI.X.SX32 R85, R126, R199.reuse, 0x1, P6 ;  /* 0x000000c77e557211 */ /* 0x080fe200030f0eff */
[C---:B------:R-:W-:Y:S01]  /*10f10*/  IMAD R180, R195.reuse, 0x4, R178 ;  /* 0x00000004c3b47824 */ /* 0x040fe200078e02b2 */
[-C--:B------:R-:W-:Y:S02]  /*10f20*/  LEA R86, P5, R128, R198.reuse, 0x1 ;  /* 0x000000c680567211 */ /* 0x080fe400078a08ff */
[-C--:B------:R-:W-:Y:S01]  /*10f30*/  LEA R88, P6, R130, R198.reuse, 0x1 ;  /* 0x000000c682587211 */ /* 0x080fe200078c08ff */
[----:B------:R-:W-:Y:S01]  /*10f40*/  IMAD R182, R195, 0x4, R180 ;  /* 0x00000004c3b67824 */ /* 0x000fe200078e02b4 */
[-C--:B------:R-:W-:Y:S02]  /*10f50*/  LEA.HI.X.SX32 R87, R128, R199.reuse, 0x1, P5 ;  /* 0x000000c780577211 */ /* 0x080fe400028f0eff */
[----:B------:R-:W-:Y:S02]  /*10f60*/  LEA.HI.X.SX32 R89, R130, R199, 0x1, P6 ;  /* 0x000000c782597211 */ /* 0x000fe400030f0eff */
        /* <DEDUP_REMOVED lines=9> */
[----:B------:R-:W-:Y:S01]  /*11000*/  IMAD R186, R195, 0x4, R184 ;  /* 0x00000004c3ba7824 */ /* 0x000fe200078e02b8 */
[-C--:B------:R-:W-:Y:S02]  /*11010*/  LEA R98, P5, R140, R198.reuse, 0x1 ;  /* 0x000000c68c627211 */ /* 0x080fe400078a08ff */
[----:B------:R-:W-:Y:S02]  /*11020*/  LEA R100, P6, R142, R198, 0x1 ;  /* 0x000000c68e647211 */ /* 0x000fe400078c08ff */
[----:B------:R-:W-:Y:S02]  /*11030*/  FSETP.NEU.AND P1, PT, R101, RZ, PT ;  /* 0x000000ff6500720b */ /* 0x000fe40003f2d000 */
[----:B------:R-:W-:-:S02]  /*11040*/  LEA.HI.X.SX32 R99, R140, R199, 0x1, P5 ;  /* 0x000000c78c637211 */ /* 0x000fc400028f0eff */
[-C--:B------:R-:W-:Y:S02]  /*11050*/  LEA.HI.X.SX32 R101, R142, R199.reuse, 0x1, P6 ;  /* 0x000000c78e657211 */ /* 0x080fe400030f0eff */
[-C--:B------:R-:W-:Y:S02]  /*11060*/  LEA R102, P5, R144, R198.reuse, 0x1 ;  /* 0x000000c690667211 */ /* 0x080fe400078a08ff */
[----:B------:R-:W-:Y:S02]  /*11070*/  LEA R104, P6, R146, R198, 0x1 ;  /* 0x000000c692687211 */ /* 0x000fe400078c08ff */
[----:B------:R-:W-:Y:S02]  /*11080*/  LEA R188, R195, R186, 0x2 ;  /* 0x000000bac3bc7211 */ /* 0x000fe400078e10ff */
[----:B------:R-:W-:Y:S02]  /*11090*/  FSETP.NEU.AND P4, PT, R103, RZ, PT ;  /* 0x000000ff6700720b */ /* 0x000fe40003f8d000 */
[-C--:B------:R-:W-:Y:S01]  /*110a0*/  LEA.HI.X.SX32 R103, R144, R199.reuse, 0x1, P5 ;  /* 0x000000c790677211 */ /* 0x080fe200028f0eff */
[----:B------:R-:W-:Y:S01]  /*110b0*/  IMAD R190, R195, 0x4, R188 ;  /* 0x00000004c3be7824 */ /* 0x000fe200078e02bc */
[----:B------:R-:W-:-:S02]  /*110c0*/  LEA.HI.X.SX32 R105, R146, R199, 0x1, P6 ;  /* 0x000000c792697211 */ /* 0x000fc400030f0eff */
[-C--:B------:R-:W-:Y:S02]  /*110d0*/  LEA R106, P5, R148, R198.reuse, 0x1 ;  /* 0x000000c6946a7211 */ /* 0x080fe400078a08ff */
[-C--:B------:R-:W-:Y:S02]  /*110e0*/  LEA R108, P6, R150, R198.reuse, 0x1 ;  /* 0x000000c6966c7211 */ /* 0x080fe400078c08ff */
[-C--:B------:R-:W-:Y:S02]  /*110f0*/  LEA.HI.X.SX32 R107, R148, R199.reuse, 0x1, P5 ;  /* 0x000000c7946b7211 */ /* 0x080fe400028f0eff */
[----:B------:R-:W-:Y:S02]  /*11100*/  LEA.HI.X.SX32 R109, R150, R199, 0x1, P6 ;  /* 0x000000c7966d7211 */ /* 0x000fe400030f0eff */
[-C--:B------:R-:W-:Y:S02]  /*11110*/  LEA R110, P5, R152, R198.reuse, 0x1 ;  /* 0x000000c6986e7211 */ /* 0x080fe400078a08ff */
[----:B------:R-:W-:-:S02]  /*11120*/  LEA R112, P6, R154, R198, 0x1 ;  /* 0x000000c69a707211 */ /* 0x000fc400078c08ff */
[C---:B------:R-:W-:Y:S02]  /*11130*/  LEA R192, R195.reuse, R190, 0x2 ;  /* 0x000000bec3c07211 */ /* 0x040fe400078e10ff */
[-C--:B------:R-:W-:Y:S02]  /*11140*/  LEA.HI.X.SX32 R111, R152, R199.reuse, 0x1, P5 ;  /* 0x000000c7986f7211 */ /* 0x080fe400028f0eff */
[-C--:B------:R-:W-:Y:S01]  /*11150*/  LEA.HI.X.SX32 R113, R154, R199.reuse, 0x1, P6 ;  /* 0x000000c79a717211 */ /* 0x080fe200030f0eff */
[----:B------:R-:W-:Y:S01]  /*11160*/  IMAD R194, R195, 0x4, R192 ;  /* 0x00000004c3c27824 */ /* 0x000fe200078e02c0 */
[-C--:B------:R-:W-:Y:S02]  /*11170*/  LEA R114, P5, R156, R198.reuse, 0x1 ;  /* 0x000000c69c727211 */ /* 0x080fe400078a08ff */
[----:B------:R-:W-:Y:S02]  /*11180*/  LEA R116, P6, R158, R198, 0x1 ;  /* 0x000000c69e747211 */ /* 0x000fe400078c08ff */
[----:B------:R-:W-:-:S02]  /*11190*/  LEA.HI.X.SX32 R115, R156, R199, 0x1, P5 ;  /* 0x000000c79c737211 */ /* 0x000fc400028f0eff */
[-C--:B------:R-:W-:Y:S02]  /*111a0*/  LEA.HI.X.SX32 R117, R158, R199.reuse, 0x1, P6 ;  /* 0x000000c79e757211 */ /* 0x080fe400030f0eff */
[-C--:B------:R-:W-:Y:S02]  /*111b0*/  LEA R118, P5, R160, R198.reuse, 0x1 ;  /* 0x000000c6a0767211 */ /* 0x080fe400078a08ff */
[----:B------:R-:W-:Y:S02]  /*111c0*/  LEA R120, P6, R162, R198, 0x1 ;  /* 0x000000c6a2787211 */ /* 0x000fe400078c08ff */
[C---:B------:R-:W-:Y:S02]  /*111d0*/  LEA R196, R195.reuse, R194, 0x2 ;  /* 0x000000c2c3c47211 */ /* 0x040fe400078e10ff */
        /* <DEDUP_REMOVED lines=15> */
[-C--:B------:R-:W-:Y:S02]  /*112d0*/  LEA.HI.X.SX32 R131, R172, R199.reuse, 0x1, P5 ;  /* 0x000000c7ac837211 */ /* 0x080fe400028f0eff */
[----:B------:R-:W-:-:S02]  /*112e0*/  LEA.HI.X.SX32 R133, R174, R199, 0x1, P6 ;  /* 0x000000c7ae857211 */ /* 0x000fc400030f0eff */
        /* <DEDUP_REMOVED lines=78> */
[----:B------:R-:W-:Y:S02]  /*117d0*/  LEA R16, P6, R4, R198, 0x1 ;  /* 0x000000c604107211 */ /* 0x000fe400078c08ff */
[----:B------:R-:W-:Y:S02]  /*117e0*/  PRMT R5, R17, 0x7632, R5 ;  /* 0x0000763211057816 */ /* 0x000fe40000000005 */
[----:B------:R-:W-:-:S02]  /*117f0*/  PRMT R13, R13, 0x7632, R13 ;  /* 0x000076320d0d7816 */ /* 0x000fc4000000000d */
[----:B------:R-:W-:Y:S02]  /*11800*/  LEA.HI.X.SX32 R17, R4, R199, 0x1, P6 ;  /* 0x000000c704117211 */ /* 0x000fe400030f0eff */
[----:B------:R-:W-:Y:S02]  /*11810*/  PRMT R12, R9, 0x7632, R12 ;  /* 0x00007632090c7816 */ /* 0x000fe4000000000c */
[----:B------:R-:W-:Y:S01]  /*11820*/  PRMT R4, R5, 0x7632, R4 ;  /* 0x0000763205047816 */ /* 0x000fe20000000004 */
[----:B------:R0:W-:Y:S04]  /*11830*/  STG.E.U16 desc[UR10][R20.64], R5 ;  /* 0x0000000514007986 */ /* 0x0001e8000c10150a */
[----:B------:R-:W-:Y:S01]  /*11840*/  STG.E.U16 desc[UR10][R22.64], R13 ;  /* 0x0000000d16007986 */ /* 0x000fe2000c10150a */
[----:B------:R-:W-:-:S03]  /*11850*/  LEA R194, P5, R8, R198, 0x1 ;  /* 0x000000c608c27211 */ /* 0x000fc600078a08ff */
[----:B------:R-:W-:Y:S04]  /*11860*/  STG.E.U16 desc[UR10][R24.64], R12 ;  /* 0x0000000c18007986 */ /* 0x000fe8000c10150a */
[----:B------:R1:W-:Y:S04]  /*11870*/  STG.E.U16 desc[UR10][R26.64], R4 ;  /* 0x000000041a007986 */ /* 0x0003e8000c10150a */
[----:B------:R-:W-:Y:S01]  /*11880*/  STG.E.U16 desc[UR10][R28.64], R38 ;  /* 0x000000261c007986 */ /* 0x000fe2000c10150a */
[----:B0-----:R-:W-:-:S03]  /*11890*/  PRMT R5, R42, 0x7632, R5 ;  /* 0x000076322a057816 */ /* 0x001fc60000000005 */
[----:B------:R-:W-:Y:S01]  /*118a0*/  STG.E.U16 desc[UR10][R30.64], R42 ;  /* 0x0000002a1e007986 */ /* 0x000fe2000c10150a */
[----:B------:R-:W-:-:S03]  /*118b0*/  LEA.HI.X.SX32 R195, R8, R199, 0x1, P5 ;  /* 0x000000c708c37211 */ /* 0x000fc600028f0eff */
[----:B------:R-:W-:Y:S01]  /*118c0*/  STG.E.U16 desc[UR10][R32.64], R50 ;  /* 0x0000003220007986 */ /* 0x000fe2000c10150a */
[----:B-1----:R-:W-:-:S03]  /*118d0*/  PRMT R27, R38, 0x7632, R27 ;  /* 0x00007632261b7816 */ /* 0x002fc6000000001b */
[----:B------:R-:W-:Y:S01]  /*118e0*/  STG.E.U16 desc[UR10][R34.64], R46 ;  /* 0x0000002e22007986 */ /* 0x000fe2000c10150a */
[----:B------:R-:W-:-:S03]  /*118f0*/  PRMT R4, R50, 0x7632, R4 ;  /* 0x0000763232047816 */ /* 0x000fc60000000004 */
[----:B------:R0:W-:Y:S01]  /*11900*/  STG.E.U16 desc[UR10][R36.64], R18 ;  /* 0x0000001224007986 */ /* 0x0001e2000c10150a */
[----:B------:R-:W-:-:S03]  /*11910*/  PRMT R8, R46, 0x7632, R8 ;  /* 0x000076322e087816 */ /* 0x000fc60000000008 */
[----:B------:R1:W-:Y:S04]  /*11920*/  STG.E.U16 desc[UR10][R40.64], R14 ;  /* 0x0000000e28007986 */ /* 0x0003e8000c10150a */
[----:B------:R2:W-:Y:S04]  /*11930*/  STG.E.U16 desc[UR10][R48.64], R10 ;  /* 0x0000000a30007986 */ /* 0x0005e8000c10150a */
[----:B------:R3:W-:Y:S01]  /*11940*/  STG.E.U16 desc[UR10][R52.64], R6 ;  /* 0x0000000634007986 */ /* 0x0007e2000c10150a */
[----:B0-----:R-:W-:-:S03]  /*11950*/  PRMT R18, R18, 0x7632, R18 ;  /* 0x0000763212127816 */ /* 0x001fc60000000012 */
[----:B------:R-:W-:Y:S01]  /*11960*/  STG.E.U16 desc[UR10][R54.64], R27 ;  /* 0x0000001b36007986 */ /* 0x000fe2000c10150a */
[----:B-1----:R-:W-:-:S03]  /*11970*/  PRMT R14, R14, 0x7632, R14 ;  /* 0x000076320e0e7816 */ /* 0x002fc6000000000e */
[----:B------:R0:W-:Y:S01]  /*11980*/  STG.E.U16 desc[UR10][R212.64], R5 ;  /* 0x00000005d4007986 */ /* 0x0001e2000c10150a */
[----:B--2---:R-:W-:-:S03]  /*11990*/  PRMT R10, R10, 0x7632, R10 ;  /* 0x000076320a0a7816 */ /* 0x004fc6000000000a */
[----:B------:R1:W-:Y:S01]  /*119a0*/  STG.E.U16 desc[UR10][R214.64], R4 ;  /* 0x00000004d6007986 */ /* 0x0003e2000c10150a */
[----:B---3--:R-:W-:-:S03]  /*119b0*/  PRMT R6, R6, 0x7632, R6 ;  /* 0x0000763206067816 */ /* 0x008fc60000000006 */
[----:B------:R2:W-:Y:S04]  /*119c0*/  STG.E.U16 desc[UR10][R216.64], R8 ;  /* 0x00000008d8007986 */ /* 0x0005e8000c10150a */
[----:B------:R-:W-:Y:S01]  /*119d0*/  STG.E.U16 desc[UR10][R224.64], R18 ;  /* 0x00000012e0007986 */ /* 0x000fe2000c10150a */
[----:B0-----:R-:W-:-:S03]  /*119e0*/  PRMT R5, R39, 0x7632, R5 ;  /* 0x0000763227057816 */ /* 0x001fc60000000005 */
[----:B------:R-:W-:Y:S04]  /*119f0*/  STG.E.U16 desc[UR10][R226.64], R14 ;  /* 0x0000000ee2007986 */ /* 0x000fe8000c10150a */
[----:B------:R-:W0:Y:S01]  /*11a00*/  LDS.128 R20, [R0+UR6] ;  /* 0x0000000600147984 */ /* 0x000e220008000c00 */
[----:B-1----:R-:W-:-:S03]  /*11a10*/  PRMT R4, R43, 0x7632, R4 ;  /* 0x000076322b047816 */ /* 0x002fc60000000004 */
[----:B------:R-:W-:Y:S04]  /*11a20*/  STG.E.U16 desc[UR10][R228.64], R10 ;  /* 0x0000000ae4007986 */ /* 0x000fe8000c10150a */
[----:B------:R-:W1:Y:S01]  /*11a30*/  LDS.128 R24, [R208+UR6] ;  /* 0x00000006d0187984 */ /* 0x000e620008000c00 */
[----:B--2---:R-:W-:-:S03]  /*11a40*/  PRMT R8, R51, 0x7632, R8 ;  /* 0x0000763233087816 */ /* 0x004fc60000000008 */
[----:B------:R2:W-:Y:S04]  /*11a50*/  STG.E.U16 desc[UR10][R230.64], R6 ;  /* 0x00000006e6007986 */ /* 0x0005e8000c10150a */
[----:B------:R-:W3:Y:S04]  /*11a60*/  LDS.128 R28, [R0+UR6+0x400] ;  /* 0x00040006001c7984 */ /* 0x000ee80008000c00 */
[----:B------:R-:W-:Y:S04]  /*11a70*/  STG.E.U16 desc[UR10][R232.64], R39 ;  /* 0x00000027e8007986 */ /* 0x000fe8000c10150a */
[----:B------:R-:W4:Y:S04]  /*11a80*/  LDS.128 R32, [R208+UR6+0x400] ;  /* 0x00040006d0207984 */ /* 0x000f280008000c00 */
[----:B------:R-:W-:Y:S04]  /*11a90*/  STG.E.U16 desc[UR10][R234.64], R43 ;  /* 0x0000002bea007986 */ /* 0x000fe8000c10150a */
[----:B------:R-:W4:Y:S04]  /*11aa0*/  LDS.128 R36, [R0+UR6+0x800] ;  /* 0x0008000600247984 */ /* 0x000f280008000c00 */
[----:B------:R-:W-:Y:S04]  /*11ab0*/  STG.E.U16 desc[UR10][R236.64], R51 ;  /* 0x00000033ec007986 */ /* 0x000fe8000c10150a */
[----:B------:R-:W4:Y:S04]  /*11ac0*/  LDS.128 R40, [R208+UR6+0x800] ;  /* 0x00080006d0287984 */ /* 0x000f280008000c00 */
[----:B------:R-:W4:Y:S04]  /*11ad0*/  LDS.128 R48, [R0+UR6+0xc00] ;  /* 0x000c000600307984 */ /* 0x000f280008000c00 */
[----:B------:R-:W4:Y:S01]  /*11ae0*/  LDS.128 R52, [R208+UR6+0xc00] ;  /* 0x000c0006d0347984 */ /* 0x000f220008000c00 */
[----:B------:R-:W-:-:S03]  /*11af0*/  PRMT R9, R47, 0x7632, R9 ;  /* 0x000076322f097816 */ /* 0x000fc60000000009 */
[----:B------:R-:W-:Y:S01]  /*11b00*/  STG.E.U16 desc[UR10][R210.64], R47 ;  /* 0x0000002fd2007986 */ /* 0x000fe2000c10150a */
[----:B--2---:R-:W-:-:S03]  /*11b10*/  PRMT R6, R19, 0x7632, R6 ;  /* 0x0000763213067816 */ /* 0x004fc60000000006 */
[----:B------:R-:W-:Y:S01]  /*11b20*/  STG.E.U16 desc[UR10][R206.64], R19 ;  /* 0x00000013ce007986 */ /* 0x000fe2000c10150a */
[----:B------:R-:W-:-:S03]  /*11b30*/  PRMT R10, R15, 0x7632, R10 ;  /* 0x000076320f0a7816 */ /* 0x000fc6000000000a */
[----:B------:R2:W-:Y:S04]  /*11b40*/  STG.E.U16 desc[UR10][R2.64], R15 ;  /* 0x0000000f02007986 */ /* 0x0005e8000c10150a */
[----:B------:R0:W-:Y:S01]  /*11b50*/  STG.E.U16 desc[UR10][R44.64], R11 ;  /* 0x0000000b2c007986 */ /* 0x0001e2000c10150a */
[----:B------:R-:W-:-:S03]  /*11b60*/  PRMT R12, R7, 0x7632, R12 ;  /* 0x00007632070c7816 */ /* 0x000fc6000000000c */
[----:B------:R-:W-:Y:S04]  /*11b70*/  STG.E.U16 desc[UR10][R56.64], R7 ;  /* 0x0000000738007986 */ /* 0x000fe8000c10150a */
[----:B------:R-:W-:Y:S01]  /*11b80*/  STG.E.U16 desc[UR10][R58.64], R5 ;  /* 0x000000053a007986 */ /* 0x000fe2000c10150a */
[----:B--2---:R-:W-:-:S03]  /*11b90*/  PRMT R3, R11, 0x7632, R3 ;  /* 0x000076320b037816 */ /* 0x004fc60000000003 */
[----:B------:R2:W-:Y:S04]  /*11ba0*/  STG.E.U16 desc[UR10][R60.64], R4 ;  /* 0x000000043c007986 */ /* 0x0005e8000c10150a */
[----:B------:R-:W-:Y:S04]  /*11bb0*/  STG.E.U16 desc[UR10][R62.64], R8 ;  /* 0x000000083e007986 */ /* 0x000fe8000c10150a */
[----:B------:R-:W-:Y:S04]  /*11bc0*/  STG.E.U16 desc[UR10][R64.64], R9 ;  /* 0x0000000940007986 */ /* 0x000fe8000c10150a */
[----:B------:R-:W-:Y:S01]  /*11bd0*/  STG.E.U16 desc[UR10][R66.64], R6 ;  /* 0x0000000642007986 */ /* 0x000fe2000c10150a */
[----:B0-----:R-:W-:Y:S01]  /*11be0*/  PRMT R45, R20, 0x7632, R45 ;  /* 0x00007632142d7816 */ /* 0x001fe2000000002d */
[----:B--2---:R-:W0:Y:S02]  /*11bf0*/  LDC.64 R4, c[0x0][0x230] ;  /* 0x00008c00ff047b82 */ /* 0x004e240000000a00 */
[----:B------:R-:W-:Y:S04]  /*11c00*/  STG.E.U16 desc[UR10][R68.64], R10 ;  /* 0x0000000a44007986 */ /* 0x000fe8000c10150a */
[----:B------:R-:W-:Y:S04]  /*11c10*/  STG.E.U16 desc[UR10][R70.64], R3 ;  /* 0x0000000346007986 */ /* 0x000fe8000c10150a */
[----:B------:R-:W-:Y:S04]  /*11c20*/  STG.E.U16 desc[UR10][R72.64], R12 ;  /* 0x0000000c48007986 */ /* 0x000fe8000c10150a */
[----:B------:R-:W-:Y:S01]  /*11c30*/  STG.E.U16 desc[UR10][R74.64], R20 ;  /* 0x000000144a007986 */ /* 0x000fe2000c10150a */
[----:B-1----:R-:W-:-:S03]  /*11c40*/  PRMT R46, R24, 0x7632, R46 ;  /* 0x00007632182e7816 */ /* 0x002fc6000000002e */
[----:B------:R-:W-:Y:S01]  /*11c50*/  STG.E.U16 desc[UR10][R76.64], R24 ;  /* 0x000000184c007986 */ /* 0x000fe2000c10150a */
[----:B---3--:R-:W-:-:S03]  /*11c60*/  PRMT R47, R28, 0x7632, R47 ;  /* 0x000076321c2f7816 */ /* 0x008fc6000000002f */
[----:B------:R-:W-:Y:S01]  /*11c70*/  STG.E.U16 desc[UR10][R78.64], R28 ;  /* 0x0000001c4e007986 */ /* 0x000fe2000c10150a */
[----:B----4-:R-:W-:-:S03]  /*11c80*/  PRMT R0, R32, 0x7632, R0 ;  /* 0x0000763220007816 */ /* 0x010fc60000000000 */
[----:B------:R-:W-:Y:S04]  /*11c90*/  STG.E.U16 desc[UR10][R80.64], R32 ;  /* 0x0000002050007986 */ /* 0x000fe8000c10150a */
[----:B------:R1:W-:Y:S04]  /*11ca0*/  STG.E.U16 desc[UR10][R82.64], R36 ;  /* 0x0000002452007986 */ /* 0x0003e8000c10150a */
[----:B------:R2:W-:Y:S04]  /*11cb0*/  STG.E.U16 desc[UR10][R84.64], R40 ;  /* 0x0000002854007986 */ /* 0x0005e8000c10150a */
[----:B------:R3:W-:Y:S04]  /*11cc0*/  STG.E.U16 desc[UR10][R86.64], R48 ;  /* 0x0000003056007986 */ /* 0x0007e8000c10150a */
[----:B------:R4:W-:Y:S01]  /*11cd0*/  STG.E.U16 desc[UR10][R88.64], R52 ;  /* 0x0000003458007986 */ /* 0x0009e2000c10150a */
[----:B-1----:R-:W-:-:S03]  /*11ce0*/  PRMT R36, R36, 0x7632, R36 ;  /* 0x0000763224247816 */ /* 0x002fc60000000024 */
[----:B------:R-:W-:Y:S01]  /*11cf0*/  STG.E.U16 desc[UR10][R90.64], R45 ;  /* 0x0000002d5a007986 */ /* 0x000fe2000c10150a */
[----:B--2---:R-:W-:-:S03]  /*11d00*/  PRMT R40, R40, 0x7632, R40 ;  /* 0x0000763228287816 */ /* 0x004fc60000000028 */
[----:B------:R1:W-:Y:S01]  /*11d10*/  STG.E.U16 desc[UR10][R92.64], R46 ;  /* 0x0000002e5c007986 */ /* 0x0003e2000c10150a */
[----:B---3--:R-:W-:-:S03]  /*11d20*/  PRMT R48, R48, 0x7632, R48 ;  /* 0x0000763230307816 */ /* 0x008fc60000000030 */
[----:B------:R2:W-:Y:S01]  /*11d30*/  STG.E.U16 desc[UR10][R94.64], R47 ;  /* 0x0000002f5e007986 */ /* 0x0005e2000c10150a */
[----:B----4-:R-:W-:-:S03]  /*11d40*/  PRMT R52, R52, 0x7632, R52 ;  /* 0x0000763234347816 */ /* 0x010fc60000000034 */
[----:B------:R3:W-:Y:S04]  /*11d50*/  STG.E.U16 desc[UR10][R96.64], R0 ;  /* 0x0000000060007986 */ /* 0x0007e8000c10150a */
[----:B------:R4:W-:Y:S04]  /*11d60*/  STG.E.U16 desc[UR10][R98.64], R36 ;  /* 0x0000002462007986 */ /* 0x0009e8000c10150a */
[----:B------:R0:W-:Y:S04]  /*11d70*/  STG.E.U16 desc[UR10][R100.64], R40 ;  /* 0x0000002864007986 */ /* 0x0001e8000c10150a */
[----:B------:R0:W-:Y:S04]  /*11d80*/  STG.E.U16 desc[UR10][R102.64], R48 ;  /* 0x0000003066007986 */ /* 0x0001e8000c10150a */
[----:B------:R0:W-:Y:S01]  /*11d90*/  STG.E.U16 desc[UR10][R104.64], R52 ;  /* 0x0000003468007986 */ /* 0x0001e2000c10150a */
[----:B------:R-:W-:-:S03]  /*11da0*/  PRMT R61, R21, 0x7632, R61 ;  /* 0x00007632153d7816 */ /* 0x000fc6000000003d */
        /* <DEDUP_REMOVED lines=14> */
[----:B------:R0:W-:Y:S04]  /*11e90*/  STG.E.U16 desc[UR10][R120.64], R53 ;  /* 0x0000003578007986 */ /* 0x0001e8000c10150a */
[----:B------:R0:W-:Y:S04]  /*11ea0*/  STG.E.U16 desc[UR10][R122.64], R61 ;  /* 0x0000003d7a007986 */ /* 0x0001e8000c10150a */
[----:B------:R0:W-:Y:S04]  /*11eb0*/  STG.E.U16 desc[UR10][R124.64], R62 ;  /* 0x0000003e7c007986 */ /* 0x0001e8000c10150a */
[----:B------:R0:W-:Y:S04]  /*11ec0*/  STG.E.U16 desc[UR10][R126.64], R63 ;  /* 0x0000003f7e007986 */ /* 0x0001e8000c10150a */
        /* <DEDUP_REMOVED lines=29> */
[----:B-1----:R-:W-:-:S03]  /*120a0*/  PRMT R93, R23, 0x7632, R93 ;  /* 0x00007632175d7816 */ /* 0x002fc6000000005d */
[----:B------:R1:W-:Y:S01]  /*120b0*/  STG.E.U16 desc[UR10][R170.64], R23 ;  /* 0x00000017aa007986 */ /* 0x0003e2000c10150a */
[----:B--2---:R-:W-:-:S03]  /*120c0*/  PRMT R94, R27, 0x7632, R94 ;  /* 0x000076321b5e7816 */ /* 0x004fc6000000005e */
[----:B------:R1:W-:Y:S01]  /*120d0*/  STG.E.U16 desc[UR10][R172.64], R27 ;  /* 0x0000001bac007986 */ /* 0x0003e2000c10150a */
[----:B------:R-:W-:-:S03]  /*120e0*/  LEA R198, P5, R218, R198, 0x1 ;  /* 0x000000c6dac67211 */ /* 0x000fc600078a08ff */
[----:B------:R1:W-:Y:S01]  /*120f0*/  STG.E.U16 desc[UR10][R174.64], R31 ;  /* 0x0000001fae007986 */ /* 0x0003e2000c10150a */
[----:B------:R-:W-:-:S03]  /*12100*/  PRMT R95, R31, 0x7632, R95 ;  /* 0x000076321f5f7816 */ /* 0x000fc6000000005f */
[----:B------:R1:W-:Y:S01]  /*12110*/  STG.E.U16 desc[UR10][R176.64], R35 ;  /* 0x00000023b0007986 */ /* 0x0003e2000c10150a */
[----:B---3--:R-:W-:-:S03]  /*12120*/  PRMT R96, R35, 0x7632, R96 ;  /* 0x0000763223607816 */ /* 0x008fc60000000060 */
[----:B------:R1:W-:Y:S01]  /*12130*/  STG.E.U16 desc[UR10][R178.64], R39 ;  /* 0x00000027b2007986 */ /* 0x0003e2000c10150a */
[----:B------:R-:W-:-:S03]  /*12140*/  PRMT R97, R39, 0x7632, R97 ;  /* 0x0000763227617816 */ /* 0x000fc60000000061 */
[----:B------:R1:W-:Y:S01]  /*12150*/  STG.E.U16 desc[UR10][R180.64], R43 ;  /* 0x0000002bb4007986 */ /* 0x0003e2000c10150a */
[----:B----4-:R-:W-:-:S03]  /*12160*/  PRMT R98, R43, 0x7632, R98 ;  /* 0x000076322b627816 */ /* 0x010fc60000000062 */
[----:B------:R1:W-:Y:S01]  /*12170*/  STG.E.U16 desc[UR10][R182.64], R51 ;  /* 0x00000033b6007986 */ /* 0x0003e2000c10150a */
[----:B------:R-:W-:-:S03]  /*12180*/  LEA.HI.X.SX32 R199, R218, R199, 0x1, P5 ;  /* 0x000000c7dac77211 */ /* 0x000fc600028f0eff */
        /* <DEDUP_REMOVED lines=10> */
[----:B------:R1:W-:Y:S01]  /*12230*/  STG.E.U16 desc[UR10][R16.64], R8 ;  /* 0x0000000810007986 */ /* 0x0003e2000c10150a */
[----:B------:R-:W-:-:S02]  /*12240*/  FSEL R205, R205, -INF , P4 ;  /* 0xff800000cdcd7808 */ /* 0x000fc40002000000 */
[----:B------:R-:W-:Y:S02]  /*12250*/  FSEL R204, R204, -INF , P3 ;  /* 0xff800000cccc7808 */ /* 0x000fe40001800000 */
[----:B------:R-:W-:Y:S02]  /*12260*/  FSEL R203, R203, -INF , P2 ;  /* 0xff800000cbcb7808 */ /* 0x000fe40001000000 */
[----:B------:R-:W-:Y:S01]  /*12270*/  FSEL R202, R202, -INF , P1 ;  /* 0xff800000caca7808 */ /* 0x000fe20000800000 */
[----:B------:R-:W-:Y:S01]  /*12280*/  FFMA R216, R205, 0.69314718246459960938, R222 ;  /* 0x3f317218cdd87823 */ /* 0x000fe200000000de */
[----:B------:R-:W-:Y:S01]  /*12290*/  FFMA R217, R204, 0.69314718246459960938, R221 ;  /* 0x3f317218ccd97823 */ /* 0x000fe200000000dd */
[----:B------:R-:W-:Y:S02]  /*122a0*/  FFMA R218, R203, 0.69314718246459960938, R220 ;  /* 0x3f317218cbda7823 */ /* 0x000fe400000000dc */
[----:B------:R-:W-:Y:S01]  /*122b0*/  FFMA R219, R202, 0.69314718246459960938, R219 ;  /* 0x3f317218cadb7823 */ /* 0x000fe200000000db */
[----:B------:R-:W-:Y:S01]  /*122c0*/  BAR.SYNC.DEFER_BLOCKING 0x0 ;  /* 0x0000000000007b1d */ /* 0x000fe20000010000 */
[----:B------:R-:W-:Y:S01]  /*122d0*/  UIMAD UR4, UR7, UR4, URZ ;  /* 0x00000004070472a4 */ /* 0x000fe2000f8e023f */
[----:B------:R-:W-:-:S03]  /*122e0*/  SHF.L.U32 R3, R209, 0x2, RZ ;  /* 0x00000002d1037819 */ /* 0x000fc600000006ff */
[----:B------:R-:W-:Y:S01]  /*122f0*/  USHF.L.U32 UR7, UR4, 0x2, URZ ;  /* 0x0000000204077899 */ /* 0x000fe2000800063f */
[----:B------:R1:W-:Y:S01]  /*12300*/  STS.128 [R201+UR6], R216 ;  /* 0x000000d8c9007988 */ /* 0x0003e20008000c06 */
[----:B------:R-:W-:Y:S01]  /*12310*/  UIMAD.WIDE UR4, UR4, 0x4, URZ ;  /* 0x00000004040478a5 */ /* 0x000fe2000f8e023f */
[----:B------:R-:W-:Y:S01]  /*12320*/  IMAD.HI R0, R209, 0x4, RZ ;  /* 0x00000004d1007827 */ /* 0x000fe200078e02ff */
[----:B------:R-:W-:Y:S02]  /*12330*/  BAR.SYNC.DEFER_BLOCKING 0x0 ;  /* 0x0000000000007b1d */ /* 0x000fe40000010000 */
[----:B0-----:R-:W-:-:S04]  /*12340*/  IADD3 R2, P1, P2, R3, UR7, R4 ;  /* 0x0000000703027c10 */ /* 0x001fc8000fa3e004 */
[----:B------:R-:W-:Y:S01]  /*12350*/  IADD3.X R3, R0, UR5, R5, P1, P2 ;  /* 0x0000000500037c10 */ /* 0x000fe20008fe4405 */
[----:B------:R-:W-:Y:S08]  /*12360*/  @P0 EXIT ;  /* 0x000000000000094d */ /* 0x000ff00003800000 */
[----:B------:R-:W0:Y:S04]  /*12370*/  LDS R5, [R200] ;  /* 0x00000000c8057984 */ /* 0x000e280000000800 */
[----:B0-----:R-:W-:Y:S01]  /*12380*/  STG.E desc[UR10][R2.64], R5 ;  /* 0x0000000502007986 */ /* 0x001fe2000c10190a */
[----:B------:R-:W-:Y:S05]  /*12390*/  EXIT ;  /* 0x000000000000794d */ /* 0x000fea0003800000 */
.L_x_2:
[----:B------:R-:W-:-:S00]  /*123a0*/  BRA `(.L_x_2) ;  /* 0xfffffffc00fc7947 */ /* 0x000fc0000383ffff */
[----:B------:R-:W-:-:S00]  /*123b0*/  NOP ;  /* 0x0000000000007918 */ /* 0x000fc00000000000 */
        /* <DEDUP_REMOVED lines=12> */
.L_x_3:


//--------------------- .nv.global.init           --------------------------
	.section	.nv.global.init,"aw",@progbits
.nv.global.init:
	.type		_$_str,@object
	.size		_$_str,(.L_0 - _$_str)
_$_str:
        /*0000*/ 	.byte	0x5f, 0x5f, 0x43, 0x55, 0x44, 0x41, 0x5f, 0x46, 0x54, 0x5a, 0x00
.L_0:


//--------------------- .nv.shared.attn_fwd       --------------------------
	.section	.nv.shared.attn_fwd,"aw",@nobits
	.sectionflags	@""
	.align	16
	.zero		1024


//--------------------- .nv.shared.reserved.0     --------------------------
	.section	.nv.shared.reserved.0,"aw",@nobits
	.weak		__nv_reservedSMEM_offset_0_alias
	.size		__nv_reservedSMEM_offset_0_alias, 0, 0
	.other		__nv_reservedSMEM_offset_0_alias,@"STO_CUDA_RESERVED_SHARED STV_DEFAULT"
__nv_reservedSMEM_offset_0_alias:
	.zero		0


//--------------------- .nv.constant0.attn_fwd    --------------------------
	.section	.nv.constant0.attn_fwd,"a",@progbits
	.sectionflags	@""
	.align	4
.nv.constant0.attn_fwd:
	.zero		664


//--------------------- SYMBOLS --------------------------

	.type		.nv.reservedSmem.offset0,@object
	.size		.nv.reservedSmem.offset0,0x4
